	.target	sm_90a

	.elftype	@"ET_EXEC"


//--------------------- .note.nv.tkinfo           --------------------------
	.section	.note.nv.tkinfo,"",@"SHT_NOTE"
	.sectionflags	@"SHF_NOTE_NV_TKINFO"
	.tkinfo
        /*0018*/ 	.word	0x00000002
        /*0030*/ 	.string	""
        /*0030*/ 	.string	"ptxas"
        /*0030*/ 	.string	"Cuda compilation tools, release 13.0, V13.0.88"
        /*0030*/ 	.string	"Build cuda_13.0.r13.0/compiler.36424714_0"
        /*0030*/ 	.string	"-arch sm_90a -m 64 "



//--------------------- .note.nv.cuinfo           --------------------------
	.section	.note.nv.cuinfo,"",@"SHT_NOTE"
	.sectionflags	@"SHF_NOTE_NV_CUINFO"
        /*0018*/ 	.short	0x0002
        /*001a*/ 	.short	0x005a
        /*001c*/ 	.short	0x0082
	.zero		2


//--------------------- .nv.info                  --------------------------
	.section	.nv.info,"",@"SHT_CUDA_INFO"
	.align	4


	//----- nvinfo : EIATTR_REGCOUNT
	.align		4
        /*0000*/ 	.byte	0x04, 0x2f
        /*0002*/ 	.short	(.L_15 - .L_14)
	.align		4
.L_14:
        /*0004*/ 	.word	index@(_ZN7cutlass13device_kernelINS_4gemm6kernel13GemmUniversalINS1_17GroupProblemShapeIN4cute5tupleIJiiiEEEEENS1_10collective13CollectiveMmaINS1_39MainloopSm90ArrayTmaGmmaWarpSpecializedILi2ENS6_IJNS5_1CILi1EEESD_SD_EEENS1_40KernelPtrArrayTmaWarpSpecializedPingpongEEENS6_IJNSC_ILi128EEENSC_ILi256EEESH_EEENS_10bfloat16_tEPNS6_IJlSD_NSC_ILi0EEEEEESK_SN_NS5_8TiledMMAINS5_8MMA_AtomIJNS5_4SM904GMMA28MMA_64x256x16_F32BF16BF16_SSILNSR_5MajorE0ELST_0ELNSR_7ScaleInE1ELSU_1EEEEEENS5_6LayoutISE_NS6_IJSL_SL_SL_EEEEENS6_IJNS5_10UnderscoreES10_S10_EEEEENS5_13SM90_TMA_LOADENS5_14ComposedLayoutINS5_7SwizzleILi3ELi4ELi3EEENS5_18smem_ptr_flag_bitsILi16EEENSX_INS6_IJNSC_ILi8EEENSC_ILi64EEEEEENS6_IJS1A_SD_EEEEEEEvNS5_8identityES13_S1E_vS1F_EENS_8epilogue10collective18CollectiveEpilogueINS1H_30Sm90PtrArrayTmaWarpSpecializedILi4ELi2ELi16ELb1ELb0ELi2EEEJSJ_NS6_IJS1A_NSC_ILi32EEEEEENS_6half_tEPNS6_IJSD_lSL_EEES1O_S1Q_NS1H_6fusion15FusionCallbacksIS1L_NS1R_17LinearCombinationIS1O_fS1O_fLNS_15FloatRoundStyleE2EEESJ_S1N_JEEES13_NS14_IS16_S18_NSX_INS6_IJS1A_S19_EEENS6_IJSD_S1A_EEEEEEENS5_17SM75_U16x8_LDSM_TENS5_14SM90_TMA_STOREES20_NS5_17SM90_U16x8_STSM_TENS5_9Copy_AtomIJNS5_17SM90_U32x4_STSM_NES1O_EEEvEEEvvEEEEvNT_6ParamsE)
        /*0008*/ 	.word	0x000000a8


	//----- nvinfo : EIATTR_FRAME_SIZE
	.align		4
.L_15:
        /*000c*/ 	.byte	0x04, 0x11
        /*000e*/ 	.short	(.L_17 - .L_16)
	.align		4
.L_16:
        /*0010*/ 	.word	index@($__internal_0_$__cuda_sm20_div_u64)
        /*0014*/ 	.word	0x00000db0


	//----- nvinfo : EIATTR_FRAME_SIZE
	.align		4
.L_17:
        /*0018*/ 	.byte	0x04, 0x11
        /*001a*/ 	.short	(.L_19 - .L_18)
	.align		4
.L_18:
        /*001c*/ 	.word	index@(_ZN7cutlass13device_kernelINS_4gemm6kernel13GemmUniversalINS1_17GroupProblemShapeIN4cute5tupleIJiiiEEEEENS1_10collective13CollectiveMmaINS1_39MainloopSm90ArrayTmaGmmaWarpSpecializedILi2ENS6_IJNS5_1CILi1EEESD_SD_EEENS1_40KernelPtrArrayTmaWarpSpecializedPingpongEEENS6_IJNSC_ILi128EEENSC_ILi256EEESH_EEENS_10bfloat16_tEPNS6_IJlSD_NSC_ILi0EEEEEESK_SN_NS5_8TiledMMAINS5_8MMA_AtomIJNS5_4SM904GMMA28MMA_64x256x16_F32BF16BF16_SSILNSR_5MajorE0ELST_0ELNSR_7ScaleInE1ELSU_1EEEEEENS5_6LayoutISE_NS6_IJSL_SL_SL_EEEEENS6_IJNS5_10UnderscoreES10_S10_EEEEENS5_13SM90_TMA_LOADENS5_14ComposedLayoutINS5_7SwizzleILi3ELi4ELi3EEENS5_18smem_ptr_flag_bitsILi16EEENSX_INS6_IJNSC_ILi8EEENSC_ILi64EEEEEENS6_IJS1A_SD_EEEEEEEvNS5_8identityES13_S1E_vS1F_EENS_8epilogue10collective18CollectiveEpilogueINS1H_30Sm90PtrArrayTmaWarpSpecializedILi4ELi2ELi16ELb1ELb0ELi2EEEJSJ_NS6_IJS1A_NSC_ILi32EEEEEENS_6half_tEPNS6_IJSD_lSL_EEES1O_S1Q_NS1H_6fusion15FusionCallbacksIS1L_NS1R_17LinearCombinationIS1O_fS1O_fLNS_15FloatRoundStyleE2EEESJ_S1N_JEEES13_NS14_IS16_S18_NSX_INS6_IJS1A_S19_EEENS6_IJSD_S1A_EEEEEEENS5_17SM75_U16x8_LDSM_TENS5_14SM90_TMA_STOREES20_NS5_17SM90_U16x8_STSM_TENS5_9Copy_AtomIJNS5_17SM90_U32x4_STSM_NES1O_EEEvEEEvvEEEEvNT_6ParamsE)
        /*0020*/ 	.word	0x00000db0


	//----- nvinfo : EIATTR_MIN_STACK_SIZE
	.align		4
.L_19:
        /*0024*/ 	.byte	0x04, 0x12
        /*0026*/ 	.short	(.L_21 - .L_20)
	.align		4
.L_20:
        /*0028*/ 	.word	index@(_ZN7cutlass13device_kernelINS_4gemm6kernel13GemmUniversalINS1_17GroupProblemShapeIN4cute5tupleIJiiiEEEEENS1_10collective13CollectiveMmaINS1_39MainloopSm90ArrayTmaGmmaWarpSpecializedILi2ENS6_IJNS5_1CILi1EEESD_SD_EEENS1_40KernelPtrArrayTmaWarpSpecializedPingpongEEENS6_IJNSC_ILi128EEENSC_ILi256EEESH_EEENS_10bfloat16_tEPNS6_IJlSD_NSC_ILi0EEEEEESK_SN_NS5_8TiledMMAINS5_8MMA_AtomIJNS5_4SM904GMMA28MMA_64x256x16_F32BF16BF16_SSILNSR_5MajorE0ELST_0ELNSR_7ScaleInE1ELSU_1EEEEEENS5_6LayoutISE_NS6_IJSL_SL_SL_EEEEENS6_IJNS5_10UnderscoreES10_S10_EEEEENS5_13SM90_TMA_LOADENS5_14ComposedLayoutINS5_7SwizzleILi3ELi4ELi3EEENS5_18smem_ptr_flag_bitsILi16EEENSX_INS6_IJNSC_ILi8EEENSC_ILi64EEEEEENS6_IJS1A_SD_EEEEEEEvNS5_8identityES13_S1E_vS1F_EENS_8epilogue10collective18CollectiveEpilogueINS1H_30Sm90PtrArrayTmaWarpSpecializedILi4ELi2ELi16ELb1ELb0ELi2EEEJSJ_NS6_IJS1A_NSC_ILi32EEEEEENS_6half_tEPNS6_IJSD_lSL_EEES1O_S1Q_NS1H_6fusion15FusionCallbacksIS1L_NS1R_17LinearCombinationIS1O_fS1O_fLNS_15FloatRoundStyleE2EEESJ_S1N_JEEES13_NS14_IS16_S18_NSX_INS6_IJS1A_S19_EEENS6_IJSD_S1A_EEEEEEENS5_17SM75_U16x8_LDSM_TENS5_14SM90_TMA_STOREES20_NS5_17SM90_U16x8_STSM_TENS5_9Copy_AtomIJNS5_17SM90_U32x4_STSM_NES1O_EEEvEEEvvEEEEvNT_6ParamsE)
        /*002c*/ 	.word	0x00000db0
.L_21:


//--------------------- .nv.compat                --------------------------
	.section	.nv.compat,"",@"SHT_CUDA_COMPAT_INFO"
	.align	4
        /*0000*/ 	.byte	0x02, 0x09, 0x01, 0x00, 0x02, 0x02, 0x04, 0x00, 0x02, 0x05, 0x05, 0x00, 0x03, 0x07, 0x01, 0x01
        /*0010*/ 	.byte	0x02, 0x03, 0x03, 0x00, 0x02, 0x06, 0x01, 0x00, 0x04, 0x0b, 0x08, 0x00, 0x00, 0x00, 0x00, 0x00
        /*0020*/ 	.byte	0x00, 0x00, 0x00, 0x00


//--------------------- .nv.info._ZN7cutlass13device_kernelINS_4gemm6kernel13GemmUniversalINS1_17GroupProblemShapeIN4cute5tupleIJiiiEEEEENS1_10collective13CollectiveMmaINS1_39MainloopSm90ArrayTmaGmmaWarpSpecializedILi2ENS6_IJNS5_1CILi1EEESD_SD_EEENS1_40KernelPtrArrayTmaWarpSpecializedPingpongEEENS6_IJNSC_ILi128EEENSC_ILi256EEESH_EEENS_10bfloat16_tEPNS6_IJlSD_NSC_ILi0EEEEEESK_SN_NS5_8TiledMMAINS5_8MMA_AtomIJNS5_4SM904GMMA28MMA_64x256x16_F32BF16BF16_SSILNSR_5MajorE0ELST_0ELNSR_7ScaleInE1ELSU_1EEEEEENS5_6LayoutISE_NS6_IJSL_SL_SL_EEEEENS6_IJNS5_10UnderscoreES10_S10_EEEEENS5_13SM90_TMA_LOADENS5_14ComposedLayoutINS5_7SwizzleILi3ELi4ELi3EEENS5_18smem_ptr_flag_bitsILi16EEENSX_INS6_IJNSC_ILi8EEENSC_ILi64EEEEEENS6_IJS1A_SD_EEEEEEEvNS5_8identityES13_S1E_vS1F_EENS_8epilogue10collective18CollectiveEpilogueINS1H_30Sm90PtrArrayTmaWarpSpecializedILi4ELi2ELi16ELb1ELb0ELi2EEEJSJ_NS6_IJS1A_NSC_ILi32EEEEEENS_6half_tEPNS6_IJSD_lSL_EEES1O_S1Q_NS1H_6fusion15FusionCallbacksIS1L_NS1R_17LinearCombinationIS1O_fS1O_fLNS_15FloatRoundStyleE2EEESJ_S1N_JEEES13_NS14_IS16_S18_NSX_INS6_IJS1A_S19_EEENS6_IJSD_S1A_EEEEEEENS5_17SM75_U16x8_LDSM_TENS5_14SM90_TMA_STOREES20_NS5_17SM90_U16x8_STSM_TENS5_9Copy_AtomIJNS5_17SM90_U32x4_STSM_NES1O_EEEvEEEvvEEEEvNT_6ParamsE --------------------------
	.section	.nv.info._ZN7cutlass13device_kernelINS_4gemm6kernel13GemmUniversalINS1_17GroupProblemShapeIN4cute5tupleIJiiiEEEEENS1_10collective13CollectiveMmaINS1_39MainloopSm90ArrayTmaGmmaWarpSpecializedILi2ENS6_IJNS5_1CILi1EEESD_SD_EEENS1_40KernelPtrArrayTmaWarpSpecializedPingpongEEENS6_IJNSC_ILi128EEENSC_ILi256EEESH_EEENS_10bfloat16_tEPNS6_IJlSD_NSC_ILi0EEEEEESK_SN_NS5_8TiledMMAINS5_8MMA_AtomIJNS5_4SM904GMMA28MMA_64x256x16_F32BF16BF16_SSILNSR_5MajorE0ELST_0ELNSR_7ScaleInE1ELSU_1EEEEEENS5_6LayoutISE_NS6_IJSL_SL_SL_EEEEENS6_IJNS5_10UnderscoreES10_S10_EEEEENS5_13SM90_TMA_LOADENS5_14ComposedLayoutINS5_7SwizzleILi3ELi4ELi3EEENS5_18smem_ptr_flag_bitsILi16EEENSX_INS6_IJNSC_ILi8EEENSC_ILi64EEEEEENS6_IJS1A_SD_EEEEEEEvNS5_8identityES13_S1E_vS1F_EENS_8epilogue10collective18CollectiveEpilogueINS1H_30Sm90PtrArrayTmaWarpSpecializedILi4ELi2ELi16ELb1ELb0ELi2EEEJSJ_NS6_IJS1A_NSC_ILi32EEEEEENS_6half_tEPNS6_IJSD_lSL_EEES1O_S1Q_NS1H_6fusion15FusionCallbacksIS1L_NS1R_17LinearCombinationIS1O_fS1O_fLNS_15FloatRoundStyleE2EEESJ_S1N_JEEES13_NS14_IS16_S18_NSX_INS6_IJS1A_S19_EEENS6_IJSD_S1A_EEEEEEENS5_17SM75_U16x8_LDSM_TENS5_14SM90_TMA_STOREES20_NS5_17SM90_U16x8_STSM_TENS5_9Copy_AtomIJNS5_17SM90_U32x4_STSM_NES1O_EEEvEEEvvEEEEvNT_6ParamsE,"",@"SHT_CUDA_INFO"
	.sectionflags	@""
	.align	4


	//----- nvinfo : EIATTR_CUDA_API_VERSION
	.align		4
        /*0000*/ 	.byte	0x04, 0x37
        /*0002*/ 	.short	(.L_23 - .L_22)
.L_22:
        /*0004*/ 	.word	0x00000082


	//----- nvinfo : EIATTR_KPARAM_INFO
	.align		4
.L_23:
        /*0008*/ 	.byte	0x04, 0x17
        /*000a*/ 	.short	(.L_25 - .L_24)
.L_24:
        /*000c*/ 	.word	0x00000000
        /*0010*/ 	.short	0x0000
        /*0012*/ 	.short	0x0070
        /*0014*/ 	.byte	0x00, 0xf0, 0x01, 0x1c


	//----- nvinfo : EIATTR_SPARSE_MMA_MASK
	.align		4
.L_25:
        /*0018*/ 	.byte	0x03, 0x50
        /*001a*/ 	.short	0x0000


	//----- nvinfo : EIATTR_MAXREG_COUNT
	.align		4
        /*001c*/ 	.byte	0x03, 0x1b
        /*001e*/ 	.short	0x00a8


	//----- nvinfo : EIATTR_NUM_BARRIERS
	.align		4
        /*0020*/ 	.byte	0x02, 0x4c
        /*0022*/ 	.byte	0x02
	.zero		1


	//----- nvinfo : EIATTR_EXTERNS
	.align		4
        /*0024*/ 	.byte	0x04, 0x0f
        /*0026*/ 	.short	(.L_27 - .L_26)


	//   ....[0]....
	.align		4
.L_26:
        /*0028*/ 	.word	index@(__assertfail)


	//----- nvinfo : EIATTR_ANNOTATIONS
	.align		4
.L_27:
        /*002c*/ 	.byte	0x04, 0x55
        /*002e*/ 	.short	(.L_29 - .L_28)


	//   ....[0]....
.L_28:
        /*0030*/ 	.word	0x00000001
        /*0034*/ 	.byte	0xd0, 0x3a, 0x00, 0x00, 0x01, 0x00, 0x00, 0x00, 0x10, 0x3b, 0x00, 0x00, 0x01, 0x00, 0x00, 0x00
        /* <DEDUP_REMOVED lines=1511> */
        /*5eb4*/ 	.byte	0xf0, 0xe3, 0x01, 0x00, 0x01, 0x00, 0x00, 0x00, 0x40, 0xe4, 0x01, 0x00


	//----- nvinfo : EIATTR_MERCURY_ISA_VERSION
	.align		4
.L_29:
        /*5ec0*/ 	.byte	0x03, 0x5f
        /*5ec2*/ 	.short	0x0101


	//----- nvinfo : EIATTR_INT_WARP_WIDE_INSTR_OFFSETS
	.align		4
        /*5ec4*/ 	.byte	0x04, 0x31
        /*5ec6*/ 	.short	(.L_31 - .L_30)


	//   ....[0]....
.L_30:
        /*5ec8*/ 	.word	0x00001150


	//   ....[1]....
        /*5ecc*/ 	.word	0x00001160


	//   ....[2]....
        /*5ed0*/ 	.word	0x000011e0


	//   ....[3]....
        /*5ed4*/ 	.word	0x00001240


	//   ....[4]....
        /*5ed8*/ 	.word	0x00001290


	//   ....[5]....
        /*5edc*/ 	.word	0x000012c0


	//   ....[6]....
        /*5ee0*/ 	.word	0x00001330


	//   ....[7]....
        /*5ee4*/ 	.word	0x00001370


	//----- nvinfo : EIATTR_COOP_GROUP_MASK_REGIDS
	.align		4
.L_31:
        /*5ee8*/ 	.byte	0x04, 0x29
        /*5eea*/ 	.short	(.L_33 - .L_32)


	//   ....[0]....
.L_32:
        /*5eec*/ 	.word	0xffffffff


	//   ....[1]....
        /*5ef0*/ 	.word	0xffffffff


	//   ....[2]....
        /*5ef4*/ 	.word	0xffffffff


	//   ....[3]....
        /*5ef8*/ 	.word	0xffffffff


	//   ....[4]....
        /*5efc*/ 	.word	0xffffffff


	//   ....[5]....
        /*5f00*/ 	.word	0xffffffff


	//   ....[6]....
        /*5f04*/ 	.word	0xffffffff


	//   ....[7]....
        /*5f08*/ 	.word	0xffffffff


	//   ....[8]....
        /*5f0c*/ 	.word	0xffffffff


	//   ....[9]....
        /*5f10*/ 	.word	0xffffffff


	//   ....[10]....
        /*5f14*/ 	.word	0xffffffff


	//   ....[11]....
        /*5f18*/ 	.word	0xffffffff


	//   ....[12]....
        /*5f1c*/ 	.word	0xffffffff


	//   ....[13]....
        /*5f20*/ 	.word	0xffffffff


	//   ....[14]....
        /*5f24*/ 	.word	0xffffffff


	//   ....[15]....
        /*5f28*/ 	.word	0xffffffff


	//   ....[16]....
        /*5f2c*/ 	.word	0xffffffff


	//   ....[17]....
        /*5f30*/ 	.word	0xffffffff


	//   ....[18]....
        /*5f34*/ 	.word	0xffffffff


	//   ....[19]....
        /*5f38*/ 	.word	0xffffffff


	//   ....[20]....
        /*5f3c*/ 	.word	0xffffffff


	//   ....[21]....
        /*5f40*/ 	.word	0xffffffff


	//   ....[22]....
        /*5f44*/ 	.word	0xffffffff


	//   ....[23]....
        /*5f48*/ 	.word	0xffffffff


	//   ....[24]....
        /*5f4c*/ 	.word	0xffffffff


	//   ....[25]....
        /*5f50*/ 	.word	0xffffffff


	//   ....[26]....
        /*5f54*/ 	.word	0xffffffff


	//   ....[27]....
        /*5f58*/ 	.word	0xffffffff


	//   ....[28]....
        /*5f5c*/ 	.word	0xffffffff


	//   ....[29]....
        /*5f60*/ 	.word	0xffffffff


	//   ....[30]....
        /*5f64*/ 	.word	0xffffffff


	//   ....[31]....
        /*5f68*/ 	.word	0xffffffff


	//   ....[32]....
        /*5f6c*/ 	.word	0xffffffff


	//   ....[33]....
        /*5f70*/ 	.word	0xffffffff


	//   ....[34]....
        /*5f74*/ 	.word	0xffffffff


	//   ....[35]....
        /*5f78*/ 	.word	0xffffffff


	//   ....[36]....
        /*5f7c*/ 	.word	0xffffffff


	//   ....[37]....
        /*5f80*/ 	.word	0xffffffff


	//   ....[38]....
        /*5f84*/ 	.word	0xffffffff


	//   ....[39]....
        /*5f88*/ 	.word	0xffffffff


	//   ....[40]....
        /*5f8c*/ 	.word	0xffffffff


	//   ....[41]....
        /*5f90*/ 	.word	0xffffffff


	//   ....[42]....
        /*5f94*/ 	.word	0xffffffff


	//   ....[43]....
        /*5f98*/ 	.word	0xffffffff


	//   ....[44]....
        /*5f9c*/ 	.word	0xffffffff


	//   ....[45]....
        /*5fa0*/ 	.word	0xffffffff


	//   ....[46]....
        /*5fa4*/ 	.word	0xffffffff


	//   ....[47]....
        /*5fa8*/ 	.word	0xffffffff


	//   ....[48]....
        /*5fac*/ 	.word	0xffffffff


	//   ....[49]....
        /*5fb0*/ 	.word	0xffffffff


	//   ....[50]....
        /*5fb4*/ 	.word	0xffffffff


	//   ....[51]....
        /*5fb8*/ 	.word	0xffffffff


	//   ....[52]....
        /*5fbc*/ 	.word	0xffffffff


	//   ....[53]....
        /*5fc0*/ 	.word	0xffffffff


	//   ....[54]....
        /*5fc4*/ 	.word	0xffffffff


	//   ....[55]....
        /*5fc8*/ 	.word	0xffffffff


	//   ....[56]....
        /*5fcc*/ 	.word	0xffffffff


	//   ....[57]....
        /*5fd0*/ 	.word	0xffffffff


	//   ....[58]....
        /*5fd4*/ 	.word	0xffffffff


	//   ....[59]....
        /*5fd8*/ 	.word	0xffffffff


	//   ....[60]....
        /*5fdc*/ 	.word	0xffffffff


	//   ....[61]....
        /*5fe0*/ 	.word	0xffffffff


	//   ....[62]....
        /*5fe4*/ 	.word	0xffffffff


	//   ....[63]....
        /*5fe8*/ 	.word	0xffffffff


	//   ....[64]....
        /*5fec*/ 	.word	0xffffffff


	//   ....[65]....
        /*5ff0*/ 	.word	0xffffffff


	//   ....[66]....
        /*5ff4*/ 	.word	0xffffffff


	//   ....[67]....
        /*5ff8*/ 	.word	0xffffffff


	//   ....[68]....
        /*5ffc*/ 	.word	0xffffffff


	//   ....[69]....
        /*6000*/ 	.word	0xffffffff


	//   ....[70]....
        /*6004*/ 	.word	0xffffffff


	//   ....[71]....
        /*6008*/ 	.word	0xffffffff


	//   ....[72]....
        /*600c*/ 	.word	0xffffffff


	//   ....[73]....
        /*6010*/ 	.word	0xffffffff


	//   ....[74]....
        /*6014*/ 	.word	0xffffffff


	//   ....[75]....
        /*6018*/ 	.word	0xffffffff


	//   ....[76]....
        /*601c*/ 	.word	0xffffffff


	//   ....[77]....
        /*6020*/ 	.word	0xffffffff


	//   ....[78]....
        /*6024*/ 	.word	0x0500000f


	//----- nvinfo : EIATTR_COOP_GROUP_INSTR_OFFSETS
	.align		4
.L_33:
        /*6028*/ 	.byte	0x04, 0x28
        /*602a*/ 	.short	(.L_35 - .L_34)


	//   ....[0]....
.L_34:
        /*602c*/ 	.word	0x00000820


	//   ....[1]....
        /*6030*/ 	.word	0x00000850


	//   ....[2]....
        /*6034*/ 	.word	0x00000cf0


	//   ....[3]....
        /*6038*/ 	.word	0x00000ea0


	//   ....[4]....
        /*603c*/ 	.word	0x00001070


	//   ....[5]....
        /*6040*/ 	.word	0x000010b0


	//   ....[6]....
        /*6044*/ 	.word	0x00001a00


	//   ....[7]....
        /*6048*/ 	.word	0x00001a30


	//   ....[8]....
        /*604c*/ 	.word	0x00001ab0


	//   ....[9]....
        /*6050*/ 	.word	0x00001ac0


	//   ....[10]....
        /*6054*/ 	.word	0x00001b00


	//   ....[11]....
        /*6058*/ 	.word	0x00001b20


	//   ....[12]....
        /*605c*/ 	.word	0x00001b60


	//   ....[13]....
        /*6060*/ 	.word	0x00001b80


	//   ....[14]....
        /*6064*/ 	.word	0x00001bc0


	//   ....[15]....
        /*6068*/ 	.word	0x00001be0


	//   ....[16]....
        /*606c*/ 	.word	0x00001c50


	//   ....[17]....
        /*6070*/ 	.word	0x00001d80


	//   ....[18]....
        /*6074*/ 	.word	0x00001e00


	//   ....[19]....
        /*6078*/ 	.word	0x000023e0


	//   ....[20]....
        /*607c*/ 	.word	0x000023f0


	//   ....[21]....
        /*6080*/ 	.word	0x00002440


	//   ....[22]....
        /*6084*/ 	.word	0x00002450


	//   ....[23]....
        /*6088*/ 	.word	0x000024a0


	//   ....[24]....
        /*608c*/ 	.word	0x000024b0


	//   ....[25]....
        /*6090*/ 	.word	0x00002500


	//   ....[26]....
        /*6094*/ 	.word	0x00002510


	//   ....[27]....
        /*6098*/ 	.word	0x00002560


	//   ....[28]....
        /*609c*/ 	.word	0x00002570


	//   ....[29]....
        /*60a0*/ 	.word	0x00002600


	//   ....[30]....
        /*60a4*/ 	.word	0x00002650


	//   ....[31]....
        /*60a8*/ 	.word	0x000026e0


	//   ....[32]....
        /*60ac*/ 	.word	0x00002700


	//   ....[33]....
        /*60b0*/ 	.word	0x00002710


	//   ....[34]....
        /*60b4*/ 	.word	0x00002720


	//   ....[35]....
        /*60b8*/ 	.word	0x00002730


	//   ....[36]....
        /*60bc*/ 	.word	0x00002740


	//   ....[37]....
        /*60c0*/ 	.word	0x00002fb0


	//   ....[38]....
        /*60c4*/ 	.word	0x00003250


	//   ....[39]....
        /*60c8*/ 	.word	0x000035c0


	//   ....[40]....
        /*60cc*/ 	.word	0x0001b9b0


	//   ....[41]....
        /*60d0*/ 	.word	0x0001be10


	//   ....[42]....
        /*60d4*/ 	.word	0x0001c1b0


	//   ....[43]....
        /*60d8*/ 	.word	0x0001df10


	//   ....[44]....
        /*60dc*/ 	.word	0x0001e620


	//   ....[45]....
        /*60e0*/ 	.word	0x0001eaf0


	//   ....[46]....
        /*60e4*/ 	.word	0x0001f9f0


	//   ....[47]....
        /*60e8*/ 	.word	0x00020700


	//   ....[48]....
        /*60ec*/ 	.word	0x00020720


	//   ....[49]....
        /*60f0*/ 	.word	0x00020770


	//   ....[50]....
        /*60f4*/ 	.word	0x00020790


	//   ....[51]....
        /*60f8*/ 	.word	0x000207d0


	//   ....[52]....
        /*60fc*/ 	.word	0x00020800


	//   ....[53]....
        /*6100*/ 	.word	0x00020840


	//   ....[54]....
        /*6104*/ 	.word	0x00020870


	//   ....[55]....
        /*6108*/ 	.word	0x000208b0


	//   ....[56]....
        /*610c*/ 	.word	0x000208e0


	//   ....[57]....
        /*6110*/ 	.word	0x00020970


	//   ....[58]....
        /*6114*/ 	.word	0x00020a90


	//   ....[59]....
        /*6118*/ 	.word	0x00020ab0


	//   ....[60]....
        /*611c*/ 	.word	0x00021110


	//   ....[61]....
        /*6120*/ 	.word	0x00021120


	//   ....[62]....
        /*6124*/ 	.word	0x00021170


	//   ....[63]....
        /*6128*/ 	.word	0x00021180


	//   ....[64]....
        /*612c*/ 	.word	0x000211d0


	//   ....[65]....
        /*6130*/ 	.word	0x000211e0


	//   ....[66]....
        /*6134*/ 	.word	0x00021230


	//   ....[67]....
        /*6138*/ 	.word	0x00021240


	//   ....[68]....
        /*613c*/ 	.word	0x00021290


	//   ....[69]....
        /*6140*/ 	.word	0x000212a0


	//   ....[70]....
        /*6144*/ 	.word	0x00021330


	//   ....[71]....
        /*6148*/ 	.word	0x000213a0


	//   ....[72]....
        /*614c*/ 	.word	0x00021430


	//   ....[73]....
        /*6150*/ 	.word	0x00021450


	//   ....[74]....
        /*6154*/ 	.word	0x00021460


	//   ....[75]....
        /*6158*/ 	.word	0x00021470


	//   ....[76]....
        /*615c*/ 	.word	0x00021480


	//   ....[77]....
        /*6160*/ 	.word	0x00021490


	//   ....[78]....
        /*6164*/ 	.word	0x00023360


	//----- nvinfo : EIATTR_REG_RECONFIG
	.align		4
.L_35:
        /*6168*/ 	.byte	0x01, 0x54
	.zero		2


	//----- nvinfo : EIATTR_SYSCALL_OFFSETS
	.align		4
        /*616c*/ 	.byte	0x04, 0x46
        /*616e*/ 	.short	(.L_37 - .L_36)


	//   ....[0]....
.L_36:
        /*6170*/ 	.word	0x00014e00


	//   ....[1]....
        /*6174*/ 	.word	0x00014ef0


	//----- nvinfo : EIATTR_MBARRIER_INSTR_OFFSETS
	.align		4
.L_37:
        /*6178*/ 	.byte	0x04, 0x39
        /*617a*/ 	.short	(.L_39 - .L_38)


	//   ....[0]....
.L_38:
        /*617c*/ 	.word	0x00000bd0
        /*6180*/ 	.word	0x000000ff
        /*6184*/ 	.word	0x00034400
        /*6188*/ 	.short	0x0100
        /*618a*/ 	.byte	0x06
	.zero		1


	//   ....[1]....
        /*618c*/ 	.word	0x00000be0
        /*6190*/ 	.word	0x000000ff
        /*6194*/ 	.word	0x00034440
        /*6198*/ 	.short	0x0100
        /*619a*/ 	.byte	0x06
	.zero		1


	//   ....[2]....
        /*619c*/ 	.word	0x00000bf0
        /*61a0*/ 	.word	0x000000ff
        /*61a4*/ 	.word	0x00034408
        /*61a8*/ 	.short	0x0100
        /*61aa*/ 	.byte	0x06
	.zero		1


	//   ....[3]....
        /*61ac*/ 	.word	0x00000c00
        /*61b0*/ 	.word	0x000000ff
        /*61b4*/ 	.word	0x00034448
        /*61b8*/ 	.short	0x0100
        /*61ba*/ 	.byte	0x06
	.zero		1


	//   ....[4]....
        /*61bc*/ 	.word	0x00000c10
        /*61c0*/ 	.word	0x000000ff
        /*61c4*/ 	.word	0x00034410
        /*61c8*/ 	.short	0x0100
        /*61ca*/ 	.byte	0x06
	.zero		1


	//   ....[5]....
        /*61cc*/ 	.word	0x00000c20
        /*61d0*/ 	.word	0x000000ff
        /*61d4*/ 	.word	0x00034450
        /*61d8*/ 	.short	0x0100
        /*61da*/ 	.byte	0x06
	.zero		1


	//   ....[6]....
        /*61dc*/ 	.word	0x00000c30
        /*61e0*/ 	.word	0x000000ff
        /*61e4*/ 	.word	0x00034418
        /*61e8*/ 	.short	0x0100
        /*61ea*/ 	.byte	0x06
	.zero		1


	//   ....[7]....
        /*61ec*/ 	.word	0x00000c40
        /*61f0*/ 	.word	0x000000ff
        /*61f4*/ 	.word	0x00034458
        /*61f8*/ 	.short	0x0100
        /*61fa*/ 	.byte	0x06
	.zero		1


	//   ....[8]....
        /*61fc*/ 	.word	0x00000c50
        /*6200*/ 	.word	0x000000ff
        /*6204*/ 	.word	0x00034420
        /*6208*/ 	.short	0x0100
        /*620a*/ 	.byte	0x06
	.zero		1


	//   ....[9]....
        /*620c*/ 	.word	0x00000c60
        /*6210*/ 	.word	0x000000ff
        /*6214*/ 	.word	0x00034460
        /*6218*/ 	.short	0x0100
        /*621a*/ 	.byte	0x06
	.zero		1


	//   ....[10]....
        /*621c*/ 	.word	0x00000c70
        /*6220*/ 	.word	0x000000ff
        /*6224*/ 	.word	0x00034428
        /*6228*/ 	.short	0x0100
        /*622a*/ 	.byte	0x06
	.zero		1


	//   ....[11]....
        /*622c*/ 	.word	0x00000c80
        /*6230*/ 	.word	0x000000ff
        /*6234*/ 	.word	0x00034468
        /*6238*/ 	.short	0x0100
        /*623a*/ 	.byte	0x06
	.zero		1


	//   ....[12]....
        /*623c*/ 	.word	0x00000c90
        /*6240*/ 	.word	0x000000ff
        /*6244*/ 	.word	0x00034430
        /*6248*/ 	.short	0x0100
        /*624a*/ 	.byte	0x06
	.zero		1


	//   ....[13]....
        /*624c*/ 	.word	0x00000ca0
        /*6250*/ 	.word	0x000000ff
        /*6254*/ 	.word	0x00034470
        /*6258*/ 	.short	0x0100
        /*625a*/ 	.byte	0x06
	.zero		1


	//   ....[14]....
        /*625c*/ 	.word	0x00000cb0
        /*6260*/ 	.word	0x000000ff
        /*6264*/ 	.word	0x00034438
        /*6268*/ 	.short	0x0100
        /*626a*/ 	.byte	0x06
	.zero		1


	//   ....[15]....
        /*626c*/ 	.word	0x00000cc0
        /*6270*/ 	.word	0x000000ff
        /*6274*/ 	.word	0x00034478
        /*6278*/ 	.short	0x0100
        /*627a*/ 	.byte	0x06
	.zero		1


	//   ....[16]....
        /*627c*/ 	.word	0x00000e50
        /*6280*/ 	.word	0x000000ff
        /*6284*/ 	.word	0x00034480
        /*6288*/ 	.short	0x0100
        /*628a*/ 	.byte	0x06
	.zero		1


	//   ....[17]....
        /*628c*/ 	.word	0x00000e60
        /*6290*/ 	.word	0x000000ff
        /*6294*/ 	.word	0x00034490
        /*6298*/ 	.short	0x0100
        /*629a*/ 	.byte	0x06
	.zero		1


	//   ....[18]....
        /*629c*/ 	.word	0x00000e70
        /*62a0*/ 	.word	0x000000ff
        /*62a4*/ 	.word	0x00034488
        /*62a8*/ 	.short	0x0100
        /*62aa*/ 	.byte	0x06
	.zero		1


	//   ....[19]....
        /*62ac*/ 	.word	0x00000e80
        /*62b0*/ 	.word	0x000000ff
        /*62b4*/ 	.word	0x00034498
        /*62b8*/ 	.short	0x0100
        /*62ba*/ 	.byte	0x06
	.zero		1


	//   ....[20]....
        /*62bc*/ 	.word	0x00000fe0
        /*62c0*/ 	.word	0x000000ff
        /*62c4*/ 	.word	0x000344a0
        /*62c8*/ 	.short	0x0100
        /*62ca*/ 	.byte	0x06
	.zero		1


	//   ....[21]....
        /*62cc*/ 	.word	0x00000ff0
        /*62d0*/ 	.word	0x000000ff
        /*62d4*/ 	.word	0x000344c0
        /*62d8*/ 	.short	0x0100
        /*62da*/ 	.byte	0x06
	.zero		1


	//   ....[22]....
        /*62dc*/ 	.word	0x00001000
        /*62e0*/ 	.word	0x000000ff
        /*62e4*/ 	.word	0x000344a8
        /*62e8*/ 	.short	0x0100
        /*62ea*/ 	.byte	0x06
	.zero		1


	//   ....[23]....
        /*62ec*/ 	.word	0x00001010
        /*62f0*/ 	.word	0x000000ff
        /*62f4*/ 	.word	0x000344c8
        /*62f8*/ 	.short	0x0100
        /*62fa*/ 	.byte	0x06
	.zero		1


	//   ....[24]....
        /*62fc*/ 	.word	0x00001020
        /*6300*/ 	.word	0x000000ff
        /*6304*/ 	.word	0x000344b0
        /*6308*/ 	.short	0x0100
        /*630a*/ 	.byte	0x06
	.zero		1


	//   ....[25]....
        /*630c*/ 	.word	0x00001030
        /*6310*/ 	.word	0x000000ff
        /*6314*/ 	.word	0x000344d0
        /*6318*/ 	.short	0x0100
        /*631a*/ 	.byte	0x06
	.zero		1


	//   ....[26]....
        /*631c*/ 	.word	0x00001040
        /*6320*/ 	.word	0x000000ff
        /*6324*/ 	.word	0x000344b8
        /*6328*/ 	.short	0x0100
        /*632a*/ 	.byte	0x06
	.zero		1


	//   ....[27]....
        /*632c*/ 	.word	0x00001050
        /*6330*/ 	.word	0x000000ff
        /*6334*/ 	.word	0x000344d8
        /*6338*/ 	.short	0x0100
        /*633a*/ 	.byte	0x06
	.zero		1


	//   ....[28]....
        /*633c*/ 	.word	0x00001270
        /*6340*/ 	.word	0x000000ff
        /*6344*/ 	.word	0x000344e0
        /*6348*/ 	.short	0x0100
        /*634a*/ 	.byte	0x06
	.zero		1


	//   ....[29]....
        /*634c*/ 	.word	0x000012b0
        /*6350*/ 	.word	0x000000ff
        /*6354*/ 	.word	0x000344e8
        /*6358*/ 	.short	0x0100
        /*635a*/ 	.byte	0x06
	.zero		1


	//   ....[30]....
        /*635c*/ 	.word	0x00001320
        /*6360*/ 	.word	0x000000ff
        /*6364*/ 	.word	0x000344f0
        /*6368*/ 	.short	0x0100
        /*636a*/ 	.byte	0x0b
	.zero		1


	//   ....[31]....
        /*636c*/ 	.word	0x00001360
        /*6370*/ 	.word	0x000000ff
        /*6374*/ 	.word	0x000344f8
        /*6378*/ 	.short	0x0100
        /*637a*/ 	.byte	0x0b
	.zero		1


	//   ....[32]....
        /*637c*/ 	.word	0x00001380
        /*6380*/ 	.word	0x000000ff
        /*6384*/ 	.word	0x00034500
        /*6388*/ 	.short	0x0100
        /*638a*/ 	.byte	0x0b
	.zero		1


	//   ....[33]....
        /*638c*/ 	.word	0x00001390
        /*6390*/ 	.word	0x000000ff
        /*6394*/ 	.word	0x00034508
        /*6398*/ 	.short	0x0100
        /*639a*/ 	.byte	0x0b
	.zero		1


	//   ....[34]....
        /*639c*/ 	.word	0x00002d10
        /*63a0*/ 	.word	0x000000ff
        /*63a4*/ 	.word	0x00034400
        /*63a8*/ 	.short	0x010a
        /*63aa*/ 	.byte	0x0b
	.zero		1


	//   ....[35]....
        /*63ac*/ 	.word	0x00002df0
        /*63b0*/ 	.word	0x000000ff
        /*63b4*/ 	.word	0x00000000
        /*63b8*/ 	.short	0x0101
        /*63ba*/ 	.byte	0x0b
	.zero		1


	//   ....[36]....
        /*63bc*/ 	.word	0x00003a50
        /*63c0*/ 	.word	0x00000006
        /*63c4*/ 	.word	0x00000000
        /*63c8*/ 	.short	0x010a
        /*63ca*/ 	.byte	0x32
	.zero		1


	//   ....[37]....
        /*63cc*/ 	.word	0x00004790
        /*63d0*/ 	.word	0x000000ff
        /*63d4*/ 	.word	0x00034480
        /*63d8*/ 	.short	0x010a
        /*63da*/ 	.byte	0x04
	.zero		1


	//   ....[38]....
        /*63dc*/ 	.word	0x000047d0
        /*63e0*/ 	.word	0x000000ff
        /*63e4*/ 	.word	0x00034480
        /*63e8*/ 	.short	0x010a
        /*63ea*/ 	.byte	0x04
	.zero		1


	//   ....[39]....
        /*63ec*/ 	.word	0x0000c2a0
        /*63f0*/ 	.word	0x000000ff
        /*63f4*/ 	.word	0x00034480
        /*63f8*/ 	.short	0x010a
        /*63fa*/ 	.byte	0x07
	.zero		1


	//   ....[40]....
        /*63fc*/ 	.word	0x0000c2e0
        /*6400*/ 	.word	0x000000ff
        /*6404*/ 	.word	0x00034480
        /*6408*/ 	.short	0x010a
        /*640a*/ 	.byte	0x07
	.zero		1


	//   ....[41]....
        /*640c*/ 	.word	0x00014910
        /*6410*/ 	.word	0x000000ff
        /*6414*/ 	.word	0x00000000
        /*6418*/ 	.short	0x0101
        /*641a*/ 	.byte	0x07
	.zero		1


	//   ....[42]....
        /*641c*/ 	.word	0x00014a10
        /*6420*/ 	.word	0x00000000
        /*6424*/ 	.word	0x00000000
        /*6428*/ 	.short	0x0101
        /*642a*/ 	.byte	0x31
	.zero		1


	//   ....[43]....
        /*642c*/ 	.word	0x00014ae0
        /*6430*/ 	.word	0x000000ff
        /*6434*/ 	.word	0x00000000
        /*6438*/ 	.short	0x0101
        /*643a*/ 	.byte	0x10
	.zero		1


	//   ....[44]....
        /*643c*/ 	.word	0x00014b30
        /*6440*/ 	.word	0x00000006
        /*6444*/ 	.word	0x00000010
        /*6448*/ 	.short	0x010a
        /*644a*/ 	.byte	0x32
	.zero		1


	//   ....[45]....
        /*644c*/ 	.word	0x00015290
        /*6450*/ 	.word	0x000000ff
        /*6454*/ 	.word	0x000344a0
        /*6458*/ 	.short	0x010a
        /*645a*/ 	.byte	0x2f
	.zero		1


	//   ....[46]....
        /*645c*/ 	.word	0x00015970
        /*6460*/ 	.word	0x000000ff
        /*6464*/ 	.word	0x000344a8
        /*6468*/ 	.short	0x010a
        /*646a*/ 	.byte	0x2f
	.zero		1


	//   ....[47]....
        /*646c*/ 	.word	0x00015ec0
        /*6470*/ 	.word	0x000000ff
        /*6474*/ 	.word	0x00000000
        /*6478*/ 	.short	0x0101
        /*647a*/ 	.byte	0x07
	.zero		1


	//   ....[48]....
        /*647c*/ 	.word	0x00015ef0
        /*6480*/ 	.word	0x000000ff
        /*6484*/ 	.word	0x000344b0
        /*6488*/ 	.short	0x010a
        /*648a*/ 	.byte	0x2f
	.zero		1


	//   ....[49]....
        /*648c*/ 	.word	0x00016540
        /*6490*/ 	.word	0x000000ff
        /*6494*/ 	.word	0x00000000
        /*6498*/ 	.short	0x0101
        /*649a*/ 	.byte	0x08
	.zero		1


	//   ....[50]....
        /*649c*/ 	.word	0x00016570
        /*64a0*/ 	.word	0x000000ff
        /*64a4*/ 	.word	0x000344b8
        /*64a8*/ 	.short	0x010a
        /*64aa*/ 	.byte	0x2f
	.zero		1


	//   ....[51]....
        /*64ac*/ 	.word	0x00016ac0
        /*64b0*/ 	.word	0x000000ff
        /*64b4*/ 	.word	0x00000000
        /*64b8*/ 	.short	0x0101
        /*64ba*/ 	.byte	0x09
	.zero		1


	//   ....[52]....
        /*64bc*/ 	.word	0x00016b10
        /*64c0*/ 	.word	0x000000ff
        /*64c4*/ 	.word	0x000344a0
        /*64c8*/ 	.short	0x010a
        /*64ca*/ 	.byte	0x2f
	.zero		1


	//   ....[53]....
        /*64cc*/ 	.word	0x00017160
        /*64d0*/ 	.word	0x000000ff
        /*64d4*/ 	.word	0x00000000
        /*64d8*/ 	.short	0x0101
        /*64da*/ 	.byte	0x0a
	.zero		1


	//   ....[54]....
        /*64dc*/ 	.word	0x00017190
        /*64e0*/ 	.word	0x000000ff
        /*64e4*/ 	.word	0x000344a8
        /*64e8*/ 	.short	0x010a
        /*64ea*/ 	.byte	0x2f
	.zero		1


	//   ....[55]....
        /*64ec*/ 	.word	0x000176c0
        /*64f0*/ 	.word	0x000000ff
        /*64f4*/ 	.word	0x00000000
        /*64f8*/ 	.short	0x0101
        /*64fa*/ 	.byte	0x07
	.zero		1


	//   ....[56]....
        /*64fc*/ 	.word	0x000176f0
        /*6500*/ 	.word	0x000000ff
        /*6504*/ 	.word	0x000344b0
        /*6508*/ 	.short	0x010a
        /*650a*/ 	.byte	0x2f
	.zero		1


	//   ....[57]....
        /*650c*/ 	.word	0x00017d20
        /*6510*/ 	.word	0x000000ff
        /*6514*/ 	.word	0x00000000
        /*6518*/ 	.short	0x0101
        /*651a*/ 	.byte	0x08
	.zero		1


	//   ....[58]....
        /*651c*/ 	.word	0x00017d50
        /*6520*/ 	.word	0x000000ff
        /*6524*/ 	.word	0x000344b8
        /*6528*/ 	.short	0x010a
        /*652a*/ 	.byte	0x2f
	.zero		1


	//   ....[59]....
        /*652c*/ 	.word	0x00018280
        /*6530*/ 	.word	0x000000ff
        /*6534*/ 	.word	0x00000000
        /*6538*/ 	.short	0x0101
        /*653a*/ 	.byte	0x09
	.zero		1


	//   ....[60]....
        /*653c*/ 	.word	0x000182b0
        /*6540*/ 	.word	0x000000ff
        /*6544*/ 	.word	0x000344a0
        /*6548*/ 	.short	0x010a
        /*654a*/ 	.byte	0x2f
	.zero		1


	//   ....[61]....
        /*654c*/ 	.word	0x000188e0
        /*6550*/ 	.word	0x000000ff
        /*6554*/ 	.word	0x00000000
        /*6558*/ 	.short	0x0101
        /*655a*/ 	.byte	0x0a
	.zero		1


	//   ....[62]....
        /*655c*/ 	.word	0x00018910
        /*6560*/ 	.word	0x000000ff
        /*6564*/ 	.word	0x000344a8
        /*6568*/ 	.short	0x010a
        /*656a*/ 	.byte	0x2f
	.zero		1


	//   ....[63]....
        /*656c*/ 	.word	0x00018e40
        /*6570*/ 	.word	0x000000ff
        /*6574*/ 	.word	0x00000000
        /*6578*/ 	.short	0x0101
        /*657a*/ 	.byte	0x07
	.zero		1


	//   ....[64]....
        /*657c*/ 	.word	0x00018e70
        /*6580*/ 	.word	0x000000ff
        /*6584*/ 	.word	0x000344b0
        /*6588*/ 	.short	0x010a
        /*658a*/ 	.byte	0x2f
	.zero		1


	//   ....[65]....
        /*658c*/ 	.word	0x000194a0
        /*6590*/ 	.word	0x000000ff
        /*6594*/ 	.word	0x00000000
        /*6598*/ 	.short	0x0101
        /*659a*/ 	.byte	0x08
	.zero		1


	//   ....[66]....
        /*659c*/ 	.word	0x000194d0
        /*65a0*/ 	.word	0x000000ff
        /*65a4*/ 	.word	0x000344b8
        /*65a8*/ 	.short	0x010a
        /*65aa*/ 	.byte	0x2f
	.zero		1


	//   ....[67]....
        /*65ac*/ 	.word	0x00019a00
        /*65b0*/ 	.word	0x000000ff
        /*65b4*/ 	.word	0x00000000
        /*65b8*/ 	.short	0x0101
        /*65ba*/ 	.byte	0x09
	.zero		1


	//   ....[68]....
        /*65bc*/ 	.word	0x00019a30
        /*65c0*/ 	.word	0x000000ff
        /*65c4*/ 	.word	0x000344a0
        /*65c8*/ 	.short	0x010a
        /*65ca*/ 	.byte	0x2f
	.zero		1


	//   ....[69]....
        /*65cc*/ 	.word	0x0001a060
        /*65d0*/ 	.word	0x000000ff
        /*65d4*/ 	.word	0x00000000
        /*65d8*/ 	.short	0x0101
        /*65da*/ 	.byte	0x0a
	.zero		1


	//   ....[70]....
        /*65dc*/ 	.word	0x0001a090
        /*65e0*/ 	.word	0x000000ff
        /*65e4*/ 	.word	0x000344a8
        /*65e8*/ 	.short	0x010a
        /*65ea*/ 	.byte	0x2f
	.zero		1


	//   ....[71]....
        /*65ec*/ 	.word	0x0001a5c0
        /*65f0*/ 	.word	0x000000ff
        /*65f4*/ 	.word	0x00000000
        /*65f8*/ 	.short	0x0101
        /*65fa*/ 	.byte	0x07
	.zero		1


	//   ....[72]....
        /*65fc*/ 	.word	0x0001a5f0
        /*6600*/ 	.word	0x000000ff
        /*6604*/ 	.word	0x000344b0
        /*6608*/ 	.short	0x010a
        /*660a*/ 	.byte	0x2f
	.zero		1


	//   ....[73]....
        /*660c*/ 	.word	0x0001ac20
        /*6610*/ 	.word	0x000000ff
        /*6614*/ 	.word	0x00000000
        /*6618*/ 	.short	0x0101
        /*661a*/ 	.byte	0x08
	.zero		1


	//   ....[74]....
        /*661c*/ 	.word	0x0001ac50
        /*6620*/ 	.word	0x000000ff
        /*6624*/ 	.word	0x000344b8
        /*6628*/ 	.short	0x010a
        /*662a*/ 	.byte	0x2f
	.zero		1


	//   ....[75]....
        /*662c*/ 	.word	0x0001b190
        /*6630*/ 	.word	0x000000ff
        /*6634*/ 	.word	0x00000000
        /*6638*/ 	.short	0x0101
        /*663a*/ 	.byte	0x09
	.zero		1


	//   ....[76]....
        /*663c*/ 	.word	0x0001b210
        /*6640*/ 	.word	0x000000ff
        /*6644*/ 	.word	0x00034400
        /*6648*/ 	.short	0x010a
        /*664a*/ 	.byte	0x04
	.zero		1


	//   ....[77]....
        /*664c*/ 	.word	0x0001b330
        /*6650*/ 	.word	0x000000ff
        /*6654*/ 	.word	0x00000000
        /*6658*/ 	.short	0x0101
        /*665a*/ 	.byte	0x04
	.zero		1


	//   ....[78]....
        /*665c*/ 	.word	0x0001b4f0
        /*6660*/ 	.word	0x000000ff
        /*6664*/ 	.word	0x00034400
        /*6668*/ 	.short	0x010a
        /*666a*/ 	.byte	0x04
	.zero		1


	//   ....[79]....
        /*666c*/ 	.word	0x0001b610
        /*6670*/ 	.word	0x000000ff
        /*6674*/ 	.word	0x00000000
        /*6678*/ 	.short	0x0101
        /*667a*/ 	.byte	0x04
	.zero		1


	//   ....[80]....
        /*667c*/ 	.word	0x0001baa0
        /*6680*/ 	.word	0x000000ff
        /*6684*/ 	.word	0x00000000
        /*6688*/ 	.short	0x0101
        /*668a*/ 	.byte	0x0a
	.zero		1


	//   ....[81]....
        /*668c*/ 	.word	0x0001bad0
        /*6690*/ 	.word	0x00000000
        /*6694*/ 	.word	0x00000000
        /*6698*/ 	.short	0x0101
        /*669a*/ 	.byte	0x31
	.zero		1


	//   ....[82]....
        /*669c*/ 	.word	0x0001c2b0
        /*66a0*/ 	.word	0x000000ff
        /*66a4*/ 	.word	0x000344e8
        /*66a8*/ 	.short	0x010a
        /*66aa*/ 	.byte	0x06
	.zero		1


	//   ....[83]....
        /*66ac*/ 	.word	0x0001c3d0
        /*66b0*/ 	.word	0x000000ff
        /*66b4*/ 	.word	0x00034400
        /*66b8*/ 	.short	0x010a
        /*66ba*/ 	.byte	0x07
	.zero		1


	//   ....[84]....
        /*66bc*/ 	.word	0x0001c4f0
        /*66c0*/ 	.word	0x000000ff
        /*66c4*/ 	.word	0x00000000
        /*66c8*/ 	.short	0x0101
        /*66ca*/ 	.byte	0x07
	.zero		1


	//   ....[85]....
        /*66cc*/ 	.word	0x0001c6e0
        /*66d0*/ 	.word	0x000000ff
        /*66d4*/ 	.word	0x000344c0
        /*66d8*/ 	.short	0x010a
        /*66da*/ 	.byte	0x06
	.zero		1


	//   ....[86]....
        /*66dc*/ 	.word	0x0001c7a0
        /*66e0*/ 	.word	0x000000ff
        /*66e4*/ 	.word	0x000344a0
        /*66e8*/ 	.short	0x010b
        /*66ea*/ 	.byte	0x06
	.zero		1


	//   ....[87]....
        /*66ec*/ 	.word	0x0001c800
        /*66f0*/ 	.word	0x000000ff
        /*66f4*/ 	.word	0x00000000
        /*66f8*/ 	.short	0x0101
        /*66fa*/ 	.byte	0x07
	.zero		1


	//   ....[88]....
        /*66fc*/ 	.word	0x0001c830
        /*6700*/ 	.word	0x000000ff
        /*6704*/ 	.word	0x000344c8
        /*6708*/ 	.short	0x010a
        /*670a*/ 	.byte	0x06
	.zero		1


	//   ....[89]....
        /*670c*/ 	.word	0x0001c910
        /*6710*/ 	.word	0x000000ff
        /*6714*/ 	.word	0x000344a8
        /*6718*/ 	.short	0x010b
        /*671a*/ 	.byte	0x06
	.zero		1


	//   ....[90]....
        /*671c*/ 	.word	0x0001c980
        /*6720*/ 	.word	0x000000ff
        /*6724*/ 	.word	0x00000000
        /*6728*/ 	.short	0x0101
        /*672a*/ 	.byte	0x0e
	.zero		1


	//   ....[91]....
        /*672c*/ 	.word	0x0001c9b0
        /*6730*/ 	.word	0x000000ff
        /*6734*/ 	.word	0x000344d0
        /*6738*/ 	.short	0x010a
        /*673a*/ 	.byte	0x06
	.zero		1


	//   ....[92]....
        /*673c*/ 	.word	0x0001ca80
        /*6740*/ 	.word	0x000000ff
        /*6744*/ 	.word	0x000344b0
        /*6748*/ 	.short	0x010b
        /*674a*/ 	.byte	0x06
	.zero		1


	//   ....[93]....
        /*674c*/ 	.word	0x0001cae0
        /*6750*/ 	.word	0x000000ff
        /*6754*/ 	.word	0x00000000
        /*6758*/ 	.short	0x0101
        /*675a*/ 	.byte	0x0f
	.zero		1


	//   ....[94]....
        /*675c*/ 	.word	0x0001cb10
        /*6760*/ 	.word	0x000000ff
        /*6764*/ 	.word	0x000344d8
        /*6768*/ 	.short	0x010a
        /*676a*/ 	.byte	0x06
	.zero		1


	//   ....[95]....
        /*676c*/ 	.word	0x0001cbf0
        /*6770*/ 	.word	0x000000ff
        /*6774*/ 	.word	0x000344b8
        /*6778*/ 	.short	0x010b
        /*677a*/ 	.byte	0x06
	.zero		1


	//   ....[96]....
        /*677c*/ 	.word	0x0001cc60
        /*6780*/ 	.word	0x000000ff
        /*6784*/ 	.word	0x00000000
        /*6788*/ 	.short	0x0101
        /*678a*/ 	.byte	0x10
	.zero		1


	//   ....[97]....
        /*678c*/ 	.word	0x0001cca0
        /*6790*/ 	.word	0x000000ff
        /*6794*/ 	.word	0x000344c0
        /*6798*/ 	.short	0x010a
        /*679a*/ 	.byte	0x06
	.zero		1


	//   ....[98]....
        /*679c*/ 	.word	0x0001cd60
        /*67a0*/ 	.word	0x000000ff
        /*67a4*/ 	.word	0x000344a0
        /*67a8*/ 	.short	0x010b
        /*67aa*/ 	.byte	0x06
	.zero		1


	//   ....[99]....
        /*67ac*/ 	.word	0x0001cda0
        /*67b0*/ 	.word	0x000000ff
        /*67b4*/ 	.word	0x00000000
        /*67b8*/ 	.short	0x0101
        /*67ba*/ 	.byte	0x07
	.zero		1


	//   ....[100]....
        /*67bc*/ 	.word	0x0001cdd0
        /*67c0*/ 	.word	0x000000ff
        /*67c4*/ 	.word	0x000344c8
        /*67c8*/ 	.short	0x010a
        /*67ca*/ 	.byte	0x06
	.zero		1


	//   ....[101]....
        /*67cc*/ 	.word	0x0001cea0
        /*67d0*/ 	.word	0x000000ff
        /*67d4*/ 	.word	0x000344a8
        /*67d8*/ 	.short	0x010b
        /*67da*/ 	.byte	0x06
	.zero		1


	//   ....[102]....
        /*67dc*/ 	.word	0x0001cee0
        /*67e0*/ 	.word	0x000000ff
        /*67e4*/ 	.word	0x00000000
        /*67e8*/ 	.short	0x0101
        /*67ea*/ 	.byte	0x0e
	.zero		1


	//   ....[103]....
        /*67ec*/ 	.word	0x0001cf20
        /*67f0*/ 	.word	0x000000ff
        /*67f4*/ 	.word	0x000344d0
        /*67f8*/ 	.short	0x010a
        /*67fa*/ 	.byte	0x06
	.zero		1


	//   ....[104]....
        /*67fc*/ 	.word	0x0001cfe0
        /*6800*/ 	.word	0x000000ff
        /*6804*/ 	.word	0x000344b0
        /*6808*/ 	.short	0x010b
        /*680a*/ 	.byte	0x06
	.zero		1


	//   ....[105]....
        /*680c*/ 	.word	0x0001d020
        /*6810*/ 	.word	0x000000ff
        /*6814*/ 	.word	0x00000000
        /*6818*/ 	.short	0x0101
        /*681a*/ 	.byte	0x0f
	.zero		1


	//   ....[106]....
        /*681c*/ 	.word	0x0001d050
        /*6820*/ 	.word	0x000000ff
        /*6824*/ 	.word	0x000344d8
        /*6828*/ 	.short	0x010a
        /*682a*/ 	.byte	0x06
	.zero		1


	//   ....[107]....
        /*682c*/ 	.word	0x0001d120
        /*6830*/ 	.word	0x000000ff
        /*6834*/ 	.word	0x000344b8
        /*6838*/ 	.short	0x010b
        /*683a*/ 	.byte	0x06
	.zero		1


	//   ....[108]....
        /*683c*/ 	.word	0x0001d160
        /*6840*/ 	.word	0x000000ff
        /*6844*/ 	.word	0x00000000
        /*6848*/ 	.short	0x0101
        /*684a*/ 	.byte	0x10
	.zero		1


	//   ....[109]....
        /*684c*/ 	.word	0x0001d1a0
        /*6850*/ 	.word	0x000000ff
        /*6854*/ 	.word	0x000344c0
        /*6858*/ 	.short	0x010a
        /*685a*/ 	.byte	0x06
	.zero		1


	//   ....[110]....
        /*685c*/ 	.word	0x0001d260
        /*6860*/ 	.word	0x000000ff
        /*6864*/ 	.word	0x000344a0
        /*6868*/ 	.short	0x010b
        /*686a*/ 	.byte	0x06
	.zero		1


	//   ....[111]....
        /*686c*/ 	.word	0x0001d2a0
        /*6870*/ 	.word	0x000000ff
        /*6874*/ 	.word	0x00000000
        /*6878*/ 	.short	0x0101
        /*687a*/ 	.byte	0x07
	.zero		1


	//   ....[112]....
        /*687c*/ 	.word	0x0001d2d0
        /*6880*/ 	.word	0x000000ff
        /*6884*/ 	.word	0x000344c8
        /*6888*/ 	.short	0x010a
        /*688a*/ 	.byte	0x06
	.zero		1


	//   ....[113]....
        /*688c*/ 	.word	0x0001d3a0
        /*6890*/ 	.word	0x000000ff
        /*6894*/ 	.word	0x000344a8
        /*6898*/ 	.short	0x010b
        /*689a*/ 	.byte	0x06
	.zero		1


	//   ....[114]....
        /*689c*/ 	.word	0x0001d3e0
        /*68a0*/ 	.word	0x000000ff
        /*68a4*/ 	.word	0x00000000
        /*68a8*/ 	.short	0x0101
        /*68aa*/ 	.byte	0x0e
	.zero		1


	//   ....[115]....
        /*68ac*/ 	.word	0x0001d420
        /*68b0*/ 	.word	0x000000ff
        /*68b4*/ 	.word	0x000344d0
        /*68b8*/ 	.short	0x010a
        /*68ba*/ 	.byte	0x06
	.zero		1


	//   ....[116]....
        /*68bc*/ 	.word	0x0001d4e0
        /*68c0*/ 	.word	0x000000ff
        /*68c4*/ 	.word	0x000344b0
        /*68c8*/ 	.short	0x010b
        /*68ca*/ 	.byte	0x06
	.zero		1


	//   ....[117]....
        /*68cc*/ 	.word	0x0001d520
        /*68d0*/ 	.word	0x000000ff
        /*68d4*/ 	.word	0x00000000
        /*68d8*/ 	.short	0x0101
        /*68da*/ 	.byte	0x0f
	.zero		1


	//   ....[118]....
        /*68dc*/ 	.word	0x0001d550
        /*68e0*/ 	.word	0x000000ff
        /*68e4*/ 	.word	0x000344d8
        /*68e8*/ 	.short	0x010a
        /*68ea*/ 	.byte	0x06
	.zero		1


	//   ....[119]....
        /*68ec*/ 	.word	0x0001d620
        /*68f0*/ 	.word	0x000000ff
        /*68f4*/ 	.word	0x000344b8
        /*68f8*/ 	.short	0x010b
        /*68fa*/ 	.byte	0x06
	.zero		1


	//   ....[120]....
        /*68fc*/ 	.word	0x0001d660
        /*6900*/ 	.word	0x000000ff
        /*6904*/ 	.word	0x00000000
        /*6908*/ 	.short	0x0101
        /*690a*/ 	.byte	0x10
	.zero		1


	//   ....[121]....
        /*690c*/ 	.word	0x0001d6a0
        /*6910*/ 	.word	0x000000ff
        /*6914*/ 	.word	0x000344c0
        /*6918*/ 	.short	0x010a
        /*691a*/ 	.byte	0x06
	.zero		1


	//   ....[122]....
        /*691c*/ 	.word	0x0001d760
        /*6920*/ 	.word	0x000000ff
        /*6924*/ 	.word	0x000344a0
        /*6928*/ 	.short	0x010b
        /*692a*/ 	.byte	0x06
	.zero		1


	//   ....[123]....
        /*692c*/ 	.word	0x0001d7a0
        /*6930*/ 	.word	0x000000ff
        /*6934*/ 	.word	0x00000000
        /*6938*/ 	.short	0x0101
        /*693a*/ 	.byte	0x07
	.zero		1


	//   ....[124]....
        /*693c*/ 	.word	0x0001d7d0
        /*6940*/ 	.word	0x000000ff
        /*6944*/ 	.word	0x000344c8
        /*6948*/ 	.short	0x010a
        /*694a*/ 	.byte	0x06
	.zero		1


	//   ....[125]....
        /*694c*/ 	.word	0x0001d8a0
        /*6950*/ 	.word	0x000000ff
        /*6954*/ 	.word	0x000344a8
        /*6958*/ 	.short	0x010b
        /*695a*/ 	.byte	0x06
	.zero		1


	//   ....[126]....
        /*695c*/ 	.word	0x0001d8e0
        /*6960*/ 	.word	0x000000ff
        /*6964*/ 	.word	0x00000000
        /*6968*/ 	.short	0x0101
        /*696a*/ 	.byte	0x0e
	.zero		1


	//   ....[127]....
        /*696c*/ 	.word	0x0001d920
        /*6970*/ 	.word	0x000000ff
        /*6974*/ 	.word	0x000344d0
        /*6978*/ 	.short	0x010a
        /*697a*/ 	.byte	0x06
	.zero		1


	//   ....[128]....
        /*697c*/ 	.word	0x0001d9f0
        /*6980*/ 	.word	0x000000ff
        /*6984*/ 	.word	0x000344b0
        /*6988*/ 	.short	0x010b
        /*698a*/ 	.byte	0x06
	.zero		1


	//   ....[129]....
        /*698c*/ 	.word	0x0001da30
        /*6990*/ 	.word	0x000000ff
        /*6994*/ 	.word	0x00000000
        /*6998*/ 	.short	0x0101
        /*699a*/ 	.byte	0x0f
	.zero		1


	//   ....[130]....
        /*699c*/ 	.word	0x0001da60
        /*69a0*/ 	.word	0x000000ff
        /*69a4*/ 	.word	0x000344d8
        /*69a8*/ 	.short	0x010a
        /*69aa*/ 	.byte	0x06
	.zero		1


	//   ....[131]....
        /*69ac*/ 	.word	0x0001db30
        /*69b0*/ 	.word	0x000000ff
        /*69b4*/ 	.word	0x000344b8
        /*69b8*/ 	.short	0x010b
        /*69ba*/ 	.byte	0x06
	.zero		1


	//   ....[132]....
        /*69bc*/ 	.word	0x0001db80
        /*69c0*/ 	.word	0x000000ff
        /*69c4*/ 	.word	0x00000000
        /*69c8*/ 	.short	0x0101
        /*69ca*/ 	.byte	0x10
	.zero		1


	//   ....[133]....
        /*69cc*/ 	.word	0x0001e0d0
        /*69d0*/ 	.word	0x000000ff
        /*69d4*/ 	.word	0x000344c0
        /*69d8*/ 	.short	0x010a
        /*69da*/ 	.byte	0x06
	.zero		1


	//   ....[134]....
        /*69dc*/ 	.word	0x0001e110
        /*69e0*/ 	.word	0x000000ff
        /*69e4*/ 	.word	0x000344c8
        /*69e8*/ 	.short	0x010a
        /*69ea*/ 	.byte	0x06
	.zero		1


	//   ....[135]....
        /*69ec*/ 	.word	0x0001e150
        /*69f0*/ 	.word	0x000000ff
        /*69f4*/ 	.word	0x000344d0
        /*69f8*/ 	.short	0x010a
        /*69fa*/ 	.byte	0x06
	.zero		1


	//   ....[136]....
        /*69fc*/ 	.word	0x0001e1c0
        /*6a00*/ 	.word	0x00000003
        /*6a04*/ 	.word	0x000344d8
        /*6a08*/ 	.short	0x010a
        /*6a0a*/ 	.byte	0x3f
	.zero		1


	//   ....[137]....
        /*6a0c*/ 	.word	0x0001eee0
        /*6a10*/ 	.word	0x00000008
        /*6a14*/ 	.word	0x00034490
        /*6a18*/ 	.short	0x010a
        /*6a1a*/ 	.byte	0x3f
	.zero		1


	//   ....[138]....
        /*6a1c*/ 	.word	0x0001f200
        /*6a20*/ 	.word	0x000000ff
        /*6a24*/ 	.word	0x000344e8
        /*6a28*/ 	.short	0x0101
        /*6a2a*/ 	.byte	0x16
	.zero		1


	//   ....[139]....
        /*6a2c*/ 	.word	0x0001f300
        /*6a30*/ 	.word	0x00000003
        /*6a34*/ 	.word	0x00034400
        /*6a38*/ 	.short	0x010a
        /*6a3a*/ 	.byte	0x3f
	.zero		1


	//   ....[140]....
        /*6a3c*/ 	.word	0x0001f440
        /*6a40*/ 	.word	0x00000002
        /*6a44*/ 	.word	0x00000000
        /*6a48*/ 	.short	0x0101
        /*6a4a*/ 	.byte	0x3f
	.zero		1


	//   ....[141]....
        /*6a4c*/ 	.word	0x0001fc80
        /*6a50*/ 	.word	0x00000007
        /*6a54*/ 	.word	0x00000000
        /*6a58*/ 	.short	0x010a
        /*6a5a*/ 	.byte	0x3f
	.zero		1


	//   ....[142]....
        /*6a5c*/ 	.word	0x0001fd00
        /*6a60*/ 	.word	0x00000003
        /*6a64*/ 	.word	0x00000000
        /*6a68*/ 	.short	0x010a
        /*6a6a*/ 	.byte	0x3f
	.zero		1


	//   ....[143]....
        /*6a6c*/ 	.word	0x00021980
        /*6a70*/ 	.word	0x0000000c
        /*6a74*/ 	.word	0x00034440
        /*6a78*/ 	.short	0x010a
        /*6a7a*/ 	.byte	0x3f
	.zero		1


	//   ....[144]....
        /*6a7c*/ 	.word	0x00021aa0
        /*6a80*/ 	.word	0x0000000c
        /*6a84*/ 	.word	0x00034400
        /*6a88*/ 	.short	0x0101
        /*6a8a*/ 	.byte	0x3f
	.zero		1


	//   ....[145]....
        /*6a8c*/ 	.word	0x00021b70
        /*6a90*/ 	.word	0x00000003
        /*6a94*/ 	.word	0x00034440
        /*6a98*/ 	.short	0x010a
        /*6a9a*/ 	.byte	0x3f
	.zero		1


	//   ....[146]....
        /*6a9c*/ 	.word	0x00021c20
        /*6aa0*/ 	.word	0x00000003
        /*6aa4*/ 	.word	0x00034440
        /*6aa8*/ 	.short	0x010a
        /*6aaa*/ 	.byte	0x3f
	.zero		1


	//   ....[147]....
        /*6aac*/ 	.word	0x00021cd0
        /*6ab0*/ 	.word	0x00000003
        /*6ab4*/ 	.word	0x00034440
        /*6ab8*/ 	.short	0x010a
        /*6aba*/ 	.byte	0x3f
	.zero		1


	//   ....[148]....
        /*6abc*/ 	.word	0x00021d80
        /*6ac0*/ 	.word	0x00000003
        /*6ac4*/ 	.word	0x00034440
        /*6ac8*/ 	.short	0x010a
        /*6aca*/ 	.byte	0x3f
	.zero		1


	//   ....[149]....
        /*6acc*/ 	.word	0x00021e30
        /*6ad0*/ 	.word	0x00000003
        /*6ad4*/ 	.word	0x00034440
        /*6ad8*/ 	.short	0x010a
        /*6ada*/ 	.byte	0x3f
	.zero		1


	//   ....[150]....
        /*6adc*/ 	.word	0x00021ee0
        /*6ae0*/ 	.word	0x00000003
        /*6ae4*/ 	.word	0x00034440
        /*6ae8*/ 	.short	0x010a
        /*6aea*/ 	.byte	0x3f
	.zero		1


	//   ....[151]....
        /*6aec*/ 	.word	0x00021f90
        /*6af0*/ 	.word	0x00000003
        /*6af4*/ 	.word	0x00034440
        /*6af8*/ 	.short	0x010a
        /*6afa*/ 	.byte	0x3f
	.zero		1


	//   ....[152]....
        /*6afc*/ 	.word	0x00022040
        /*6b00*/ 	.word	0x00000003
        /*6b04*/ 	.word	0x00034440
        /*6b08*/ 	.short	0x010a
        /*6b0a*/ 	.byte	0x3f
	.zero		1


	//   ....[153]....
        /*6b0c*/ 	.word	0x000220a0
        /*6b10*/ 	.word	0x0000000c
        /*6b14*/ 	.word	0x00034400
        /*6b18*/ 	.short	0x010a
        /*6b1a*/ 	.byte	0x3f
	.zero		1


	//   ....[154]....
        /*6b1c*/ 	.word	0x00022110
        /*6b20*/ 	.word	0x00000000
        /*6b24*/ 	.word	0x00000000
        /*6b28*/ 	.short	0x010a
        /*6b2a*/ 	.byte	0x3f
	.zero		1


	//   ....[155]....
        /*6b2c*/ 	.word	0x00022170
        /*6b30*/ 	.word	0x00000003
        /*6b34*/ 	.word	0x00034480
        /*6b38*/ 	.short	0x010a
        /*6b3a*/ 	.byte	0x3f
	.zero		1


	//   ....[156]....
        /*6b3c*/ 	.word	0x000221d0
        /*6b40*/ 	.word	0x00000007
        /*6b44*/ 	.word	0x00034480
        /*6b48*/ 	.short	0x010a
        /*6b4a*/ 	.byte	0x3f
	.zero		1


	//   ....[157]....
        /*6b4c*/ 	.word	0x00022240
        /*6b50*/ 	.word	0x00000002
        /*6b54*/ 	.word	0x00000010
        /*6b58*/ 	.short	0x010a
        /*6b5a*/ 	.byte	0x3f
	.zero		1


	//   ....[158]....
        /*6b5c*/ 	.word	0x00022300
        /*6b60*/ 	.word	0x00000003
        /*6b64*/ 	.word	0x000344a0
        /*6b68*/ 	.short	0x010a
        /*6b6a*/ 	.byte	0x3f
	.zero		1


	//   ....[159]....
        /*6b6c*/ 	.word	0x00022360
        /*6b70*/ 	.word	0x0000000c
        /*6b74*/ 	.word	0x000344a8
        /*6b78*/ 	.short	0x010a
        /*6b7a*/ 	.byte	0x3f
	.zero		1


	//   ....[160]....
        /*6b7c*/ 	.word	0x000223c0
        /*6b80*/ 	.word	0x0000000c
        /*6b84*/ 	.word	0x000344b0
        /*6b88*/ 	.short	0x010a
        /*6b8a*/ 	.byte	0x3f
	.zero		1


	//   ....[161]....
        /*6b8c*/ 	.word	0x00022420
        /*6b90*/ 	.word	0x0000000d
        /*6b94*/ 	.word	0x000344b8
        /*6b98*/ 	.short	0x010a
        /*6b9a*/ 	.byte	0x3f
	.zero		1


	//   ....[162]....
        /*6b9c*/ 	.word	0x00022480
        /*6ba0*/ 	.word	0x0000000d
        /*6ba4*/ 	.word	0x000344a0
        /*6ba8*/ 	.short	0x010a
        /*6baa*/ 	.byte	0x3f
	.zero		1


	//   ....[163]....
        /*6bac*/ 	.word	0x000224e0
        /*6bb0*/ 	.word	0x0000000d
        /*6bb4*/ 	.word	0x000344a8
        /*6bb8*/ 	.short	0x010a
        /*6bba*/ 	.byte	0x3f
	.zero		1


	//   ....[164]....
        /*6bbc*/ 	.word	0x00022540
        /*6bc0*/ 	.word	0x0000000d
        /*6bc4*/ 	.word	0x000344b0
        /*6bc8*/ 	.short	0x010a
        /*6bca*/ 	.byte	0x3f
	.zero		1


	//   ....[165]....
        /*6bcc*/ 	.word	0x000225a0
        /*6bd0*/ 	.word	0x0000000d
        /*6bd4*/ 	.word	0x000344b8
        /*6bd8*/ 	.short	0x010a
        /*6bda*/ 	.byte	0x3f
	.zero		1


	//   ....[166]....
        /*6bdc*/ 	.word	0x00022600
        /*6be0*/ 	.word	0x0000000d
        /*6be4*/ 	.word	0x000344a0
        /*6be8*/ 	.short	0x010a
        /*6bea*/ 	.byte	0x3f
	.zero		1


	//   ....[167]....
        /*6bec*/ 	.word	0x00022660
        /*6bf0*/ 	.word	0x0000000d
        /*6bf4*/ 	.word	0x000344a8
        /*6bf8*/ 	.short	0x010a
        /*6bfa*/ 	.byte	0x3f
	.zero		1


	//   ....[168]....
        /*6bfc*/ 	.word	0x000226c0
        /*6c00*/ 	.word	0x0000000d
        /*6c04*/ 	.word	0x000344b0
        /*6c08*/ 	.short	0x010a
        /*6c0a*/ 	.byte	0x3f
	.zero		1


	//   ....[169]....
        /*6c0c*/ 	.word	0x00022720
        /*6c10*/ 	.word	0x0000000d
        /*6c14*/ 	.word	0x000344b8
        /*6c18*/ 	.short	0x010a
        /*6c1a*/ 	.byte	0x3f
	.zero		1


	//   ....[170]....
        /*6c1c*/ 	.word	0x00022780
        /*6c20*/ 	.word	0x0000000d
        /*6c24*/ 	.word	0x000344a0
        /*6c28*/ 	.short	0x010a
        /*6c2a*/ 	.byte	0x3f
	.zero		1


	//   ....[171]....
        /*6c2c*/ 	.word	0x000227e0
        /*6c30*/ 	.word	0x0000000d
        /*6c34*/ 	.word	0x000344a8
        /*6c38*/ 	.short	0x010a
        /*6c3a*/ 	.byte	0x3f
	.zero		1


	//   ....[172]....
        /*6c3c*/ 	.word	0x00022840
        /*6c40*/ 	.word	0x0000000d
        /*6c44*/ 	.word	0x000344b0
        /*6c48*/ 	.short	0x010a
        /*6c4a*/ 	.byte	0x3f
	.zero		1


	//   ....[173]....
        /*6c4c*/ 	.word	0x000228a0
        /*6c50*/ 	.word	0x0000000d
        /*6c54*/ 	.word	0x000344b8
        /*6c58*/ 	.short	0x010a
        /*6c5a*/ 	.byte	0x3f
	.zero		1


	//   ....[174]....
        /*6c5c*/ 	.word	0x00022900
        /*6c60*/ 	.word	0x00000003
        /*6c64*/ 	.word	0x00034400
        /*6c68*/ 	.short	0x010a
        /*6c6a*/ 	.byte	0x3f
	.zero		1


	//   ....[175]....
        /*6c6c*/ 	.word	0x00022960
        /*6c70*/ 	.word	0x00000003
        /*6c74*/ 	.word	0x00034400
        /*6c78*/ 	.short	0x010a
        /*6c7a*/ 	.byte	0x3f
	.zero		1


	//   ....[176]....
        /*6c7c*/ 	.word	0x000229c0
        /*6c80*/ 	.word	0x00000003
        /*6c84*/ 	.word	0x000344e8
        /*6c88*/ 	.short	0x010a
        /*6c8a*/ 	.byte	0x3f
	.zero		1


	//   ....[177]....
        /*6c8c*/ 	.word	0x00022a20
        /*6c90*/ 	.word	0x00000006
        /*6c94*/ 	.word	0x00034400
        /*6c98*/ 	.short	0x010a
        /*6c9a*/ 	.byte	0x3f
	.zero		1


	//   ....[178]....
        /*6c9c*/ 	.word	0x00022a80
        /*6ca0*/ 	.word	0x00000003
        /*6ca4*/ 	.word	0x000344c0
        /*6ca8*/ 	.short	0x010a
        /*6caa*/ 	.byte	0x3f
	.zero		1


	//   ....[179]....
        /*6cac*/ 	.word	0x00022ae0
        /*6cb0*/ 	.word	0x00000003
        /*6cb4*/ 	.word	0x000344c8
        /*6cb8*/ 	.short	0x010a
        /*6cba*/ 	.byte	0x3f
	.zero		1


	//   ....[180]....
        /*6cbc*/ 	.word	0x00022b40
        /*6cc0*/ 	.word	0x00000003
        /*6cc4*/ 	.word	0x000344d0
        /*6cc8*/ 	.short	0x010a
        /*6cca*/ 	.byte	0x3f
	.zero		1


	//   ....[181]....
        /*6ccc*/ 	.word	0x00022ba0
        /*6cd0*/ 	.word	0x00000003
        /*6cd4*/ 	.word	0x000344d8
        /*6cd8*/ 	.short	0x010a
        /*6cda*/ 	.byte	0x3f
	.zero		1


	//   ....[182]....
        /*6cdc*/ 	.word	0x00022c00
        /*6ce0*/ 	.word	0x00000003
        /*6ce4*/ 	.word	0x000344c0
        /*6ce8*/ 	.short	0x010a
        /*6cea*/ 	.byte	0x3f
	.zero		1


	//   ....[183]....
        /*6cec*/ 	.word	0x00022c60
        /*6cf0*/ 	.word	0x00000003
        /*6cf4*/ 	.word	0x000344c8
        /*6cf8*/ 	.short	0x010a
        /*6cfa*/ 	.byte	0x3f
	.zero		1


	//   ....[184]....
        /*6cfc*/ 	.word	0x00022cc0
        /*6d00*/ 	.word	0x00000003
        /*6d04*/ 	.word	0x000344d0
        /*6d08*/ 	.short	0x010a
        /*6d0a*/ 	.byte	0x3f
	.zero		1


	//   ....[185]....
        /*6d0c*/ 	.word	0x00022d20
        /*6d10*/ 	.word	0x00000003
        /*6d14*/ 	.word	0x000344d8
        /*6d18*/ 	.short	0x010a
        /*6d1a*/ 	.byte	0x3f
	.zero		1


	//   ....[186]....
        /*6d1c*/ 	.word	0x00022d80
        /*6d20*/ 	.word	0x00000003
        /*6d24*/ 	.word	0x000344c0
        /*6d28*/ 	.short	0x010a
        /*6d2a*/ 	.byte	0x3f
	.zero		1


	//   ....[187]....
        /*6d2c*/ 	.word	0x00022de0
        /*6d30*/ 	.word	0x00000003
        /*6d34*/ 	.word	0x000344c8
        /*6d38*/ 	.short	0x010a
        /*6d3a*/ 	.byte	0x3f
	.zero		1


	//   ....[188]....
        /*6d3c*/ 	.word	0x00022e40
        /*6d40*/ 	.word	0x00000003
        /*6d44*/ 	.word	0x000344d0
        /*6d48*/ 	.short	0x010a
        /*6d4a*/ 	.byte	0x3f
	.zero		1


	//   ....[189]....
        /*6d4c*/ 	.word	0x00022ea0
        /*6d50*/ 	.word	0x00000003
        /*6d54*/ 	.word	0x000344d8
        /*6d58*/ 	.short	0x010a
        /*6d5a*/ 	.byte	0x3f
	.zero		1


	//   ....[190]....
        /*6d5c*/ 	.word	0x00022f00
        /*6d60*/ 	.word	0x00000003
        /*6d64*/ 	.word	0x000344c0
        /*6d68*/ 	.short	0x010a
        /*6d6a*/ 	.byte	0x3f
	.zero		1


	//   ....[191]....
        /*6d6c*/ 	.word	0x00022f60
        /*6d70*/ 	.word	0x00000003
        /*6d74*/ 	.word	0x000344c8
        /*6d78*/ 	.short	0x010a
        /*6d7a*/ 	.byte	0x3f
	.zero		1


	//   ....[192]....
        /*6d7c*/ 	.word	0x00022fc0
        /*6d80*/ 	.word	0x00000003
        /*6d84*/ 	.word	0x000344d0
        /*6d88*/ 	.short	0x010a
        /*6d8a*/ 	.byte	0x3f
	.zero		1


	//   ....[193]....
        /*6d8c*/ 	.word	0x00023020
        /*6d90*/ 	.word	0x00000003
        /*6d94*/ 	.word	0x000344d8
        /*6d98*/ 	.short	0x010a
        /*6d9a*/ 	.byte	0x3f
	.zero		1


	//   ....[194]....
        /*6d9c*/ 	.word	0x00023080
        /*6da0*/ 	.word	0x00000003
        /*6da4*/ 	.word	0x000344c0
        /*6da8*/ 	.short	0x010a
        /*6daa*/ 	.byte	0x3f
	.zero		1


	//   ....[195]....
        /*6dac*/ 	.word	0x000230e0
        /*6db0*/ 	.word	0x00000003
        /*6db4*/ 	.word	0x000344c8
        /*6db8*/ 	.short	0x010a
        /*6dba*/ 	.byte	0x3f
	.zero		1


	//   ....[196]....
        /*6dbc*/ 	.word	0x00023140
        /*6dc0*/ 	.word	0x00000003
        /*6dc4*/ 	.word	0x000344d0
        /*6dc8*/ 	.short	0x010a
        /*6dca*/ 	.byte	0x3f
	.zero		1


	//   ....[197]....
        /*6dcc*/ 	.word	0x00023210
        /*6dd0*/ 	.word	0x00000008
        /*6dd4*/ 	.word	0x00034490
        /*6dd8*/ 	.short	0x010a
        /*6dda*/ 	.byte	0x3f
	.zero		1


	//   ....[198]....
        /*6ddc*/ 	.word	0x00023260
        /*6de0*/ 	.word	0x00000003
        /*6de4*/ 	.word	0x00034400
        /*6de8*/ 	.short	0x010a
        /*6dea*/ 	.byte	0x3f
	.zero		1


	//   ....[199]....
        /*6dec*/ 	.word	0x00023470
        /*6df0*/ 	.word	0x00000007
        /*6df4*/ 	.word	0x00000000
        /*6df8*/ 	.short	0x010a
        /*6dfa*/ 	.byte	0x3f
	.zero		1


	//   ....[200]....
        /*6dfc*/ 	.word	0x000234c0
        /*6e00*/ 	.word	0x0000000c
        /*6e04*/ 	.word	0x00034440
        /*6e08*/ 	.short	0x010a
        /*6e0a*/ 	.byte	0x3f
	.zero		1


	//   ....[201]....
        /*6e0c*/ 	.word	0x00023510
        /*6e10*/ 	.word	0x00000003
        /*6e14*/ 	.word	0x00034440
        /*6e18*/ 	.short	0x010a
        /*6e1a*/ 	.byte	0x3f
	.zero		1


	//   ....[202]....
        /*6e1c*/ 	.word	0x00023560
        /*6e20*/ 	.word	0x00000003
        /*6e24*/ 	.word	0x00034440
        /*6e28*/ 	.short	0x010a
        /*6e2a*/ 	.byte	0x3f
	.zero		1


	//   ....[203]....
        /*6e2c*/ 	.word	0x000235b0
        /*6e30*/ 	.word	0x00000003
        /*6e34*/ 	.word	0x00034440
        /*6e38*/ 	.short	0x010a
        /*6e3a*/ 	.byte	0x3f
	.zero		1


	//   ....[204]....
        /*6e3c*/ 	.word	0x00023600
        /*6e40*/ 	.word	0x00000003
        /*6e44*/ 	.word	0x00034440
        /*6e48*/ 	.short	0x010a
        /*6e4a*/ 	.byte	0x3f
	.zero		1


	//   ....[205]....
        /*6e4c*/ 	.word	0x00023650
        /*6e50*/ 	.word	0x00000003
        /*6e54*/ 	.word	0x00034440
        /*6e58*/ 	.short	0x010a
        /*6e5a*/ 	.byte	0x3f
	.zero		1


	//   ....[206]....
        /*6e5c*/ 	.word	0x000236a0
        /*6e60*/ 	.word	0x00000003
        /*6e64*/ 	.word	0x00034440
        /*6e68*/ 	.short	0x010a
        /*6e6a*/ 	.byte	0x3f
	.zero		1


	//   ....[207]....
        /*6e6c*/ 	.word	0x000236f0
        /*6e70*/ 	.word	0x00000003
        /*6e74*/ 	.word	0x00034440
        /*6e78*/ 	.short	0x010a
        /*6e7a*/ 	.byte	0x3f
	.zero		1


	//----- nvinfo : EIATTR_NUM_MBARRIERS
	.align		4
.L_39:
        /*6e7c*/ 	.byte	0x03, 0x38
        /*6e7e*/ 	.short	0x0022


	//----- nvinfo : EIATTR_EXIT_INSTR_OFFSETS
	.align		4
        /*6e80*/ 	.byte	0x04, 0x1c
        /*6e82*/ 	.short	(.L_41 - .L_40)


	//   ....[0]....
.L_40:
        /*6e84*/ 	.word	0x00002bd0


	//   ....[1]....
        /*6e88*/ 	.word	0x00002e00


	//   ....[2]....
        /*6e8c*/ 	.word	0x00002f60


	//   ....[3]....
        /*6e90*/ 	.word	0x0001baf0


	//   ....[4]....
        /*6e94*/ 	.word	0x0001bb90


	//   ....[5]....
        /*6e98*/ 	.word	0x0001e210


	//   ....[6]....
        /*6e9c*/ 	.word	0x0001fd50


	//   ....[7]....
        /*6ea0*/ 	.word	0x00022070


	//----- nvinfo : EIATTR_MAX_THREADS
	.align		4
.L_41:
        /*6ea4*/ 	.byte	0x04, 0x05
        /*6ea6*/ 	.short	(.L_43 - .L_42)
.L_42:
        /*6ea8*/ 	.word	0x00000180
        /*6eac*/ 	.word	0x00000001
        /*6eb0*/ 	.word	0x00000001


	//----- nvinfo : EIATTR_CRS_STACK_SIZE
	.align		4
.L_43:
        /*6eb4*/ 	.byte	0x04, 0x1e
        /*6eb6*/ 	.short	(.L_45 - .L_44)
.L_44:
        /*6eb8*/ 	.word	0x00000000


	//----- nvinfo : EIATTR_CBANK_PARAM_SIZE
	.align		4
.L_45:
        /*6ebc*/ 	.byte	0x03, 0x19
        /*6ebe*/ 	.short	0x0770


	//----- nvinfo : EIATTR_PARAM_CBANK
	.align		4
        /*6ec0*/ 	.byte	0x04, 0x0a
        /*6ec2*/ 	.short	(.L_47 - .L_46)
	.align		4
.L_46:
        /*6ec4*/ 	.word	index@(.nv.constant0._ZN7cutlass13device_kernelINS_4gemm6kernel13GemmUniversalINS1_17GroupProblemShapeIN4cute5tupleIJiiiEEEEENS1_10collective13CollectiveMmaINS1_39MainloopSm90ArrayTmaGmmaWarpSpecializedILi2ENS6_IJNS5_1CILi1EEESD_SD_EEENS1_40KernelPtrArrayTmaWarpSpecializedPingpongEEENS6_IJNSC_ILi128EEENSC_ILi256EEESH_EEENS_10bfloat16_tEPNS6_IJlSD_NSC_ILi0EEEEEESK_SN_NS5_8TiledMMAINS5_8MMA_AtomIJNS5_4SM904GMMA28MMA_64x256x16_F32BF16BF16_SSILNSR_5MajorE0ELST_0ELNSR_7ScaleInE1ELSU_1EEEEEENS5_6LayoutISE_NS6_IJSL_SL_SL_EEEEENS6_IJNS5_10UnderscoreES10_S10_EEEEENS5_13SM90_TMA_LOADENS5_14ComposedLayoutINS5_7SwizzleILi3ELi4ELi3EEENS5_18smem_ptr_flag_bitsILi16EEENSX_INS6_IJNSC_ILi8EEENSC_ILi64EEEEEENS6_IJS1A_SD_EEEEEEEvNS5_8identityES13_S1E_vS1F_EENS_8epilogue10collective18CollectiveEpilogueINS1H_30Sm90PtrArrayTmaWarpSpecializedILi4ELi2ELi16ELb1ELb0ELi2EEEJSJ_NS6_IJS1A_NSC_ILi32EEEEEENS_6half_tEPNS6_IJSD_lSL_EEES1O_S1Q_NS1H_6fusion15FusionCallbacksIS1L_NS1R_17LinearCombinationIS1O_fS1O_fLNS_15FloatRoundStyleE2EEESJ_S1N_JEEES13_NS14_IS16_S18_NSX_INS6_IJS1A_S19_EEENS6_IJSD_S1A_EEEEEEENS5_17SM75_U16x8_LDSM_TENS5_14SM90_TMA_STOREES20_NS5_17SM90_U16x8_STSM_TENS5_9Copy_AtomIJNS5_17SM90_U32x4_STSM_NES1O_EEEvEEEvvEEEEvNT_6ParamsE)
        /*6ec8*/ 	.short	0x0210
        /*6eca*/ 	.short	0x0770


	//----- nvinfo : EIATTR_SW_WAR
	.align		4
.L_47:
        /*6ecc*/ 	.byte	0x04, 0x36
        /*6ece*/ 	.short	(.L_49 - .L_48)
.L_48:
        /*6ed0*/ 	.word	0x00000008
.L_49:


//--------------------- .nv.callgraph             --------------------------
	.section	.nv.callgraph,"",@"SHT_CUDA_CALLGRAPH"
	.align	4
	.sectionentsize	8
	.align		4
        /*0000*/ 	.word	0x00000000
	.align		4
        /*0004*/ 	.word	0xffffffff
	.align		4
        /*0008*/ 	.word	index@(_ZN7cutlass13device_kernelINS_4gemm6kernel13GemmUniversalINS1_17GroupProblemShapeIN4cute5tupleIJiiiEEEEENS1_10collective13CollectiveMmaINS1_39MainloopSm90ArrayTmaGmmaWarpSpecializedILi2ENS6_IJNS5_1CILi1EEESD_SD_EEENS1_40KernelPtrArrayTmaWarpSpecializedPingpongEEENS6_IJNSC_ILi128EEENSC_ILi256EEESH_EEENS_10bfloat16_tEPNS6_IJlSD_NSC_ILi0EEEEEESK_SN_NS5_8TiledMMAINS5_8MMA_AtomIJNS5_4SM904GMMA28MMA_64x256x16_F32BF16BF16_SSILNSR_5MajorE0ELST_0ELNSR_7ScaleInE1ELSU_1EEEEEENS5_6LayoutISE_NS6_IJSL_SL_SL_EEEEENS6_IJNS5_10UnderscoreES10_S10_EEEEENS5_13SM90_TMA_LOADENS5_14ComposedLayoutINS5_7SwizzleILi3ELi4ELi3EEENS5_18smem_ptr_flag_bitsILi16EEENSX_INS6_IJNSC_ILi8EEENSC_ILi64EEEEEENS6_IJS1A_SD_EEEEEEEvNS5_8identityES13_S1E_vS1F_EENS_8epilogue10collective18CollectiveEpilogueINS1H_30Sm90PtrArrayTmaWarpSpecializedILi4ELi2ELi16ELb1ELb0ELi2EEEJSJ_NS6_IJS1A_NSC_ILi32EEEEEENS_6half_tEPNS6_IJSD_lSL_EEES1O_S1Q_NS1H_6fusion15FusionCallbacksIS1L_NS1R_17LinearCombinationIS1O_fS1O_fLNS_15FloatRoundStyleE2EEESJ_S1N_JEEES13_NS14_IS16_S18_NSX_INS6_IJS1A_S19_EEENS6_IJSD_S1A_EEEEEEENS5_17SM75_U16x8_LDSM_TENS5_14SM90_TMA_STOREES20_NS5_17SM90_U16x8_STSM_TENS5_9Copy_AtomIJNS5_17SM90_U32x4_STSM_NES1O_EEEvEEEvvEEEEvNT_6ParamsE)
	.align		4
        /*000c*/ 	.word	index@(__assertfail)
	.align		4
        /*0010*/ 	.word	0x00000000
	.align		4
        /*0014*/ 	.word	0xfffffffe
	.align		4
        /*0018*/ 	.word	0x00000000
	.align		4
        /*001c*/ 	.word	0xfffffffd
	.align		4
        /*0020*/ 	.word	0x00000000
	.align		4
        /*0024*/ 	.word	0xfffffffc


//--------------------- .nv.constant4             --------------------------
	.section	.nv.constant4,"a",@progbits
	.align	8
	.align		8
.nv.constant4:
        /*0000*/ 	.dword	__assertfail
	.align		8
        /*0008*/ 	.dword	__unnamed_1
	.align		8
        /*0010*/ 	.dword	_ZN39_INTERNAL_e0ac2035_4_k_cu_2655d51b_27884cuda3std3__45__cpo5beginE
	.align		8
        /*0018*/ 	.dword	_ZN39_INTERNAL_e0ac2035_4_k_cu_2655d51b_27884cuda3std3__45__cpo3endE
	.align		8
        /*0020*/ 	.dword	_ZN39_INTERNAL_e0ac2035_4_k_cu_2655d51b_27884cuda3std3__45__cpo6cbeginE
	.align		8
        /*0028*/ 	.dword	_ZN39_INTERNAL_e0ac2035_4_k_cu_2655d51b_27884cuda3std3__45__cpo4cendE
	.align		8
        /*0030*/ 	.dword	_ZN39_INTERNAL_e0ac2035_4_k_cu_2655d51b_27884cuda3std3__441_GLOBAL__N__e0ac2035_4_k_cu_2655d51b_27886ignoreE
	.align		8
        /*0038*/ 	.dword	_ZN39_INTERNAL_e0ac2035_4_k_cu_2655d51b_27884cuda3std3__419piecewise_constructE
	.align		8
        /*0040*/ 	.dword	_ZN39_INTERNAL_e0ac2035_4_k_cu_2655d51b_27884cuda3std3__48in_placeE
	.align		8
        /*0048*/ 	.dword	_ZN39_INTERNAL_e0ac2035_4_k_cu_2655d51b_27884cuda3std6ranges3__45__cpo4swapE
	.align		8
        /*0050*/ 	.dword	_ZN39_INTERNAL_e0ac2035_4_k_cu_2655d51b_27884cuda3std6ranges3__45__cpo9iter_moveE
	.align		8
        /*0058*/ 	.dword	_ZN39_INTERNAL_e0ac2035_4_k_cu_2655d51b_27884cute7productE
	.align		8
        /*0060*/ 	.dword	_ZN39_INTERNAL_e0ac2035_4_k_cu_2655d51b_27884cute1_E
	.align		8
        /*0068*/ 	.dword	$str$24
	.align		8
        /*0070*/ 	.dword	$str$25


//--------------------- .text._ZN7cutlass13device_kernelINS_4gemm6kernel13GemmUniversalINS1_17GroupProblemShapeIN4cute5tupleIJiiiEEEEENS1_10collective13CollectiveMmaINS1_39MainloopSm90ArrayTmaGmmaWarpSpecializedILi2ENS6_IJNS5_1CILi1EEESD_SD_EEENS1_40KernelPtrArrayTmaWarpSpecializedPingpongEEENS6_IJNSC_ILi128EEENSC_ILi256EEESH_EEENS_10bfloat16_tEPNS6_IJlSD_NSC_ILi0EEEEEESK_SN_NS5_8TiledMMAINS5_8MMA_AtomIJNS5_4SM904GMMA28MMA_64x256x16_F32BF16BF16_SSILNSR_5MajorE0ELST_0ELNSR_7ScaleInE1ELSU_1EEEEEENS5_6LayoutISE_NS6_IJSL_SL_SL_EEEEENS6_IJNS5_10UnderscoreES10_S10_EEEEENS5_13SM90_TMA_LOADENS5_14ComposedLayoutINS5_7SwizzleILi3ELi4ELi3EEENS5_18smem_ptr_flag_bitsILi16EEENSX_INS6_IJNSC_ILi8EEENSC_ILi64EEEEEENS6_IJS1A_SD_EEEEEEEvNS5_8identityES13_S1E_vS1F_EENS_8epilogue10collective18CollectiveEpilogueINS1H_30Sm90PtrArrayTmaWarpSpecializedILi4ELi2ELi16ELb1ELb0ELi2EEEJSJ_NS6_IJS1A_NSC_ILi32EEEEEENS_6half_tEPNS6_IJSD_lSL_EEES1O_S1Q_NS1H_6fusion15FusionCallbacksIS1L_NS1R_17LinearCombinationIS1O_fS1O_fLNS_15FloatRoundStyleE2EEESJ_S1N_JEEES13_NS14_IS16_S18_NSX_INS6_IJS1A_S19_EEENS6_IJSD_S1A_EEEEEEENS5_17SM75_U16x8_LDSM_TENS5_14SM90_TMA_STOREES20_NS5_17SM90_U16x8_STSM_TENS5_9Copy_AtomIJNS5_17SM90_U32x4_STSM_NES1O_EEEvEEEvvEEEEvNT_6ParamsE --------------------------
	.section	.text._ZN7cutlass13device_kernelINS_4gemm6kernel13GemmUniversalINS1_17GroupProblemShapeIN4cute5tupleIJiiiEEEEENS1_10collective13CollectiveMmaINS1_39MainloopSm90ArrayTmaGmmaWarpSpecializedILi2ENS6_IJNS5_1CILi1EEESD_SD_EEENS1_40KernelPtrArrayTmaWarpSpecializedPingpongEEENS6_IJNSC_ILi128EEENSC_ILi256EEESH_EEENS_10bfloat16_tEPNS6_IJlSD_NSC_ILi0EEEEEESK_SN_NS5_8TiledMMAINS5_8MMA_AtomIJNS5_4SM904GMMA28MMA_64x256x16_F32BF16BF16_SSILNSR_5MajorE0ELST_0ELNSR_7ScaleInE1ELSU_1EEEEEENS5_6LayoutISE_NS6_IJSL_SL_SL_EEEEENS6_IJNS5_10UnderscoreES10_S10_EEEEENS5_13SM90_TMA_LOADENS5_14ComposedLayoutINS5_7SwizzleILi3ELi4ELi3EEENS5_18smem_ptr_flag_bitsILi16EEENSX_INS6_IJNSC_ILi8EEENSC_ILi64EEEEEENS6_IJS1A_SD_EEEEEEEvNS5_8identityES13_S1E_vS1F_EENS_8epilogue10collective18CollectiveEpilogueINS1H_30Sm90PtrArrayTmaWarpSpecializedILi4ELi2ELi16ELb1ELb0ELi2EEEJSJ_NS6_IJS1A_NSC_ILi32EEEEEENS_6half_tEPNS6_IJSD_lSL_EEES1O_S1Q_NS1H_6fusion15FusionCallbacksIS1L_NS1R_17LinearCombinationIS1O_fS1O_fLNS_15FloatRoundStyleE2EEESJ_S1N_JEEES13_NS14_IS16_S18_NSX_INS6_IJS1A_S19_EEENS6_IJSD_S1A_EEEEEEENS5_17SM75_U16x8_LDSM_TENS5_14SM90_TMA_STOREES20_NS5_17SM90_U16x8_STSM_TENS5_9Copy_AtomIJNS5_17SM90_U32x4_STSM_NES1O_EEEvEEEvvEEEEvNT_6ParamsE,"ax",@progbits
	.align	128
.text._ZN7cutlass13device_kernelINS_4gemm6kernel13GemmUniversalINS1_17GroupProblemShapeIN4cute5tupleIJiiiEEEEENS1_10collective13CollectiveMmaINS1_39MainloopSm90ArrayTmaGmmaWarpSpecializedILi2ENS6_IJNS5_1CILi1EEESD_SD_EEENS1_40KernelPtrArrayTmaWarpSpecializedPingpongEEENS6_IJNSC_ILi128EEENSC_ILi256EEESH_EEENS_10bfloat16_tEPNS6_IJlSD_NSC_ILi0EEEEEESK_SN_NS5_8TiledMMAINS5_8MMA_AtomIJNS5_4SM904GMMA28MMA_64x256x16_F32BF16BF16_SSILNSR_5MajorE0ELST_0ELNSR_7ScaleInE1ELSU_1EEEEEENS5_6LayoutISE_NS6_IJSL_SL_SL_EEEEENS6_IJNS5_10UnderscoreES10_S10_EEEEENS5_13SM90_TMA_LOADENS5_14ComposedLayoutINS5_7SwizzleILi3ELi4ELi3EEENS5_18smem_ptr_flag_bitsILi16EEENSX_INS6_IJNSC_ILi8EEENSC_ILi64EEEEEENS6_IJS1A_SD_EEEEEEEvNS5_8identityES13_S1E_vS1F_EENS_8epilogue10collective18CollectiveEpilogueINS1H_30Sm90PtrArrayTmaWarpSpecializedILi4ELi2ELi16ELb1ELb0ELi2EEEJSJ_NS6_IJS1A_NSC_ILi32EEEEEENS_6half_tEPNS6_IJSD_lSL_EEES1O_S1Q_NS1H_6fusion15FusionCallbacksIS1L_NS1R_17LinearCombinationIS1O_fS1O_fLNS_15FloatRoundStyleE2EEESJ_S1N_JEEES13_NS14_IS16_S18_NSX_INS6_IJS1A_S19_EEENS6_IJSD_S1A_EEEEEEENS5_17SM75_U16x8_LDSM_TENS5_14SM90_TMA_STOREES20_NS5_17SM90_U16x8_STSM_TENS5_9Copy_AtomIJNS5_17SM90_U32x4_STSM_NES1O_EEEvEEEvvEEEEvNT_6ParamsE:
        .type           _ZN7cutlass13device_kernelINS_4gemm6kernel13GemmUniversalINS1_17GroupProblemShapeIN4cute5tupleIJiiiEEEEENS1_10collective13CollectiveMmaINS1_39MainloopSm90ArrayTmaGmmaWarpSpecializedILi2ENS6_IJNS5_1CILi1EEESD_SD_EEENS1_40KernelPtrArrayTmaWarpSpecializedPingpongEEENS6_IJNSC_ILi128EEENSC_ILi256EEESH_EEENS_10bfloat16_tEPNS6_IJlSD_NSC_ILi0EEEEEESK_SN_NS5_8TiledMMAINS5_8MMA_AtomIJNS5_4SM904GMMA28MMA_64x256x16_F32BF16BF16_SSILNSR_5MajorE0ELST_0ELNSR_7ScaleInE1ELSU_1EEEEEENS5_6LayoutISE_NS6_IJSL_SL_SL_EEEEENS6_IJNS5_10UnderscoreES10_S10_EEEEENS5_13SM90_TMA_LOADENS5_14ComposedLayoutINS5_7SwizzleILi3ELi4ELi3EEENS5_18smem_ptr_flag_bitsILi16EEENSX_INS6_IJNSC_ILi8EEENSC_ILi64EEEEEENS6_IJS1A_SD_EEEEEEEvNS5_8identityES13_S1E_vS1F_EENS_8epilogue10collective18CollectiveEpilogueINS1H_30Sm90PtrArrayTmaWarpSpecializedILi4ELi2ELi16ELb1ELb0ELi2EEEJSJ_NS6_IJS1A_NSC_ILi32EEEEEENS_6half_tEPNS6_IJSD_lSL_EEES1O_S1Q_NS1H_6fusion15FusionCallbacksIS1L_NS1R_17LinearCombinationIS1O_fS1O_fLNS_15FloatRoundStyleE2EEESJ_S1N_JEEES13_NS14_IS16_S18_NSX_INS6_IJS1A_S19_EEENS6_IJSD_S1A_EEEEEEENS5_17SM75_U16x8_LDSM_TENS5_14SM90_TMA_STOREES20_NS5_17SM90_U16x8_STSM_TENS5_9Copy_AtomIJNS5_17SM90_U32x4_STSM_NES1O_EEEvEEEvvEEEEvNT_6ParamsE,@function
        .size           _ZN7cutlass13device_kernelINS_4gemm6kernel13GemmUniversalINS1_17GroupProblemShapeIN4cute5tupleIJiiiEEEEENS1_10collective13CollectiveMmaINS1_39MainloopSm90ArrayTmaGmmaWarpSpecializedILi2ENS6_IJNS5_1CILi1EEESD_SD_EEENS1_40KernelPtrArrayTmaWarpSpecializedPingpongEEENS6_IJNSC_ILi128EEENSC_ILi256EEESH_EEENS_10bfloat16_tEPNS6_IJlSD_NSC_ILi0EEEEEESK_SN_NS5_8TiledMMAINS5_8MMA_AtomIJNS5_4SM904GMMA28MMA_64x256x16_F32BF16BF16_SSILNSR_5MajorE0ELST_0ELNSR_7ScaleInE1ELSU_1EEEEEENS5_6LayoutISE_NS6_IJSL_SL_SL_EEEEENS6_IJNS5_10UnderscoreES10_S10_EEEEENS5_13SM90_TMA_LOADENS5_14ComposedLayoutINS5_7SwizzleILi3ELi4ELi3EEENS5_18smem_ptr_flag_bitsILi16EEENSX_INS6_IJNSC_ILi8EEENSC_ILi64EEEEEENS6_IJS1A_SD_EEEEEEEvNS5_8identityES13_S1E_vS1F_EENS_8epilogue10collective18CollectiveEpilogueINS1H_30Sm90PtrArrayTmaWarpSpecializedILi4ELi2ELi16ELb1ELb0ELi2EEEJSJ_NS6_IJS1A_NSC_ILi32EEEEEENS_6half_tEPNS6_IJSD_lSL_EEES1O_S1Q_NS1H_6fusion15FusionCallbacksIS1L_NS1R_17LinearCombinationIS1O_fS1O_fLNS_15FloatRoundStyleE2EEESJ_S1N_JEEES13_NS14_IS16_S18_NSX_INS6_IJS1A_S19_EEENS6_IJSD_S1A_EEEEEEENS5_17SM75_U16x8_LDSM_TENS5_14SM90_TMA_STOREES20_NS5_17SM90_U16x8_STSM_TENS5_9Copy_AtomIJNS5_17SM90_U32x4_STSM_NES1O_EEEvEEEvvEEEEvNT_6ParamsE,(.L_x_425 - _ZN7cutlass13device_kernelINS_4gemm6kernel13GemmUniversalINS1_17GroupProblemShapeIN4cute5tupleIJiiiEEEEENS1_10collective13CollectiveMmaINS1_39MainloopSm90ArrayTmaGmmaWarpSpecializedILi2ENS6_IJNS5_1CILi1EEESD_SD_EEENS1_40KernelPtrArrayTmaWarpSpecializedPingpongEEENS6_IJNSC_ILi128EEENSC_ILi256EEESH_EEENS_10bfloat16_tEPNS6_IJlSD_NSC_ILi0EEEEEESK_SN_NS5_8TiledMMAINS5_8MMA_AtomIJNS5_4SM904GMMA28MMA_64x256x16_F32BF16BF16_SSILNSR_5MajorE0ELST_0ELNSR_7ScaleInE1ELSU_1EEEEEENS5_6LayoutISE_NS6_IJSL_SL_SL_EEEEENS6_IJNS5_10UnderscoreES10_S10_EEEEENS5_13SM90_TMA_LOADENS5_14ComposedLayoutINS5_7SwizzleILi3ELi4ELi3EEENS5_18smem_ptr_flag_bitsILi16EEENSX_INS6_IJNSC_ILi8EEENSC_ILi64EEEEEENS6_IJS1A_SD_EEEEEEEvNS5_8identityES13_S1E_vS1F_EENS_8epilogue10collective18CollectiveEpilogueINS1H_30Sm90PtrArrayTmaWarpSpecializedILi4ELi2ELi16ELb1ELb0ELi2EEEJSJ_NS6_IJS1A_NSC_ILi32EEEEEENS_6half_tEPNS6_IJSD_lSL_EEES1O_S1Q_NS1H_6fusion15FusionCallbacksIS1L_NS1R_17LinearCombinationIS1O_fS1O_fLNS_15FloatRoundStyleE2EEESJ_S1N_JEEES13_NS14_IS16_S18_NSX_INS6_IJS1A_S19_EEENS6_IJSD_S1A_EEEEEEENS5_17SM75_U16x8_LDSM_TENS5_14SM90_TMA_STOREES20_NS5_17SM90_U16x8_STSM_TENS5_9Copy_AtomIJNS5_17SM90_U32x4_STSM_NES1O_EEEvEEEvvEEEEvNT_6ParamsE)
        .other          _ZN7cutlass13device_kernelINS_4gemm6kernel13GemmUniversalINS1_17GroupProblemShapeIN4cute5tupleIJiiiEEEEENS1_10collective13CollectiveMmaINS1_39MainloopSm90ArrayTmaGmmaWarpSpecializedILi2ENS6_IJNS5_1CILi1EEESD_SD_EEENS1_40KernelPtrArrayTmaWarpSpecializedPingpongEEENS6_IJNSC_ILi128EEENSC_ILi256EEESH_EEENS_10bfloat16_tEPNS6_IJlSD_NSC_ILi0EEEEEESK_SN_NS5_8TiledMMAINS5_8MMA_AtomIJNS5_4SM904GMMA28MMA_64x256x16_F32BF16BF16_SSILNSR_5MajorE0ELST_0ELNSR_7ScaleInE1ELSU_1EEEEEENS5_6LayoutISE_NS6_IJSL_SL_SL_EEEEENS6_IJNS5_10UnderscoreES10_S10_EEEEENS5_13SM90_TMA_LOADENS5_14ComposedLayoutINS5_7SwizzleILi3ELi4ELi3EEENS5_18smem_ptr_flag_bitsILi16EEENSX_INS6_IJNSC_ILi8EEENSC_ILi64EEEEEENS6_IJS1A_SD_EEEEEEEvNS5_8identityES13_S1E_vS1F_EENS_8epilogue10collective18CollectiveEpilogueINS1H_30Sm90PtrArrayTmaWarpSpecializedILi4ELi2ELi16ELb1ELb0ELi2EEEJSJ_NS6_IJS1A_NSC_ILi32EEEEEENS_6half_tEPNS6_IJSD_lSL_EEES1O_S1Q_NS1H_6fusion15FusionCallbacksIS1L_NS1R_17LinearCombinationIS1O_fS1O_fLNS_15FloatRoundStyleE2EEESJ_S1N_JEEES13_NS14_IS16_S18_NSX_INS6_IJS1A_S19_EEENS6_IJSD_S1A_EEEEEEENS5_17SM75_U16x8_LDSM_TENS5_14SM90_TMA_STOREES20_NS5_17SM90_U16x8_STSM_TENS5_9Copy_AtomIJNS5_17SM90_U32x4_STSM_NES1O_EEEvEEEvvEEEEvNT_6ParamsE,@"STO_CUDA_ENTRY STV_DEFAULT"
_ZN7cutlass13device_kernelINS_4gemm6kernel13GemmUniversalINS1_17GroupProblemShapeIN4cute5tupleIJiiiEEEEENS1_10collective13CollectiveMmaINS1_39MainloopSm90ArrayTmaGmmaWarpSpecializedILi2ENS6_IJNS5_1CILi1EEESD_SD_EEENS1_40KernelPtrArrayTmaWarpSpecializedPingpongEEENS6_IJNSC_ILi128EEENSC_ILi256EEESH_EEENS_10bfloat16_tEPNS6_IJlSD_NSC_ILi0EEEEEESK_SN_NS5_8TiledMMAINS5_8MMA_AtomIJNS5_4SM904GMMA28MMA_64x256x16_F32BF16BF16_SSILNSR_5MajorE0ELST_0ELNSR_7ScaleInE1ELSU_1EEEEEENS5_6LayoutISE_NS6_IJSL_SL_SL_EEEEENS6_IJNS5_10UnderscoreES10_S10_EEEEENS5_13SM90_TMA_LOADENS5_14ComposedLayoutINS5_7SwizzleILi3ELi4ELi3EEENS5_18smem_ptr_flag_bitsILi16EEENSX_INS6_IJNSC_ILi8EEENSC_ILi64EEEEEENS6_IJS1A_SD_EEEEEEEvNS5_8identityES13_S1E_vS1F_EENS_8epilogue10collective18CollectiveEpilogueINS1H_30Sm90PtrArrayTmaWarpSpecializedILi4ELi2ELi16ELb1ELb0ELi2EEEJSJ_NS6_IJS1A_NSC_ILi32EEEEEENS_6half_tEPNS6_IJSD_lSL_EEES1O_S1Q_NS1H_6fusion15FusionCallbacksIS1L_NS1R_17LinearCombinationIS1O_fS1O_fLNS_15FloatRoundStyleE2EEESJ_S1N_JEEES13_NS14_IS16_S18_NSX_INS6_IJS1A_S19_EEENS6_IJSD_S1A_EEEEEEENS5_17SM75_U16x8_LDSM_TENS5_14SM90_TMA_STOREES20_NS5_17SM90_U16x8_STSM_TENS5_9Copy_AtomIJNS5_17SM90_U32x4_STSM_NES1O_EEEvEEEvvEEEEvNT_6ParamsE:
[----:B------:R-:W1:Y:S02]  /*0000*/  LDC R1, c[0x0][0x28] ;  /* 0x00000a00ff017b82 */ /* 0x000e640000000800 */
[----:B-1----:R-:W-:-:S06]  /*0010*/  VIADD R1, R1, 0xfffff250 ;  /* 0xfffff25001017836 */ /* 0x002fcc0000000000 */
[----:B------:R-:W1:Y:S01]  /*0020*/  LDC.64 R6, c[0x0][0x918] ;  /* 0x00024600ff067b82 */ /* 0x000e620000000a00 */
[----:B------:R-:W-:Y:S01]  /*0030*/  ULDC.64 UR38, c[0x0][0x208] ;  /* 0x0000820000267ab9 */ /* 0x000fe20000000a00 */
[----:B------:R-:W2:Y:S01]  /*0040*/  S2R R21, SR_TID.X ;  /* 0x0000000000157919 */ /* 0x000ea20000002100 */
[----:B------:R-:W-:Y:S01]  /*0050*/  ULDC UR4, c[0x0][0x910] ;  /* 0x0002440000047ab9 */ /* 0x000fe20000000800 */
[----:B------:R-:W-:Y:S01]  /*0060*/  ULDC.64 UR20, c[0x0][0x8d0] ;  /* 0x0002340000147ab9 */ /* 0x000fe20000000a00 */
[----:B------:R-:W-:Y:S01]  /*0070*/  ULDC.64 UR14, c[0x0][0x8c8] ;  /* 0x00023200000e7ab9 */ /* 0x000fe20000000a00 */
[----:B------:R-:W-:Y:S01]  /*0080*/  ULDC UR5, c[0x0][0x908] ;  /* 0x0002420000057ab9 */ /* 0x000fe20000000800 */
[----:B------:R-:W-:Y:S01]  /*0090*/  MOV R8, RZ ;  /* 0x000000ff00087202 */ /* 0x000fe20000000f00 */
[----:B------:R-:W-:Y:S01]  /*00a0*/  S2UR UR56, SR_CTAID.X ;  /* 0x00000000003879c3 */ /* 0x000fe20000002500 */
[----:B------:R-:W-:Y:S01]  /*00b0*/  IMAD.MOV.U32 R0, RZ, RZ, RZ ;  /* 0x000000ffff007224 */ /* 0x000fe200078e00ff */
[----:B------:R-:W-:Y:S01]  /*00c0*/  ULDC.64 UR22, c[0x0][0x8e8] ;  /* 0x00023a0000167ab9 */ /* 0x000fe20000000a00 */
[----:B------:R-:W-:Y:S01]  /*00d0*/  ULDC.64 UR16, c[0x0][0x8e0] ;  /* 0x0002380000107ab9 */ /* 0x000fe20000000a00 */
[----:B-1----:R-:W3:Y:S01]  /*00e0*/  LDG.E R9, desc[UR38][R6.64] ;  /* 0x0000002606097981 */ /* 0x002ee2000c1e1900 */
[----:B------:R-:W-:-:S03]  /*00f0*/  IMAD.U32 R3, RZ, RZ, UR4 ;  /* 0x00000004ff037e24 */ /* 0x000fc6000f8e00ff */
[----:B------:R-:W4:Y:S01]  /*0100*/  LDG.E R2, desc[UR38][R6.64+0x4] ;  /* 0x0000042606027981 */ /* 0x000f22000c1e1900 */
[----:B--2---:R-:W-:-:S04]  /*0110*/  LOP3.LUT R20, R21, 0x1f, RZ, 0xc0, !PT ;  /* 0x0000001f15147812 */ /* 0x004fc800078ec0ff */
[----:B------:R-:W-:Y:S01]  /*0120*/  ISETP.GE.AND P0, PT, R20, R3, PT ;  /* 0x000000031400720c */ /* 0x000fe20003f06270 */
[----:B------:R-:W-:-:S04]  /*0130*/  UISETP.NE.U32.AND UP0, UPT, UR20, URZ, UPT ;  /* 0x0000003f1400728c */ /* 0x000fc8000bf05070 */
[----:B------:R-:W-:-:S08]  /*0140*/  UISETP.NE.AND.EX UP0, UPT, UR21, URZ, UPT, UP0 ;  /* 0x0000003f1500728c */ /* 0x000fd0000bf05300 */
[----:B------:R-:W1:Y:S03]  /*0150*/  @!P0 LDC.64 R4, c[0x0][0x918] ;  /* 0x00024600ff048b82 */ /* 0x000e660000000a00 */
[----:B------:R-:W-:-:S05]  /*0160*/  @UP0 ULDC UR24, c[0x0][0x8dc] ;  /* 0x0002370000180ab9 */ /* 0x000fca0000000800 */
[----:B------:R-:W2:Y:S01]  /*0170*/  S2UR UR4, SR_CTAID.Y ;  /* 0x00000000000479c3 */ /* 0x000ea20000002600 */
[----:B------:R-:W-:Y:S01]  /*0180*/  UISETP.NE.AND UP3, UPT, UR5, 0x1, UPT ;  /* 0x000000010500788c */ /* 0x000fe2000bf65270 */
[----:B------:R-:W-:Y:S01]  /*0190*/  UMOV UR57, URZ ;  /* 0x0000003f00397c82 */ /* 0x000fe20008000000 */
[----:B-1----:R-:W-:-:S09]  /*01a0*/  @!P0 IMAD.WIDE.U32 R4, R20, 0xc, R4 ;  /* 0x0000000c14048825 */ /* 0x002fd200078e0004 */
[----:B------:R-:W-:Y:S01]  /*01b0*/  @UP3 ULDC UR8, c[0x0][0x10] ;  /* 0x0000040000083ab9 */ /* 0x000fe20000000800 */
[----:B------:R-:W-:Y:S01]  /*01c0*/  @UP3 UMOV UR5, URZ ;  /* 0x0000003f00053c82 */ /* 0x000fe20008000000 */
[----:B------:R1:W5:Y:S04]  /*01d0*/  @!P0 LDG.E R8, desc[UR38][R4.64] ;  /* 0x0000002604088981 */ /* 0x000368000c1e1900 */
[----:B------:R1:W5:Y:S01]  /*01e0*/  @!P0 LDG.E R0, desc[UR38][R4.64+0x4] ;  /* 0x0000042604008981 */ /* 0x000362000c1e1900 */
[----:B------:R-:W-:Y:S01]  /*01f0*/  ISETP.NE.U32.AND P0, PT, RZ, UR22, PT ;  /* 0x00000016ff007c0c */ /* 0x000fe2000bf05070 */
[----:B--2---:R-:W-:-:S03]  /*0200*/  @UP3 UIMAD.WIDE.U32 UR8, UR56, UR8, UR4 ;  /* 0x00000008380832a5 */ /* 0x004fc6000f8e0004 */
[----:B------:R-:W-:Y:S01]  /*0210*/  ISETP.NE.AND.EX P0, PT, RZ, UR23, PT, P0 ;  /* 0x00000017ff007c0c */ /* 0x000fe2000bf05300 */
[----:B------:R-:W-:Y:S01]  /*0220*/  @UP3 UMOV UR7, URZ ;  /* 0x0000003f00073c82 */ /* 0x000fe20008000000 */
[----:B------:R-:W-:Y:S01]  /*0230*/  @!UP3 ULDC UR5, c[0x0][0xc] ;  /* 0x000003000005bab9 */ /* 0x000fe20000000800 */
[----:B------:R-:W-:Y:S02]  /*0240*/  @UP3 UIADD3 UR7, UR9, UR7, URZ ;  /* 0x0000000709073290 */ /* 0x000fe4000fffe03f */
[----:B------:R-:W-:-:S07]  /*0250*/  @!UP3 UIMAD.WIDE.U32 UR4, UR5, UR4, UR56 ;  /* 0x000000040504b2a5 */ /* 0x000fce000f8e0038 */
[----:B------:R-:W-:Y:S01]  /*0260*/  @!UP3 UMOV UR7, UR5 ;  /* 0x000000050007bc82 */ /* 0x000fe20008000000 */
[----:B------:R-:W-:Y:S01]  /*0270*/  @!UP3 UMOV UR8, UR4 ;  /* 0x000000040008bc82 */ /* 0x000fe20008000000 */
[----:B---3--:R-:W-:-:S13]  /*0280*/  R2UR UR11, R9 ;  /* 0x00000000090b72ca */ /* 0x008fda00000e0000 */
[----:B------:R-:W-:-:S04]  /*0290*/  UIADD3 UR6, UP1, UR11, UR14, URZ ;  /* 0x0000000e0b067290 */ /* 0x000fc8000ff3e03f */
[----:B------:R-:W-:Y:S02]  /*02a0*/  ULEA.HI.X.SX32 UR11, UR11, UR15, 0x1, UP1 ;  /* 0x0000000f0b0b7291 */ /* 0x000fe400088f0e3f */
[----:B------:R-:W-:-:S04]  /*02b0*/  UIADD3 UR6, UP1, UR6, -0x1, URZ ;  /* 0xffffffff06067890 */ /* 0x000fc8000ff3e03f */
[----:B------:R-:W-:Y:S02]  /*02c0*/  UIADD3.X UR11, UR11, -0x1, URZ, UP1, !UPT ;  /* 0xffffffff0b0b7890 */ /* 0x000fe40008ffe43f */
[----:B------:R-:W-:Y:S01]  /*02d0*/  @UP0 UIADD3 UR24, UP1, UR6, UR24, URZ ;  /* 0x0000001806180290 */ /* 0x000fe2000ff3e03f */
[----:B----4-:R-:W-:-:S03]  /*02e0*/  R2UR UR27, R2 ;  /* 0x00000000021b72ca */ /* 0x010fc600000e0000 */
[----:B------:R-:W-:-:S04]  /*02f0*/  @UP0 UIADD3.X UR26, URZ, UR11, URZ, UP1, !UPT ;  /* 0x0000000b3f1a0290 */ /* 0x000fc80008ffe43f */
[----:B------:R-:W-:-:S04]  /*0300*/  @UP0 UIMAD.WIDE.U32 UR12, UR26, UR20, URZ ;  /* 0x000000141a0c02a5 */ /* 0x000fc8000f8e003f */
[----:B------:R-:W-:Y:S02]  /*0310*/  @UP0 UIMAD.WIDE.U32 UR18, UP1, UR24, UR21, UR12 ;  /* 0x00000015181202a5 */ /* 0x000fe4000f82000c */
[----:B------:R-:W-:Y:S02]  /*0320*/  @UP0 UIMAD.WIDE.U32 UR12, UR24, UR20, URZ ;  /* 0x00000014180c02a5 */ /* 0x000fe4000f8e003f */
[----:B------:R-:W-:Y:S02]  /*0330*/  @UP0 UIADD3.X UR25, URZ, URZ, URZ, UP1, !UPT ;  /* 0x0000003f3f190290 */ /* 0x000fe40008ffe43f */
[----:B------:R-:W-:Y:S01]  /*0340*/  @UP0 UIADD3 URZ, UP1, UR13, UR18, URZ ;  /* 0x000000120d3f0290 */ /* 0x000fe2000ff3e03f */
[----:B------:R-:W-:Y:S01]  /*0350*/  @UP0 UMOV UR24, UR19 ;  /* 0x0000001300180c82 */ /* 0x000fe20008000000 */
[----:B------:R-:W-:Y:S02]  /*0360*/  UIADD3 UR10, UP2, UR27, UR16, URZ ;  /* 0x000000101b0a7290 */ /* 0x000fe4000ff5e03f */
[----:B------:R-:W-:-:S02]  /*0370*/  @UP0 UIMAD.WIDE.U32.X UR12, UR26, UR21, UR24, UP1 ;  /* 0x000000151a0c02a5 */ /* 0x000fc400088e0418 */
[----:B------:R-:W-:Y:S02]  /*0380*/  ULEA.HI.X.SX32 UR9, UR27, UR17, 0x1, UP2 ;  /* 0x000000111b097291 */ /* 0x000fe400090f0e3f */
[----:B------:R-:W-:-:S03]  /*0390*/  UIADD3 UR19, UP1, UR10, -0x1, URZ ;  /* 0xffffffff0a137890 */ /* 0x000fc6000ff3e03f */
[----:B------:R-:W-:Y:S01]  /*03a0*/  @UP0 UMOV UR6, UR12 ;  /* 0x0000000c00060c82 */ /* 0x000fe20008000000 */
[----:B------:R-:W-:Y:S01]  /*03b0*/  UIADD3.X UR5, UR9, -0x1, URZ, UP1, !UPT ;  /* 0xffffffff09057890 */ /* 0x000fe20008ffe43f */
[----:B------:R-:W-:Y:S01]  /*03c0*/  @UP0 UMOV UR11, UR13 ;  /* 0x0000000d000b0c82 */ /* 0x000fe20008000000 */
[----:B-1----:R-:W-:Y:S10]  /*03d0*/  @!P0 BRA `(.L_x_0) ;  /* 0x00000000002c8947 */ /* 0x002ff40003800000 */
[----:B------:R-:W-:Y:S02]  /*03e0*/  ULDC UR9, c[0x0][0x8f4] ;  /* 0x00023d0000097ab9 */ /* 0x000fe40000000800 */
[----:B------:R-:W-:-:S04]  /*03f0*/  UIADD3 UR9, UP1, UR19, UR9, URZ ;  /* 0x0000000913097290 */ /* 0x000fc8000ff3e03f */
[----:B------:R-:W-:-:S04]  /*0400*/  UIADD3.X UR10, URZ, UR5, URZ, UP1, !UPT ;  /* 0x000000053f0a7290 */ /* 0x000fc80008ffe43f */
[----:B------:R-:W-:-:S04]  /*0410*/  UIMAD.WIDE.U32 UR4, UR10, UR22, URZ ;  /* 0x000000160a0472a5 */ /* 0x000fc8000f8e003f */
[----:B------:R-:W-:Y:S02]  /*0420*/  UIMAD.WIDE.U32 UR12, UP1, UR9, UR23, UR4 ;  /* 0x00000017090c72a5 */ /* 0x000fe4000f820004 */
[----:B------:R-:W-:Y:S02]  /*0430*/  UIMAD.WIDE.U32 UR4, UR9, UR22, URZ ;  /* 0x00000016090472a5 */ /* 0x000fe4000f8e003f */
[----:B------:R-:W-:Y:S02]  /*0440*/  UIADD3.X UR19, URZ, URZ, URZ, UP1, !UPT ;  /* 0x0000003f3f137290 */ /* 0x000fe40008ffe43f */
[----:B------:R-:W-:Y:S01]  /*0450*/  UIADD3 URZ, UP1, UR5, UR12, URZ ;  /* 0x0000000c053f7290 */ /* 0x000fe2000ff3e03f */
[----:B------:R-:W-:-:S03]  /*0460*/  UMOV UR18, UR13 ;  /* 0x0000000d00127c82 */ /* 0x000fc60008000000 */
[----:B------:R-:W-:-:S07]  /*0470*/  UIMAD.WIDE.U32.X UR4, UR10, UR23, UR18, UP1 ;  /* 0x000000170a0472a5 */ /* 0x000fce00088e0412 */
[----:B------:R-:W-:-:S05]  /*0480*/  UMOV UR19, UR4 ;  /* 0x0000000400137c82 */ /* 0x000fca0008000000 */
.L_x_0:
[----:B------:R-:W-:Y:S01]  /*0490*/  ULDC UR9, c[0x0][0x934] ;  /* 0x00024d0000097ab9 */ /* 0x000fe20000000800 */
[----:B------:R-:W-:Y:S01]  /*04a0*/  ULDC UR10, c[0x0][0x904] ;  /* 0x00024100000a7ab9 */ /* 0x000fe20000000800 */
[----:B------:R-:W-:Y:S01]  /*04b0*/  ULDC UR4, c[0x0][0x938] ;  /* 0x00024e0000047ab9 */ /* 0x000fe20000000800 */
[----:B------:R-:W-:Y:S02]  /*04c0*/  USHF.L.U32 UR9, UR9, UR10, URZ ;  /* 0x0000000a09097299 */ /* 0x000fe4000800063f */
[----:B------:R-:W-:Y:S01]  /*04d0*/  USHF.L.U32 UR10, UR4, UR10, URZ ;  /* 0x0000000a040a7299 */ /* 0x000fe2000800063f */
[----:B------:R-:W-:Y:S01]  /*04e0*/  ULDC UR18, c[0x0][0x8d8] ;  /* 0x0002360000127ab9 */ /* 0x000fe20000000800 */
[----:B------:R-:W-:Y:S02]  /*04f0*/  ULDC UR29, c[0x0][0x8f0] ;  /* 0x00023c00001d7ab9 */ /* 0x000fe40000000800 */
[----:B------:R-:W-:Y:S01]  /*0500*/  IMAD.U32 R10, RZ, RZ, UR9 ;  /* 0x00000009ff0a7e24 */ /* 0x000fe2000f8e00ff */
[----:B------:R-:W-:Y:S01]  /*0510*/  USHF.R.U64 UR11, UR6, UR18, UR11 ;  /* 0x00000012060b7299 */ /* 0x000fe2000800120b */
[----:B------:R-:W-:Y:S01]  /*0520*/  MOV R9, UR10 ;  /* 0x0000000a00097c02 */ /* 0x000fe20008000f00 */
[----:B------:R-:W-:-:S02]  /*0530*/  USHF.R.U64 UR6, UR19, UR29, UR5 ;  /* 0x0000001d13067299 */ /* 0x000fc40008001205 */
[----:B------:R-:W-:Y:S01]  /*0540*/  IABS R2, R10 ;  /* 0x0000000a00027213 */ /* 0x000fe20000000000 */
[----:B------:R-:W-:Y:S01]  /*0550*/  UIADD3 UR11, UR11, -0x1, UR9 ;  /* 0xffffffff0b0b7890 */ /* 0x000fe2000fffe009 */
[----:B------:R-:W-:Y:S01]  /*0560*/  IABS R4, R9 ;  /* 0x0000000900047213 */ /* 0x000fe20000000000 */
[----:B------:R-:W-:Y:S01]  /*0570*/  UIADD3 UR6, UR6, -0x1, UR10 ;  /* 0xffffffff06067890 */ /* 0x000fe2000fffe00a */
[----:B------:R-:W-:Y:S01]  /*0580*/  R2UR UR27, R2 ;  /* 0x00000000021b72ca */ /* 0x000fe200000e0000 */
[----:B------:R-:W-:Y:S01]  /*0590*/  UMOV UR4, URZ ;  /* 0x0000003f00047c82 */ /* 0x000fe20008000000 */
[----:B------:R-:W-:Y:S01]  /*05a0*/  UISETP.GE.AND UP5, UPT, UR11, URZ, UPT ;  /* 0x0000003f0b00728c */ /* 0x000fe2000bfa6270 */
[----:B------:R-:W-:Y:S01]  /*05b0*/  IMAD.MOV.U32 R2, RZ, RZ, R4 ;  /* 0x000000ffff027224 */ /* 0x000fe200078e0004 */
[----:B------:R-:W-:Y:S02]  /*05c0*/  UISETP.NE.AND UP4, UPT, UR9, URZ, UPT ;  /* 0x0000003f0900728c */ /* 0x000fe4000bf85270 */
[----:B------:R-:W-:-:S02]  /*05d0*/  ULOP3.LUT UR33, URZ, UR10, URZ, 0x33, !UPT ;  /* 0x0000000a3f217292 */ /* 0x000fc4000f8e333f */
[----:B------:R-:W-:Y:S01]  /*05e0*/  R2UR UR26, R2 ;  /* 0x00000000021a72ca */ /* 0x000fe200000e0000 */
[----:B------:R-:W-:-:S04]  /*05f0*/  UMOV UR59, 0x1 ;  /* 0x00000001003b7882 */ /* 0x000fc80000000000 */
[----:B------:R-:W1:Y:S08]  /*0600*/  I2F.RP R2, UR27 ;  /* 0x0000001b00027d06 */ /* 0x000e700008209400 */
[----:B------:R-:W2:Y:S08]  /*0610*/  I2F.RP R5, UR26 ;  /* 0x0000001a00057d06 */ /* 0x000eb00008209400 */
[----:B-1----:R-:W1:Y:S08]  /*0620*/  MUFU.RCP R2, R2 ;  /* 0x0000000200027308 */ /* 0x002e700000001000 */
[----:B--2---:R-:W2:Y:S01]  /*0630*/  MUFU.RCP R5, R5 ;  /* 0x0000000500057308 */ /* 0x004ea20000001000 */
[----:B-1----:R-:W-:-:S02]  /*0640*/  VIADD R4, R2, 0xffffffe ;  /* 0x0ffffffe02047836 */ /* 0x002fc40000000000 */
[----:B------:R-:W-:-:S05]  /*0650*/  IMAD.U32 R2, RZ, RZ, UR11 ;  /* 0x0000000bff027e24 */ /* 0x000fca000f8e00ff */
[----:B------:R-:W1:Y:S01]  /*0660*/  F2I.FTZ.U32.TRUNC.NTZ R4, R4 ;  /* 0x0000000400047305 */ /* 0x000e62000021f000 */
[----:B------:R-:W-:Y:S02]  /*0670*/  IABS R2, R2 ;  /* 0x0000000200027213 */ /* 0x000fe40000000000 */
[----:B--2---:R-:W-:Y:S02]  /*0680*/  IADD3 R6, R5, 0xffffffe, RZ ;  /* 0x0ffffffe05067810 */ /* 0x004fe40007ffe0ff */
[----:B------:R-:W-:Y:S02]  /*0690*/  IABS R5, R10 ;  /* 0x0000000a00057213 */ /* 0x000fe40000000000 */
[----:B------:R-:W-:Y:S02]  /*06a0*/  R2UR UR31, R2 ;  /* 0x00000000021f72ca */ /* 0x000fe400000e0000 */
[----:B------:R-:W2:Y:S01]  /*06b0*/  F2I.FTZ.U32.TRUNC.NTZ R6, R6 ;  /* 0x0000000600067305 */ /* 0x000ea2000021f000 */
[----:B------:R-:W-:-:S02]  /*06c0*/  IADD3 R5, RZ, -R5, RZ ;  /* 0x80000005ff057210 */ /* 0x000fc40007ffe0ff */
[----:B-1----:R-:W-:Y:S01]  /*06d0*/  R2UR UR5, R4 ;  /* 0x00000000040572ca */ /* 0x002fe200000e0000 */
[----:B------:R-:W-:Y:S01]  /*06e0*/  IMAD.U32 R4, RZ, RZ, UR6 ;  /* 0x00000006ff047e24 */ /* 0x000fe2000f8e00ff */
[----:B--2---:R-:W-:-:S04]  /*06f0*/  R2UR UR13, R6 ;  /* 0x00000000060d72ca */ /* 0x004fc800000e0000 */
[----:B------:R-:W-:Y:S01]  /*0700*/  IABS R6, R4 ;  /* 0x0000000400067213 */ /* 0x000fe20000000000 */
[----:B------:R-:W-:-:S06]  /*0710*/  IMAD.MOV.U32 R4, RZ, RZ, R5 ;  /* 0x000000ffff047224 */ /* 0x000fcc00078e0005 */
[----:B------:R-:W-:Y:S01]  /*0720*/  UIADD3 UR12, URZ, -UR5, URZ ;  /* 0x800000053f0c7290 */ /* 0x000fe2000fffe03f */
[----:B------:R-:W-:Y:S01]  /*0730*/  IABS R5, R9 ;  /* 0x0000000900057213 */ /* 0x000fe20000000000 */
[----:B------:R-:W-:Y:S02]  /*0740*/  IMAD.MOV.U32 R2, RZ, RZ, R6 ;  /* 0x000000ffff027224 */ /* 0x000fe400078e0006 */
[----:B------:R-:W-:Y:S01]  /*0750*/  UIMAD UR12, UR12, UR27, URZ ;  /* 0x0000001b0c0c72a4 */ /* 0x000fe2000f8e023f */
[----:B------:R-:W-:Y:S02]  /*0760*/  IADD3 R5, RZ, -R5, RZ ;  /* 0x80000005ff057210 */ /* 0x000fe40007ffe0ff */
[----:B------:R-:W-:Y:S01]  /*0770*/  R2UR UR28, R4 ;  /* 0x00000000041c72ca */ /* 0x000fe200000e0000 */
[----:B------:R-:W-:Y:S01]  /*0780*/  UIMAD.WIDE.U32 UR4, UR5, UR12, UR4 ;  /* 0x0000000c050472a5 */ /* 0x000fe2000f8e0004 */
[----:B------:R-:W-:Y:S01]  /*0790*/  R2UR UR32, R2 ;  /* 0x00000000022072ca */ /* 0x000fe200000e0000 */
[----:B------:R-:W-:Y:S01]  /*07a0*/  UIADD3 UR24, URZ, -UR13, URZ ;  /* 0x8000000d3f187290 */ /* 0x000fe2000fffe03f */
[----:B------:R-:W-:Y:S01]  /*07b0*/  IMAD.MOV.U32 R2, RZ, RZ, R5 ;  /* 0x000000ffff027224 */ /* 0x000fe200078e0005 */
[----:B------:R-:W-:Y:S01]  /*07c0*/  UMOV UR12, URZ ;  /* 0x0000003f000c7c82 */ /* 0x000fe20008000000 */
[----:B------:R-:W-:Y:S01]  /*07d0*/  SHF.R.U32.HI R4, RZ, 0x7, R21 ;  /* 0x00000007ff047819 */ /* 0x000fe20000011615 */
[----:B------:R-:W-:-:S02]  /*07e0*/  UIMAD UR24, UR24, UR26, URZ ;  /* 0x0000001a181872a4 */ /* 0x000fc4000f8e023f */
[----:B------:R-:W-:Y:S02]  /*07f0*/  R2UR UR30, R2 ;  /* 0x00000000021e72ca */ /* 0x000fe400000e0000 */
[----:B------:R-:W-:Y:S01]  /*0800*/  UIMAD.WIDE.U32 UR24, UR13, UR24, UR12 ;  /* 0x000000180d1872a5 */ /* 0x000fe2000f8e000c */
[----:B------:R-:W-:Y:S01]  /*0810*/  SHF.R.U32.HI R2, RZ, 0x5, R21 ;  /* 0x00000005ff027819 */ /* 0x000fe20000011615 */
[----:B------:R-:W1:Y:S01]  /*0820*/  SHFL.IDX PT, R4, R4, RZ, 0x1f ;  /* 0x00001fff04047589 */ /* 0x000e6200000e0000 */
[----:B------:R-:W-:Y:S02]  /*0830*/  UMOV UR13, UR5 ;  /* 0x00000005000d7c82 */ /* 0x000fe40008000000 */
[----:B------:R-:W-:Y:S01]  /*0840*/  UIMAD.WIDE.U32 UR4, UR13, UR31, URZ ;  /* 0x0000001f0d0472a5 */ /* 0x000fe2000f8e003f */
[----:B------:R-:W2:Y:S01]  /*0850*/  SHFL.IDX PT, R5, R2, RZ, 0x1f ;  /* 0x00001fff02057589 */ /* 0x000ea200000e0000 */
[----:B------:R-:W-:Y:S02]  /*0860*/  UMOV UR19, UR25 ;  /* 0x0000001900137c82 */ /* 0x000fe40008000000 */
[----:B------:R-:W-:-:S02]  /*0870*/  UIMAD UR5, UR5, UR28, UR31 ;  /* 0x0000001c050572a4 */ /* 0x000fc4000f8e021f */
[----:B------:R-:W-:Y:S02]  /*0880*/  UIMAD.WIDE.U32 UR24, UR19, UR32, URZ ;  /* 0x00000020131872a5 */ /* 0x000fe4000f8e003f */
[----:B------:R-:W-:Y:S02]  /*0890*/  UISETP.GT.U32.AND UP1, UPT, UR27, UR5, UPT ;  /* 0x000000051b00728c */ /* 0x000fe4000bf24070 */
[----:B------:R-:W-:Y:S02]  /*08a0*/  UIMAD UR25, UR25, UR30, UR32 ;  /* 0x0000001e191972a4 */ /* 0x000fe4000f8e0220 */
[----:B------:R-:W-:Y:S02]  /*08b0*/  ULOP3.LUT UR32, URZ, UR9, URZ, 0x33, !UPT ;  /* 0x000000093f207292 */ /* 0x000fe4000f8e333f */
[----:B------:R-:W-:-:S05]  /*08c0*/  UISETP.GT.U32.AND UP2, UPT, UR26, UR25, UPT ;  /* 0x000000191a00728c */ /* 0x000fca000bf44070 */
[----:B------:R-:W-:Y:S01]  /*08d0*/  @!UP1 UIADD3 UR5, UR5, -UR27, URZ ;  /* 0x8000001b05059290 */ /* 0x000fe2000fffe03f */
[----:B-1----:R-:W-:-:S03]  /*08e0*/  R2UR UR12, R4 ;  /* 0x00000000040c72ca */ /* 0x002fc600000e0000 */
[----:B------:R-:W-:Y:S02]  /*08f0*/  UISETP.GT.U32.AND UP6, UPT, UR27, UR5, UPT ;  /* 0x000000051b00728c */ /* 0x000fe4000bfc4070 */
[----:B------:R-:W-:Y:S01]  /*0900*/  @!UP2 UIADD3 UR25, UR25, -UR26, URZ ;  /* 0x8000001a1919a290 */ /* 0x000fe2000fffe03f */
[----:B--2---:R-:W-:Y:S01]  /*0910*/  R2UR UR31, R5 ;  /* 0x00000000051f72ca */ /* 0x004fe200000e0000 */
[----:B------:R-:W-:Y:S02]  /*0920*/  UISETP.NE.AND UP2, UPT, UR10, URZ, UPT ;  /* 0x0000003f0a00728c */ /* 0x000fe4000bf45270 */
[----:B------:R-:W-:-:S05]  /*0930*/  UISETP.GT.U32.AND UP1, UPT, UR26, UR25, UPT ;  /* 0x000000191a00728c */ /* 0x000fca000bf24070 */
[----:B------:R-:W-:Y:S02]  /*0940*/  @!UP6 UIADD3 UR5, UR5, -UR27, URZ ;  /* 0x8000001b0505e290 */ /* 0x000fe4000fffe03f */
[----:B------:R-:W-:Y:S02]  /*0950*/  UISETP.GE.AND UP6, UPT, UR6, URZ, UPT ;  /* 0x0000003f0600728c */ /* 0x000fe4000bfc6270 */
[----:B------:R-:W-:Y:S01]  /*0960*/  @!UP5 UIADD3 UR5, -UR5, URZ, URZ ;  /* 0x0000003f0505d290 */ /* 0x000fe2000fffe13f */
[----:B------:R-:W-:Y:S01]  /*0970*/  ISETP.NE.AND P1, PT, RZ, UR31, PT ;  /* 0x0000001fff007c0c */ /* 0x000fe2000bf25270 */
[----:B------:R-:W-:Y:S02]  /*0980*/  @!UP1 UIADD3 UR25, UR25, -UR26, URZ ;  /* 0x8000001a19199290 */ /* 0x000fe4000fffe03f */
[----:B------:R-:W-:Y:S02]  /*0990*/  USHF.R.S32.HI UR4, URZ, 0x1f, UR31 ;  /* 0x0000001f3f047899 */ /* 0x000fe4000801141f */
[----:B------:R-:W-:-:S02]  /*09a0*/  USEL UR5, UR32, UR5, !UP4 ;  /* 0x0000000520057287 */ /* 0x000fc4000e000000 */
[----:B------:R-:W-:Y:S02]  /*09b0*/  ULEA.HI UR4, UR4, UR31, URZ, 0x2 ;  /* 0x0000001f04047291 */ /* 0x000fe4000f8f103f */
[----:B------:R-:W-:Y:S02]  /*09c0*/  @!UP6 UIADD3 UR25, -UR25, URZ, URZ ;  /* 0x0000003f1919e290 */ /* 0x000fe4000fffe13f */
[----:B------:R-:W-:Y:S02]  /*09d0*/  ULOP3.LUT UR4, UR4, 0xfffffffc, URZ, 0xc0, !UPT ;  /* 0xfffffffc04047892 */ /* 0x000fe4000f8ec03f */
[----:B------:R-:W-:Y:S02]  /*09e0*/  USEL UR25, UR33, UR25, !UP2 ;  /* 0x0000001921197287 */ /* 0x000fe4000d000000 */
[----:B------:R-:W-:Y:S02]  /*09f0*/  UIADD3 UR5, UR11, -UR5, URZ ;  /* 0x800000050b057290 */ /* 0x000fe4000fffe03f */
[----:B------:R-:W-:-:S02]  /*0a00*/  UIADD3 UR25, UR6, -UR25, URZ ;  /* 0x8000001906197290 */ /* 0x000fc4000fffe03f */
[----:B------:R-:W-:Y:S02]  /*0a10*/  UIADD3 UR51, UR31, -UR4, URZ ;  /* 0x800000041f337290 */ /* 0x000fe4000fffe03f */
[----:B------:R-:W-:Y:S02]  /*0a20*/  UIMAD UR24, UR5, UR25, URZ ;  /* 0x00000019051872a4 */ /* 0x000fe4000f8e023f */
[----:B------:R-:W-:Y:S02]  /*0a30*/  USEL UR4, UR25, UR5, !UP3 ;  /* 0x0000000519047287 */ /* 0x000fe4000d800000 */
[----:B------:R-:W-:Y:S02]  /*0a40*/  UISETP.NE.AND UP1, UPT, UR12, URZ, UPT ;  /* 0x0000003f0c00728c */ /* 0x000fe4000bf25270 */
[----:B------:R-:W-:Y:S02]  /*0a50*/  USHF.R.S32.HI UR25, URZ, 0x1f, UR24 ;  /* 0x0000001f3f197899 */ /* 0x000fe40008011418 */
[----:B------:R-:W-:Y:S01]  /*0a60*/  IMAD.U32 R6, RZ, RZ, UR24 ;  /* 0x00000018ff067e24 */ /* 0x000fe2000f8e00ff */
[----:B------:R-:W-:-:S02]  /*0a70*/  USHF.R.S32.HI UR5, URZ, 0x1f, UR4 ;  /* 0x0000001f3f057899 */ /* 0x000fc40008011404 */
[----:B------:R-:W-:Y:S01]  /*0a80*/  IMAD.U32 R4, RZ, RZ, UR4 ;  /* 0x00000004ff047e24 */ /* 0x000fe2000f8e00ff */
[----:B------:R-:W-:Y:S01]  /*0a90*/  UISETP.EQ.AND UP5, UPT, UR51, 0x3, !UP1 ;  /* 0x000000033300788c */ /* 0x000fe2000cfa2270 */
[----:B------:R-:W-:-:S03]  /*0aa0*/  MOV R7, UR25 ;  /* 0x0000001900077c02 */ /* 0x000fc60008000f00 */
[----:B------:R-:W-:Y:S01]  /*0ab0*/  USEL UR59, UR59, 0x2, UP5 ;  /* 0x000000023b3b7887 */ /* 0x000fe2000a800000 */
[----:B------:R-:W-:Y:S01]  /*0ac0*/  IMAD.U32 R5, RZ, RZ, UR5 ;  /* 0x00000005ff057e24 */ /* 0x000fe2000f8e00ff */
[----:B------:R-:W-:Y:S10]  /*0ad0*/  @P1 BRA `(.L_x_1) ;  /* 0x0000000000841947 */ /* 0x000ff40003800000 */
[----:B------:R-:W-:Y:S01]  /*0ae0*/  ELECT P1, URZ, PT ;  /* 0x00000000003f782f */ /* 0x000fe20003820000 */
[----:B------:R-:W-:-:S12]  /*0af0*/  BSSY B0, `(.L_x_1) ;  /* 0x000001f000007945 */ /* 0x000fd80003800000 */
[----:B------:R-:W-:Y:S05]  /*0b00*/  @!P1 BRA `(.L_x_2) ;  /* 0x0000000000749947 */ /* 0x000fea0003800000 */
[----:B------:R-:W1:Y:S01]  /*0b10*/  S2UR UR6, SR_CgaCtaId ;  /* 0x00000000000679c3 */ /* 0x000e620000008800 */
[----:B------:R-:W-:Y:S01]  /*0b20*/  UMOV UR4, 0x400 ;  /* 0x0000040000047882 */ /* 0x000fe20000000000 */
[----:B------:R-:W-:Y:S01]  /*0b30*/  UMOV UR5, 0x1 ;  /* 0x0000000100057882 */ /* 0x000fe20000000000 */
[----:B------:R-:W-:Y:S02]  /*0b40*/  UMOV UR24, 0x140 ;  /* 0x0000014000187882 */ /* 0x000fe40000000000 */
[----:B------:R-:W-:-:S04]  /*0b50*/  UIADD3 UR24, -UR24, 0x100000, URZ ;  /* 0x0010000018187890 */ /* 0x000fc8000fffe13f */
[----:B------:R-:W-:Y:S02]  /*0b60*/  USHF.L.U32 UR25, UR24, 0xb, URZ ;  /* 0x0000000b18197899 */ /* 0x000fe4000800063f */
[----:B------:R-:W-:Y:S02]  /*0b70*/  USHF.L.U32 UR24, UR24, 0x1, URZ ;  /* 0x0000000118187899 */ /* 0x000fe4000800063f */
[----:B-1----:R-:W-:Y:S02]  /*0b80*/  ULEA UR6, UR6, UR4, 0x18 ;  /* 0x0000000406067291 */ /* 0x002fe4000f8ec03f */
[----:B------:R-:W-:-:S04]  /*0b90*/  UIADD3 UR4, -UR5, 0x100000, URZ ;  /* 0x0010000005047890 */ /* 0x000fc8000fffe13f */
[----:B------:R-:W-:Y:S02]  /*0ba0*/  USHF.L.U32 UR5, UR4, 0xb, URZ ;  /* 0x0000000b04057899 */ /* 0x000fe4000800063f */
[----:B------:R-:W-:Y:S01]  /*0bb0*/  USHF.L.U32 UR4, UR4, 0x1, URZ ;  /* 0x0000000104047899 */ /* 0x000fe2000800063f */
[----:B------:R-:W1:Y:S11]  /*0bc0*/  FENCE.VIEW.ASYNC.S ;  /* 0x00000000000073c6 */ /* 0x000e760000000000 */
[----:B-1----:R1:W2:Y:S01]  /*0bd0*/  SYNCS.EXCH.64 URZ, [UR6+0x34400], UR4 ;  /* 0x03440004063f75b2 */ /* 0x0022a20008000100 */
[----:B------:R1:W3:Y:S01]  /*0be0*/  SYNCS.EXCH.64 URZ, [UR6+0x34440], UR24 ;  /* 0x03444018063f75b2 */ /* 0x0002e20008000100 */
[----:B------:R1:W4:Y:S01]  /*0bf0*/  SYNCS.EXCH.64 URZ, [UR6+0x34408], UR4 ;  /* 0x03440804063f75b2 */ /* 0x0003220008000100 */
[----:B------:R1:W1:Y:S01]  /*0c00*/  SYNCS.EXCH.64 URZ, [UR6+0x34448], UR24 ;  /* 0x03444818063f75b2 */ /* 0x0002620008000100 */
        /* <DEDUP_REMOVED lines=12> */
[----:B------:R-:W-:Y:S01]  /*0cd0*/  NOP ;  /* 0x0000000000007918 */ /* 0x000fe20000000000 */
.L_x_2:
[----:B-1----:R-:W-:Y:S05]  /*0ce0*/  BSYNC B0 ;  /* 0x0000000000007941 */ /* 0x002fea0003800000 */
.L_x_1:
[----:B------:R-:W1:Y:S01]  /*0cf0*/  SHFL.IDX PT, R11, R2, RZ, 0x1f ;  /* 0x00001fff020b7589 */ /* 0x000e6200000e0000 */
[----:B------:R-:W-:Y:S01]  /*0d00*/  UIADD3 UR31, UR12, -0x1, URZ ;  /* 0xffffffff0c1f7890 */ /* 0x000fe2000fffe03f */
[----:B------:R-:W-:Y:S01]  /*0d10*/  NOP ;  /* 0x0000000000007918 */ /* 0x000fe20000000000 */
[----:B------:R-:W-:Y:S02]  /*0d20*/  UISETP.LT.U32.AND UP6, UPT, UR51, 0x2, !UP1 ;  /* 0x000000023300788c */ /* 0x000fe4000cfc1070 */
[----:B------:R-:W-:Y:S02]  /*0d30*/  UISETP.GE.U32.AND UP5, UPT, UR31, 0x2, UPT ;  /* 0x000000021f00788c */ /* 0x000fe4000bfa6070 */
[----:B------:R-:W-:-:S04]  /*0d40*/  USEL UR42, URZ, 0x1, !UP6 ;  /* 0x000000013f2a7887 */ /* 0x000fc8000f000000 */
[----:B------:R-:W-:Y:S01]  /*0d50*/  USEL UR42, UR42, 0x2, UP5 ;  /* 0x000000022a2a7887 */ /* 0x000fe2000a800000 */
[----:B-1----:R-:W-:-:S13]  /*0d60*/  ISETP.NE.AND P1, PT, R11, RZ, PT ;  /* 0x000000ff0b00720c */ /* 0x002fda0003f25270 */
[----:B------:R-:W-:Y:S05]  /*0d70*/  @P1 BRA `(.L_x_3) ;  /* 0x0000000000481947 */ /* 0x000fea0003800000 */
[----:B------:R-:W1:Y:S01]  /*0d80*/  S2UR UR5, SR_CgaCtaId ;  /* 0x00000000000579c3 */ /* 0x000e620000008800 */
[----:B------:R-:W-:Y:S01]  /*0d90*/  UMOV UR4, 0x400 ;  /* 0x0000040000047882 */ /* 0x000fe20000000000 */
[----:B------:R-:W-:Y:S01]  /*0da0*/  UMOV UR24, 0x1 ;  /* 0x0000000100187882 */ /* 0x000fe20000000000 */
[----:B------:R-:W-:Y:S01]  /*0db0*/  UMOV UR11, 0x80 ;  /* 0x00000080000b7882 */ /* 0x000fe20000000000 */
[----:B------:R-:W-:-:S04]  /*0dc0*/  UIADD3 UR24, -UR24, 0x100000, URZ ;  /* 0x0010000018187890 */ /* 0x000fc8000fffe13f */
[----:B------:R-:W-:Y:S02]  /*0dd0*/  USHF.L.U32 UR25, UR24, 0xb, URZ ;  /* 0x0000000b18197899 */ /* 0x000fe4000800063f */
[----:B------:R-:W-:Y:S01]  /*0de0*/  USHF.L.U32 UR24, UR24, 0x1, URZ ;  /* 0x0000000118187899 */ /* 0x000fe2000800063f */
[----:B------:R-:W-:Y:S01]  /*0df0*/  ELECT P1, URZ, PT ;  /* 0x00000000003f782f */ /* 0x000fe20003820000 */
[----:B-1----:R-:W-:Y:S02]  /*0e00*/  ULEA UR6, UR5, UR4, 0x18 ;  /* 0x0000000405067291 */ /* 0x002fe4000f8ec03f */
[----:B------:R-:W-:-:S04]  /*0e10*/  UIADD3 UR4, -UR11, 0x100000, URZ ;  /* 0x001000000b047890 */ /* 0x000fc8000fffe13f */
[----:B------:R-:W-:Y:S02]  /*0e20*/  USHF.L.U32 UR5, UR4, 0xb, URZ ;  /* 0x0000000b04057899 */ /* 0x000fe4000800063f */
[----:B------:R-:W-:Y:S01]  /*0e30*/  USHF.L.U32 UR4, UR4, 0x1, URZ ;  /* 0x0000000104047899 */ /* 0x000fe2000800063f */
[----:B------:R-:W1:Y:S03]  /*0e40*/  FENCE.VIEW.ASYNC.S ;  /* 0x00000000000073c6 */ /* 0x000e660000000000 */
[----:B-1----:R1:W1:Y:S08]  /*0e50*/  SYNCS.EXCH.64 URZ, [UR6+0x34480], UR24 ;  /* 0x03448018063f75b2 */ /* 0x0022700008000100 */
[----:B------:R1:W1:Y:S01]  /*0e60*/  SYNCS.EXCH.64 URZ, [UR6+0x34490], UR4 ;  /* 0x03449004063f75b2 */ /* 0x0002620008000100 */
[----:B------:R1:W1:Y:S01]  /*0e70*/  SYNCS.EXCH.64 URZ, [UR6+0x34488], UR24 ;  /* 0x03448818063f75b2 */ /* 0x0002620008000100 */
[----:B------:R1:W1:Y:S01]  /*0e80*/  SYNCS.EXCH.64 URZ, [UR6+0x34498], UR4 ;  /* 0x03449804063f75b2 */ /* 0x0002620008000100 */
[----:B------:R-:W-:Y:S01]  /*0e90*/  NOP ;  /* 0x0000000000007918 */ /* 0x000fe20000000000 */
.L_x_3:
[----:B------:R-:W2:Y:S01]  /*0ea0*/  SHFL.IDX PT, R11, R2, RZ, 0x1f ;  /* 0x00001fff020b7589 */ /* 0x000ea200000e0000 */
[----:B------:R-:W-:Y:S01]  /*0eb0*/  UISETP.EQ.AND UP6, UPT, UR51, 0x2, !UP1 ;  /* 0x000000023300788c */ /* 0x000fe2000cfc2270 */
[----:B------:R-:W-:-:S03]  /*0ec0*/  NOP ;  /* 0x0000000000007918 */ /* 0x000fc60000000000 */
[----:B------:R-:W-:-:S04]  /*0ed0*/  USEL UR61, URZ, 0x1, !UP6 ;  /* 0x000000013f3d7887 */ /* 0x000fc8000f000000 */
[----:B------:R-:W-:Y:S01]  /*0ee0*/  USEL UR61, UR61, 0x2, UP5 ;  /* 0x000000023d3d7887 */ /* 0x000fe2000a800000 */
[----:B--2---:R-:W-:-:S13]  /*0ef0*/  ISETP.NE.AND P1, PT, R11, RZ, PT ;  /* 0x000000ff0b00720c */ /* 0x004fda0003f25270 */
[----:B------:R-:W-:Y:S05]  /*0f00*/  @P1 BRA `(.L_x_4) ;  /* 0x0000000000581947 */ /* 0x000fea0003800000 */
[----:B-1----:R-:W1:Y:S01]  /*0f10*/  S2UR UR5, SR_CgaCtaId ;  /* 0x00000000000579c3 */ /* 0x002e620000008800 */
[----:B------:R-:W-:Y:S01]  /*0f20*/  UMOV UR4, 0x400 ;  /* 0x0000040000047882 */ /* 0x000fe20000000000 */
[----:B------:R-:W-:Y:S01]  /*0f30*/  UMOV UR11, 0x20 ;  /* 0x00000020000b7882 */ /* 0x000fe20000000000 */
[----:B------:R-:W-:Y:S01]  /*0f40*/  UMOV UR24, 0x80 ;  /* 0x0000008000187882 */ /* 0x000fe20000000000 */
[----:B------:R-:W-:Y:S01]  /*0f50*/  ELECT P1, URZ, PT ;  /* 0x00000000003f782f */ /* 0x000fe20003820000 */
        /* <DEDUP_REMOVED lines=8> */
[----:B-1----:R2:W1:Y:S01]  /*0fe0*/  SYNCS.EXCH.64 URZ, [UR6+0x344a0], UR4 ;  /* 0x0344a004063f75b2 */ /* 0x0024620008000100 */
[----:B------:R2:W1:Y:S01]  /*0ff0*/  SYNCS.EXCH.64 URZ, [UR6+0x344c0], UR24 ;  /* 0x0344c018063f75b2 */ /* 0x0004620008000100 */
[----:B------:R2:W1:Y:S01]  /*1000*/  SYNCS.EXCH.64 URZ, [UR6+0x344a8], UR4 ;  /* 0x0344a804063f75b2 */ /* 0x0004620008000100 */
[----:B------:R2:W1:Y:S01]  /*1010*/  SYNCS.EXCH.64 URZ, [UR6+0x344c8], UR24 ;  /* 0x0344c818063f75b2 */ /* 0x0004620008000100 */
[----:B------:R2:W1:Y:S01]  /*1020*/  SYNCS.EXCH.64 URZ, [UR6+0x344b0], UR4 ;  /* 0x0344b004063f75b2 */ /* 0x0004620008000100 */
[----:B------:R2:W1:Y:S01]  /*1030*/  SYNCS.EXCH.64 URZ, [UR6+0x344d0], UR24 ;  /* 0x0344d018063f75b2 */ /* 0x0004620008000100 */
[----:B------:R2:W1:Y:S01]  /*1040*/  SYNCS.EXCH.64 URZ, [UR6+0x344b8], UR4 ;  /* 0x0344b804063f75b2 */ /* 0x0004620008000100 */
[----:B------:R2:W1:Y:S02]  /*1050*/  SYNCS.EXCH.64 URZ, [UR6+0x344d8], UR24 ;  /* 0x0344d818063f75b2 */ /* 0x0004640008000100 */
[----:B--2---:R-:W-:Y:S01]  /*1060*/  NOP ;  /* 0x0000000000007918 */ /* 0x004fe20000000000 */
.L_x_4:
[----:B------:R-:W2:Y:S01]  /*1070*/  SHFL.IDX PT, R12, R2, RZ, 0x1f ;  /* 0x00001fff020c7589 */ /* 0x000ea200000e0000 */
[----:B------:R-:W-:Y:S01]  /*1080*/  ELECT P1, URZ, PT ;  /* 0x00000000003f782f */ /* 0x000fe20003820000 */
[----:B------:R-:W-:Y:S01]  /*1090*/  NOP ;  /* 0x0000000000007918 */ /* 0x000fe20000000000 */
[----:B------:R-:W-:Y:S01]  /*10a0*/  ELECT P2, URZ, PT ;  /* 0x00000000003f782f */ /* 0x000fe20003840000 */
[----:B------:R-:W3:Y:S01]  /*10b0*/  SHFL.IDX PT, R11, R2, RZ, 0x1f ;  /* 0x00001fff020b7589 */ /* 0x000ee200000e0000 */
[----:B------:R-:W-:Y:S01]  /*10c0*/  UMOV UR11, 0x20 ;  /* 0x00000020000b7882 */ /* 0x000fe20000000000 */
[----:B-1----:R-:W-:Y:S01]  /*10d0*/  UMOV UR25, 0x80 ;  /* 0x0000008000197882 */ /* 0x002fe20000000000 */
[----:B------:R-:W-:Y:S01]  /*10e0*/  ULDC UR60, c[0x0][0xc] ;  /* 0x00000300003c7ab9 */ /* 0x000fe20000000800 */
[----:B------:R-:W-:Y:S01]  /*10f0*/  IMAD.MOV.U32 R16, RZ, RZ, -0x1 ;  /* 0xffffffffff107424 */ /* 0x000fe200078e00ff */
[----:B------:R-:W-:Y:S01]  /*1100*/  MOV R18, 0xffffffff ;  /* 0xffffffff00127802 */ /* 0x000fe20000000f00 */
[----:B------:R-:W-:Y:S01]  /*1110*/  IMAD.MOV.U32 R17, RZ, RZ, -0x1 ;  /* 0xffffffffff117424 */ /* 0x000fe200078e00ff */
[----:B--2---:R-:W-:-:S02]  /*1120*/  ISETP.NE.OR P1, PT, R12, RZ, !P1 ;  /* 0x000000ff0c00720c */ /* 0x004fc40004f25670 */
[----:B------:R-:W1:Y:S01]  /*1130*/  LDC.64 R12, c[0x0][0x8f8] ;  /* 0x00023e00ff0c7b82 */ /* 0x000e620000000a00 */
[----:B---3--:R-:W-:-:S10]  /*1140*/  ISETP.NE.OR P2, PT, R11, RZ, !P2 ;  /* 0x000000ff0b00720c */ /* 0x008fd40005745670 */
[----:B------:R-:W-:-:S03]  /*1150*/  VOTEU.ALL UP6, P1 ;  /* 0x00000000003f7886 */ /* 0x000fc600008c0000 */
[----:B------:R-:W-:Y:S02]  /*1160*/  VOTEU.ALL UP5, P2 ;  /* 0x00000000003f7886 */ /* 0x000fe400010a0000 */
[----:B------:R-:W2:Y:S01]  /*1170*/  @!UP6 S2UR UR5, SR_CgaCtaId ;  /* 0x000000000005e9c3 */ /* 0x000ea20000008800 */
[----:B------:R-:W-:-:S07]  /*1180*/  @!UP6 UMOV UR4, 0x400 ;  /* 0x000004000004e882 */ /* 0x000fce0000000000 */
[----:B------:R-:W3:Y:S01]  /*1190*/  @!UP5 S2UR UR24, SR_CgaCtaId ;  /* 0x000000000018d9c3 */ /* 0x000ee20000008800 */
[----:B--2---:R-:W-:Y:S02]  /*11a0*/  @!UP6 ULEA UR6, UR5, UR4, 0x18 ;  /* 0x000000040506e291 */ /* 0x004fe4000f8ec03f */
[----:B------:R-:W-:-:S04]  /*11b0*/  @!UP6 UIADD3 UR4, -UR11, 0x100000, URZ ;  /* 0x001000000b04e890 */ /* 0x000fc8000fffe13f */
[----:B------:R-:W-:Y:S02]  /*11c0*/  @!UP6 USHF.L.U32 UR5, UR4, 0xb, URZ ;  /* 0x0000000b0405e899 */ /* 0x000fe4000800063f */
[----:B------:R-:W-:Y:S01]  /*11d0*/  @!UP6 USHF.L.U32 UR4, UR4, 0x1, URZ ;  /* 0x000000010404e899 */ /* 0x000fe2000800063f */
[----:B------:R-:W-:Y:S01]  /*11e0*/  VOTEU.ALL UP6, P1 ;  /* 0x00000000003f7886 */ /* 0x000fe200008c0000 */
[----:B------:R-:W-:Y:S02]  /*11f0*/  @!UP5 UMOV UR11, 0x400 ;  /* 0x00000400000bd882 */ /* 0x000fe40000000000 */
[----:B---3--:R-:W-:Y:S02]  /*1200*/  @!UP5 ULEA UR11, UR24, UR11, 0x18 ;  /* 0x0000000b180bd291 */ /* 0x008fe4000f8ec03f */
[----:B------:R-:W-:-:S04]  /*1210*/  @!UP5 UIADD3 UR24, -UR25, 0x100000, URZ ;  /* 0x001000001918d890 */ /* 0x000fc8000fffe13f */
[----:B------:R-:W-:Y:S02]  /*1220*/  @!UP5 USHF.L.U32 UR25, UR24, 0xb, URZ ;  /* 0x0000000b1819d899 */ /* 0x000fe4000800063f */
[----:B------:R-:W-:Y:S01]  /*1230*/  @!UP5 USHF.L.U32 UR24, UR24, 0x1, URZ ;  /* 0x000000011818d899 */ /* 0x000fe2000800063f */
[----:B------:R-:W-:Y:S01]  /*1240*/  VOTEU.ALL UP5, P1 ;  /* 0x00000000003f7886 */ /* 0x000fe200008a0000 */
[----:B-1----:R-:W-:Y:S01]  /*1250*/  ISETP.LE.U32.AND P1, PT, R12, UR8, PT ;  /* 0x000000080c007c0c */ /* 0x002fe2000bf23070 */
[----:B------:R-:W1:Y:S02]  /*1260*/  FENCE.VIEW.ASYNC.S ;  /* 0x00000000000073c6 */ /* 0x000e640000000000 */
[----:B-1----:R-:W4:Y:S01]  /*1270*/  @!UP6 SYNCS.EXCH.64 URZ, [UR6+0x344e0], UR4 ;  /* 0x0344e004063fe5b2 */ /* 0x002f220008000100 */
[----:B------:R-:W-:Y:S01]  /*1280*/  MOV R12, UR7 ;  /* 0x00000007000c7c02 */ /* 0x000fe20008000f00 */
[----:B------:R-:W-:-:S03]  /*1290*/  VOTEU.ALL UP6, P2 ;  /* 0x00000000003f7886 */ /* 0x000fc600010c0000 */
[----:B------:R-:W-:Y:S01]  /*12a0*/  ISETP.GE.U32.AND.EX P1, PT, R12, R13, PT, P1 ;  /* 0x0000000d0c00720c */ /* 0x000fe20003f26110 */
[----:B------:R1:W4:Y:S01]  /*12b0*/  @!UP5 SYNCS.EXCH.64 URZ, [UR6+0x344e8], UR4 ;  /* 0x0344e804063fd5b2 */ /* 0x0003220008000100 */
[----:B------:R-:W-:Y:S01]  /*12c0*/  VOTEU.ALL UP5, P2 ;  /* 0x00000000003f7886 */ /* 0x000fe200010a0000 */
[----:B------:R-:W-:Y:S01]  /*12d0*/  NOP ;  /* 0x0000000000007918 */ /* 0x000fe20000000000 */
[----:B-1----:R-:W-:Y:S01]  /*12e0*/  ULDC.U8 UR4, c[0x0][0x900] ;  /* 0x0002400000047ab9 */ /* 0x002fe20000000000 */
[----:B------:R-:W-:Y:S01]  /*12f0*/  UMOV UR5, URZ ;  /* 0x0000003f00057c82 */ /* 0x000fe20008000000 */
[----:B------:R-:W-:Y:S01]  /*1300*/  ISETP.NE.AND P3, PT, RZ, UR4, PT ;  /* 0x00000004ff007c0c */ /* 0x000fe2000bf65270 */
[----:B------:R-:W-:Y:S01]  /*1310*/  UMOV UR4, URZ ;  /* 0x0000003f00047c82 */ /* 0x000fe20008000000 */
[----:B------:R-:W4:Y:S01]  /*1320*/  @!UP6 SYNCS.EXCH.64 URZ, [UR11+0x344f0], UR24 ;  /* 0x0344f0180b3fe5b2 */ /* 0x000f220008000100 */
[----:B------:R-:W-:Y:S01]  /*1330*/  VOTEU.ALL UP6, P2 ;  /* 0x00000000003f7886 */ /* 0x000fe200010c0000 */
[----:B------:R-:W-:Y:S01]  /*1340*/  UMOV UR6, URZ ;  /* 0x0000003f00067c82 */ /* 0x000fe20008000000 */
[----:B------:R-:W-:Y:S01]  /*1350*/  P2R R15, PR, RZ, 0x8 ;  /* 0x00000008ff0f7803 */ /* 0x000fe20000000000 */
[----:B------:R-:W4:Y:S01]  /*1360*/  @!UP5 SYNCS.EXCH.64 URZ, [UR11+0x344f8], UR24 ;  /* 0x0344f8180b3fd5b2 */ /* 0x000f220008000100 */
[----:B------:R-:W-:Y:S01]  /*1370*/  VOTEU.ALL UP5, P2 ;  /* 0x00000000003f7886 */ /* 0x000fe200010a0000 */
[----:B------:R-:W4:Y:S04]  /*1380*/  @!UP6 SYNCS.EXCH.64 URZ, [UR11+0x34500], UR24 ;  /* 0x034500180b3fe5b2 */ /* 0x000f280008000100 */
[----:B------:R1:W4:Y:S01]  /*1390*/  @!UP5 SYNCS.EXCH.64 URZ, [UR11+0x34508], UR24 ;  /* 0x034508180b3fd5b2 */ /* 0x0003220008000100 */
[----:B------:R-:W-:Y:S01]  /*13a0*/  NOP ;  /* 0x0000000000007918 */ /* 0x000fe20000000000 */
[----:B-1----:R-:W-:Y:S01]  /*13b0*/  UMOV UR11, URZ ;  /* 0x0000003f000b7c82 */ /* 0x002fe20008000000 */
[----:B----4-:R-:W-:Y:S06]  /*13c0*/  BAR.SYNC.DEFER_BLOCKING 0x0 ;  /* 0x0000000000007b1d */ /* 0x010fec0000010000 */
[----:B------:R-:W-:Y:S05]  /*13d0*/  @P3 BRA P1, `(.L_x_5) ;  /* 0x0000001400f83947 */ /* 0x000fea0000800000 */
[----:B------:R-:W-:Y:S01]  /*13e0*/  IMAD.U32 R11, RZ, RZ, UR7 ;  /* 0x00000007ff0b7e24 */ /* 0x000fe2000f8e00ff */
[----:B------:R-:W-:Y:S01]  /*13f0*/  ISETP.LE.U32.AND P1, PT, R6, UR8, PT ;  /* 0x0000000806007c0c */ /* 0x000fe2000bf23070 */
[----:B------:R-:W-:Y:S01]  /*1400*/  UMOV UR5, URZ ;  /* 0x0000003f00057c82 */ /* 0x000fe20008000000 */
[----:B------:R-:W-:Y:S01]  /*1410*/  UMOV UR6, URZ ;  /* 0x0000003f00067c82 */ /* 0x000fe20008000000 */
[----:B------:R-:W-:Y:S01]  /*1420*/  UMOV UR11, URZ ;  /* 0x0000003f000b7c82 */ /* 0x000fe20008000000 */
[----:B------:R-:W-:Y:S01]  /*1430*/  ISETP.GE.U32.AND.EX P1, PT, R11, R7, PT, P1 ;  /* 0x000000070b00720c */ /* 0x000fe20003f26110 */
[----:B------:R-:W-:-:S12]  /*1440*/  UMOV UR4, URZ ;  /* 0x0000003f00047c82 */ /* 0x000fd80008000000 */
[----:B------:R-:W-:Y:S05]  /*1450*/  @!P1 BRA `(.L_x_6) ;  /* 0x0000001000c49947 */ /* 0x000fea0003800000 */
[----:B------:R-:W-:Y:S01]  /*1460*/  IADD3 R12, R20, 0x20, RZ ;  /* 0x00000020140c7810 */ /* 0x000fe20007ffe0ff */
[----:B------:R-:W-:Y:S01]  /*1470*/  IMAD.MOV.U32 R6, RZ, RZ, R20 ;  /* 0x000000ffff067224 */ /* 0x000fe200078e0014 */
[----:B-----5:R-:W-:Y:S01]  /*1480*/  MOV R14, R0 ;  /* 0x00000000000e7202 */ /* 0x020fe20000000f00 */
[----:B------:R-:W-:Y:S01]  /*1490*/  IMAD.MOV.U32 R13, RZ, RZ, R8 ;  /* 0x000000ffff0d7224 */ /* 0x000fe200078e0008 */
[----:B------:R-:W-:-:S13]  /*14a0*/  ISETP.GE.AND P1, PT, R12, R3, PT ;  /* 0x000000030c00720c */ /* 0x000fda0003f26270 */
[----:B------:R-:W1:Y:S01]  /*14b0*/  @!P1 LDC.64 R18, c[0x0][0x918] ;  /* 0x00024600ff129b82 */ /* 0x000e620000000a00 */
[----:B------:R-:W-:Y:S01]  /*14c0*/  @!P1 IADD3 R7, R6, 0x20, RZ ;  /* 0x0000002006079810 */ /* 0x000fe20007ffe0ff */
[----:B------:R-:W-:Y:S02]  /*14d0*/  UIADD3 UR16, UP5, UR16, -0x1, URZ ;  /* 0xffffffff10107890 */ /* 0x000fe4000ffbe03f */
[----:B------:R-:W-:Y:S01]  /*14e0*/  UIADD3 UR14, UP6, UR14, -0x1, URZ ;  /* 0xffffffff0e0e7890 */ /* 0x000fe2000ffde03f */
[----:B------:R-:W-:Y:S01]  /*14f0*/  BSSY B0, `(.L_x_7) ;  /* 0x0000050000007945 */ /* 0x000fe20003800000 */
[----:B------:R-:W-:Y:S01]  /*1500*/  UIADD3.X UR17, UR17, -0x1, URZ, UP5, !UPT ;  /* 0xffffffff11117890 */ /* 0x000fe2000affe43f */
[----:B-1----:R-:W-:-:S05]  /*1510*/  @!P1 IMAD.WIDE R18, R7, 0xc, R18 ;  /* 0x0000000c07129825 */ /* 0x002fca00078e0212 */
[----:B------:R1:W5:Y:S04]  /*1520*/  @!P1 LDG.E R8, desc[UR38][R18.64] ;  /* 0x0000002612089981 */ /* 0x000368000c1e1900 */
[----:B------:R1:W5:Y:S01]  /*1530*/  @!P1 LDG.E R0, desc[UR38][R18.64+0x4] ;  /* 0x0000042612009981 */ /* 0x000362000c1e1900 */
[----:B------:R-:W-:Y:S01]  /*1540*/  ISETP.GE.AND P1, PT, R6, R3, PT ;  /* 0x000000030600720c */ /* 0x000fe20003f26270 */
[----:B------:R-:W-:Y:S01]  /*1550*/  UIADD3.X UR15, UR15, -0x1, URZ, UP6, !UPT ;  /* 0xffffffff0f0f7890 */ /* 0x000fe2000b7fe43f */
[----:B------:R-:W-:Y:S01]  /*1560*/  IMAD.MOV.U32 R11, RZ, RZ, RZ ;  /* 0x000000ffff0b7224 */ /* 0x000fe200078e00ff */
[----:B------:R-:W-:Y:S01]  /*1570*/  UIADD3 UR4, UR9, -0x1, URZ ;  /* 0xffffffff09047890 */ /* 0x000fe2000fffe03f */
[----:B------:R-:W-:Y:S01]  /*1580*/  MOV R7, RZ ;  /* 0x000000ff00077202 */ /* 0x000fe20000000f00 */
[----:B------:R-:W-:Y:S01]  /*1590*/  UIADD3 UR5, UR10, -0x1, URZ ;  /* 0xffffffff0a057890 */ /* 0x000fe2000fffe03f */
[----:B------:R-:W-:Y:S01]  /*15a0*/  IMAD.MOV.U32 R25, RZ, RZ, 0x7fffffff ;  /* 0x7fffffffff197424 */ /* 0x000fe200078e00ff */
[----:B------:R-:W-:-:S06]  /*15b0*/  MOV R28, RZ ;  /* 0x000000ff001c7202 */ /* 0x000fcc0000000f00 */
[----:B-1----:R-:W-:Y:S05]  /*15c0*/  @P1 BRA `(.L_x_8) ;  /* 0x0000000400081947 */ /* 0x002fea0003800000 */
[----:B------:R-:W-:Y:S02]  /*15d0*/  PLOP3.LUT P3, PT, PT, PT, UP0, 0x80, 0x0 ;  /* 0x000000000000781c */ /* 0x000fe40003f6f008 */
[C---:B------:R-:W-:Y:S02]  /*15e0*/  IADD3 R17, P2, R14.reuse, UR16, RZ ;  /* 0x000000100e117c10 */ /* 0x040fe4000ff5e0ff */
[C---:B------:R-:W-:Y:S02]  /*15f0*/  IADD3 R24, P1, R13.reuse, UR14, RZ ;  /* 0x0000000e0d187c10 */ /* 0x040fe4000ff3e0ff */
[----:B------:R-:W-:Y:S02]  /*1600*/  LEA.HI.X.SX32 R14, R14, UR17, 0x1, P2 ;  /* 0x000000110e0e7c11 */ /* 0x000fe400090f0eff */
[----:B------:R-:W-:-:S05]  /*1610*/  LEA.HI.X.SX32 R25, R13, UR15, 0x1, P1 ;  /* 0x0000000f0d197c11 */ /* 0x000fca00088f0eff */
[----:B------:R-:W-:Y:S05]  /*1620*/  @!P3 BRA `(.L_x_9) ;  /* 0x000000000030b947 */ /* 0x000fea0003800000 */
[----:B------:R-:W-:Y:S02]  /*1630*/  ULDC UR6, c[0x0][0x8dc] ;  /* 0x0002370000067ab9 */ /* 0x000fe40000000800 */
[----:B------:R-:W-:-:S05]  /*1640*/  IADD3 R13, P1, R24, UR6, RZ ;  /* 0x00000006180d7c10 */ /* 0x000fca000ff3e0ff */
[----:B------:R-:W-:-:S04]  /*1650*/  IMAD.X R25, RZ, RZ, R25, P1 ;  /* 0x000000ffff197224 */ /* 0x000fc800008e0619 */
[----:B------:R-:W-:-:S04]  /*1660*/  IMAD.WIDE.U32 R4, R25, UR20, RZ ;  /* 0x0000001419047c25 */ /* 0x000fc8000f8e00ff */
[----:B------:R-:W-:-:S04]  /*1670*/  IMAD.WIDE.U32 R18, P1, R13, UR21, R4 ;  /* 0x000000150d127c25 */ /* 0x000fc8000f820004 */
[----:B------:R-:W-:Y:S01]  /*1680*/  IMAD.WIDE.U32 R4, R13, UR20, RZ ;  /* 0x000000140d047c25 */ /* 0x000fe2000f8e00ff */
[----:B------:R-:W-:-:S03]  /*1690*/  IADD3.X R23, RZ, RZ, RZ, P1, !PT ;  /* 0x000000ffff177210 */ /* 0x000fc60000ffe4ff */
[----:B------:R-:W-:Y:S01]  /*16a0*/  IMAD.MOV.U32 R22, RZ, RZ, R19 ;  /* 0x000000ffff167224 */ /* 0x000fe200078e0013 */
[----:B------:R-:W-:-:S05]  /*16b0*/  IADD3 RZ, P1, R5, R18, RZ ;  /* 0x0000001205ff7210 */ /* 0x000fca0007f3e0ff */
[----:B------:R-:W-:-:S04]  /*16c0*/  IMAD.WIDE.U32.X R4, R25, UR21, R22, P1 ;  /* 0x0000001519047c25 */ /* 0x000fc800088e0416 */
[----:B------:R-:W-:Y:S01]  /*16d0*/  IMAD.MOV.U32 R25, RZ, RZ, R5 ;  /* 0x000000ffff197224 */ /* 0x000fe200078e0005 */
[----:B------:R-:W-:-:S07]  /*16e0*/  MOV R24, R4 ;  /* 0x0000000400187202 */ /* 0x000fce0000000f00 */
.L_x_9:
[----:B------:R-:W-:Y:S05]  /*16f0*/  @!P0 BRA `(.L_x_10) ;  /* 0x0000000000308947 */ /* 0x000fea0003800000 */
[----:B------:R-:W-:Y:S02]  /*1700*/  ULDC UR6, c[0x0][0x8f4] ;  /* 0x00023d0000067ab9 */ /* 0x000fe40000000800 */
[----:B------:R-:W-:-:S04]  /*1710*/  IADD3 R13, P1, R17, UR6, RZ ;  /* 0x00000006110d7c10 */ /* 0x000fc8000ff3e0ff */
[----:B------:R-:W-:-:S05]  /*1720*/  IADD3.X R17, RZ, R14, RZ, P1, !PT ;  /* 0x0000000eff117210 */ /* 0x000fca0000ffe4ff */
[----:B------:R-:W-:-:S04]  /*1730*/  IMAD.WIDE.U32 R4, R17, UR22, RZ ;  /* 0x0000001611047c25 */ /* 0x000fc8000f8e00ff */
[----:B------:R-:W-:-:S04]  /*1740*/  IMAD.WIDE.U32 R18, P1, R13, UR23, R4 ;  /* 0x000000170d127c25 */ /* 0x000fc8000f820004 */
[----:B------:R-:W-:Y:S01]  /*1750*/  IMAD.WIDE.U32 R4, R13, UR22, RZ ;  /* 0x000000160d047c25 */ /* 0x000fe2000f8e00ff */
[----:B------:R-:W-:-:S03]  /*1760*/  MOV R22, R19 ;  /* 0x0000001300167202 */ /* 0x000fc60000000f00 */
[----:B------:R-:W-:Y:S01]  /*1770*/  IMAD.X R23, RZ, RZ, RZ, P1 ;  /* 0x000000ffff177224 */ /* 0x000fe200008e06ff */
[----:B------:R-:W-:-:S05]  /*1780*/  IADD3 RZ, P1, R5, R18, RZ ;  /* 0x0000001205ff7210 */ /* 0x000fca0007f3e0ff */
[----:B------:R-:W-:-:S04]  /*1790*/  IMAD.WIDE.U32.X R4, R17, UR23, R22, P1 ;  /* 0x0000001711047c25 */ /* 0x000fc800088e0416 */
[----:B------:R-:W-:Y:S01]  /*17a0*/  IMAD.MOV.U32 R17, RZ, RZ, R4 ;  /* 0x000000ffff117224 */ /* 0x000fe200078e0004 */
[----:B------:R-:W-:-:S07]  /*17b0*/  MOV R14, R5 ;  /* 0x00000005000e7202 */ /* 0x000fce0000000f00 */
.L_x_10:
[----:B------:R-:W-:Y:S02]  /*17c0*/  SHF.R.U64 R5, R24, UR18, R25 ;  /* 0x0000001218057c19 */ /* 0x000fe40008001219 */
[----:B------:R-:W-:-:S03]  /*17d0*/  SHF.R.U64 R4, R17, UR29, R14 ;  /* 0x0000001d11047c19 */ /* 0x000fc6000800120e */
[----:B------:R-:W-:Y:S01]  /*17e0*/  VIADD R17, R5, UR4 ;  /* 0x0000000405117c36 */ /* 0x000fe20008000000 */
[----:B------:R-:W-:-:S04]  /*17f0*/  IADD3 R18, R4, UR5, RZ ;  /* 0x0000000504127c10 */ /* 0x000fc8000fffe0ff */
[----:B------:R-:W-:Y:S02]  /*1800*/  IABS R13, R17 ;  /* 0x00000011000d7213 */ /* 0x000fe40000000000 */
[----:B------:R-:W-:-:S03]  /*1810*/  IABS R14, R18 ;  /* 0x00000012000e7213 */ /* 0x000fc60000000000 */
[----:B------:R-:W-:-:S04]  /*1820*/  IMAD.HI.U32 R4, R13, UR13, RZ ;  /* 0x0000000d0d047c27 */ /* 0x000fc8000f8e00ff */
[----:B------:R-:W-:-:S04]  /*1830*/  IMAD.HI.U32 R5, R14, UR19, RZ ;  /* 0x000000130e057c27 */ /* 0x000fc8000f8e00ff */
[----:B------:R-:W-:Y:S02]  /*1840*/  IMAD R4, R4, UR28, R13 ;  /* 0x0000001c04047c24 */ /* 0x000fe4000f8e020d */
[----:B------:R-:W-:Y:S01]  /*1850*/  IMAD R5, R5, UR30, R14 ;  /* 0x0000001e05057c24 */ /* 0x000fe2000f8e020e */
[----:B------:R-:W-:Y:S01]  /*1860*/  MOV R14, UR33 ;  /* 0x00000021000e7c02 */ /* 0x000fe20008000f00 */
[----:B------:R-:W-:Y:S01]  /*1870*/  IMAD.U32 R13, RZ, RZ, UR32 ;  /* 0x00000020ff0d7e24 */ /* 0x000fe2000f8e00ff */
[----:B------:R-:W-:Y:S02]  /*1880*/  ISETP.LT.U32.AND P1, PT, R4, UR27, PT ;  /* 0x0000001b04007c0c */ /* 0x000fe4000bf21070 */
[----:B------:R-:W-:-:S11]  /*1890*/  ISETP.LT.U32.AND P2, PT, R5, UR26, PT ;  /* 0x0000001a05007c0c */ /* 0x000fd6000bf41070 */
[----:B------:R-:W-:Y:S01]  /*18a0*/  @!P1 VIADD R4, R4, -UR27 ;  /* 0x8000001b04049c36 */ /* 0x000fe20008000000 */
[----:B------:R-:W-:Y:S02]  /*18b0*/  ISETP.GE.AND P1, PT, R18, RZ, PT ;  /* 0x000000ff1200720c */ /* 0x000fe40003f26270 */
[----:B------:R-:W-:Y:S02]  /*18c0*/  @!P2 IADD3 R5, R5, -UR26, RZ ;  /* 0x8000001a0505ac10 */ /* 0x000fe4000fffe0ff */
[----:B------:R-:W-:Y:S02]  /*18d0*/  ISETP.LT.U32.AND P3, PT, R4, UR27, PT ;  /* 0x0000001b04007c0c */ /* 0x000fe4000bf61070 */
[----:B------:R-:W-:Y:S02]  /*18e0*/  ISETP.LT.U32.AND P4, PT, R5, UR26, PT ;  /* 0x0000001a05007c0c */ /* 0x000fe4000bf81070 */
[----:B------:R-:W-:-:S09]  /*18f0*/  ISETP.GE.AND P2, PT, R17, RZ, PT ;  /* 0x000000ff1100720c */ /* 0x000fd20003f46270 */
[----:B------:R-:W-:Y:S01]  /*1900*/  @!P3 VIADD R4, R4, -UR27 ;  /* 0x8000001b0404bc36 */ /* 0x000fe20008000000 */
[----:B------:R-:W-:Y:S02]  /*1910*/  PLOP3.LUT P3, PT, PT, PT, UP4, 0x80, 0x0 ;  /* 0x000000000000781c */ /* 0x000fe40003f6f048 */
[----:B------:R-:W-:Y:S01]  /*1920*/  @!P4 IADD3 R5, R5, -UR26, RZ ;  /* 0x8000001a0505cc10 */ /* 0x000fe2000fffe0ff */
[----:B------:R-:W-:Y:S01]  /*1930*/  @!P2 IMAD.MOV R4, RZ, RZ, -R4 ;  /* 0x000000ffff04a224 */ /* 0x000fe200078e0a04 */
[----:B------:R-:W-:Y:S02]  /*1940*/  PLOP3.LUT P4, PT, PT, PT, UP2, 0x80, 0x0 ;  /* 0x000000000000781c */ /* 0x000fe40003f8f028 */
[----:B------:R-:W-:Y:S02]  /*1950*/  @!P1 IADD3 R5, -R5, RZ, RZ ;  /* 0x000000ff05059210 */ /* 0x000fe40007ffe1ff */
[----:B------:R-:W-:Y:S02]  /*1960*/  SEL R4, R13, R4, !P3 ;  /* 0x000000040d047207 */ /* 0x000fe40005800000 */
[----:B------:R-:W-:-:S02]  /*1970*/  SEL R5, R14, R5, !P4 ;  /* 0x000000050e057207 */ /* 0x000fc40006000000 */
[----:B------:R-:W-:Y:S01]  /*1980*/  PLOP3.LUT P1, PT, PT, PT, UP3, 0x80, 0x0 ;  /* 0x000000000000781c */ /* 0x000fe20003f2f038 */
[----:B------:R-:W-:Y:S01]  /*1990*/  IMAD.IADD R14, R17, 0x1, -R4 ;  /* 0x00000001110e7824 */ /* 0x000fe200078e0a04 */
[----:B------:R-:W-:-:S04]  /*19a0*/  IADD3 R5, R18, -R5, RZ ;  /* 0x8000000512057210 */ /* 0x000fc80007ffe0ff */
[----:B------:R-:W-:Y:S01]  /*19b0*/  SEL R4, R5, R14, !P1 ;  /* 0x0000000e05047207 */ /* 0x000fe20004800000 */
[----:B------:R-:W-:-:S03]  /*19c0*/  IMAD R25, R14, R5, RZ ;  /* 0x000000050e197224 */ /* 0x000fc600078e02ff */
[----:B------:R-:W-:Y:S02]  /*19d0*/  SHF.R.S32.HI R5, RZ, 0x1f, R4 ;  /* 0x0000001fff057819 */ /* 0x000fe40000011404 */
[----:B------:R-:W-:-:S07]  /*19e0*/  SHF.R.S32.HI R28, RZ, 0x1f, R25 ;  /* 0x0000001fff1c7819 */ /* 0x000fce0000011419 */
.L_x_8:
[----:B------:R-:W-:Y:S05]  /*19f0*/  BSYNC B0 ;  /* 0x0000000000007941 */ /* 0x000fea0003800000 */
.L_x_7:
[----:B------:R-:W1:Y:S01]  /*1a00*/  SHFL.UP PT, R14, R25, 0x1, RZ ;  /* 0x04200000190e7989 */ /* 0x000e6200000e00ff */
[C---:B------:R-:W-:Y:S02]  /*1a10*/  ISETP.NE.AND P2, PT, R20.reuse, RZ, PT ;  /* 0x000000ff1400720c */ /* 0x040fe40003f45270 */
[C---:B------:R-:W-:Y:S01]  /*1a20*/  ISETP.GE.U32.AND P3, PT, R20.reuse, 0x2, PT ;  /* 0x000000021400780c */ /* 0x040fe20003f66070 */
[----:B------:R-:W2:Y:S01]  /*1a30*/  SHFL.UP PT, R13, R28, 0x1, RZ ;  /* 0x042000001c0d7989 */ /* 0x000ea200000e00ff */
[C---:B------:R-:W-:Y:S02]  /*1a40*/  ISETP.GE.U32.AND P4, PT, R20.reuse, 0x4, PT ;  /* 0x000000041400780c */ /* 0x040fe40003f86070 */
[C---:B------:R-:W-:Y:S02]  /*1a50*/  ISETP.GE.U32.AND P5, PT, R20.reuse, 0x8, PT ;  /* 0x000000081400780c */ /* 0x040fe40003fa6070 */
[----:B------:R-:W-:Y:S02]  /*1a60*/  ISETP.GE.U32.AND P6, PT, R20, 0x10, PT ;  /* 0x000000101400780c */ /* 0x000fe40003fc6070 */
[----:B-1----:R-:W-:-:S02]  /*1a70*/  SEL R14, R14, RZ, P2 ;  /* 0x000000ff0e0e7207 */ /* 0x002fc40001000000 */
[----:B--2---:R-:W-:Y:S02]  /*1a80*/  SEL R13, R13, RZ, P2 ;  /* 0x000000ff0d0d7207 */ /* 0x004fe40001000000 */
[----:B------:R-:W-:-:S05]  /*1a90*/  IADD3 R19, P1, R14, R25, RZ ;  /* 0x000000190e137210 */ /* 0x000fca0007f3e0ff */
[----:B------:R-:W-:Y:S01]  /*1aa0*/  IMAD.X R18, R13, 0x1, R28, P1 ;  /* 0x000000010d127824 */ /* 0x000fe200008e061c */
[----:B------:R-:W1:Y:S04]  /*1ab0*/  SHFL.UP PT, R14, R19, 0x2, RZ ;  /* 0x04400000130e7989 */ /* 0x000e6800000e00ff */
[----:B------:R-:W2:Y:S01]  /*1ac0*/  SHFL.UP PT, R13, R18, 0x2, RZ ;  /* 0x04400000120d7989 */ /* 0x000ea200000e00ff */
[----:B-1----:R-:W-:-:S04]  /*1ad0*/  SEL R14, R14, RZ, P3 ;  /* 0x000000ff0e0e7207 */ /* 0x002fc80001800000 */
[----:B------:R-:W-:Y:S02]  /*1ae0*/  IADD3 R17, P1, R14, R19, RZ ;  /* 0x000000130e117210 */ /* 0x000fe40007f3e0ff */
[----:B--2---:R-:W-:-:S03]  /*1af0*/  SEL R13, R13, RZ, P3 ;  /* 0x000000ff0d0d7207 */ /* 0x004fc60001800000 */
[----:B------:R-:W1:Y:S01]  /*1b00*/  SHFL.UP PT, R14, R17, 0x4, RZ ;  /* 0x04800000110e7989 */ /* 0x000e6200000e00ff */
[----:B------:R-:W-:-:S05]  /*1b10*/  IADD3.X R22, R13, R18, RZ, P1, !PT ;  /* 0x000000120d167210 */ /* 0x000fca0000ffe4ff */
[----:B------:R-:W2:Y:S01]  /*1b20*/  SHFL.UP PT, R13, R22, 0x4, RZ ;  /* 0x04800000160d7989 */ /* 0x000ea200000e00ff */
[----:B-1----:R-:W-:-:S04]  /*1b30*/  SEL R14, R14, RZ, P4 ;  /* 0x000000ff0e0e7207 */ /* 0x002fc80002000000 */
[----:B------:R-:W-:Y:S02]  /*1b40*/  IADD3 R19, P1, R14, R17, RZ ;  /* 0x000000110e137210 */ /* 0x000fe40007f3e0ff */
[----:B--2---:R-:W-:-:S03]  /*1b50*/  SEL R13, R13, RZ, P4 ;  /* 0x000000ff0d0d7207 */ /* 0x004fc60002000000 */
[----:B------:R-:W1:Y:S02]  /*1b60*/  SHFL.UP PT, R14, R19, 0x8, RZ ;  /* 0x05000000130e7989 */ /* 0x000e6400000e00ff */
[----:B------:R-:W-:-:S05]  /*1b70*/  IMAD.X R18, R13, 0x1, R22, P1 ;  /* 0x000000010d127824 */ /* 0x000fca00008e0616 */
        /* <DEDUP_REMOVED lines=9> */
[----:B--2---:R-:W-:-:S05]  /*1c10*/  SEL R13, R13, RZ, P6 ;  /* 0x000000ff0d0d7207 */ /* 0x004fca0003000000 */
[----:B------:R-:W-:Y:S01]  /*1c20*/  IMAD.X R22, R13, 0x1, R24, P1 ;  /* 0x000000010d167824 */ /* 0x000fe200008e0618 */
[----:B------:R-:W-:-:S04]  /*1c30*/  ISETP.GT.U32.AND P1, PT, R18, UR8, PT ;  /* 0x0000000812007c0c */ /* 0x000fc8000bf24070 */
[----:B------:R-:W-:-:S13]  /*1c40*/  ISETP.GT.U32.AND.EX P1, PT, R22, UR7, PT, P1 ;  /* 0x0000000716007c0c */ /* 0x000fda000bf24110 */
[----:B------:R-:W-:-:S04]  /*1c50*/  VOTE.ANY R14, PT, P1 ;  /* 0x00000000000e7806 */ /* 0x000fc800008e0100 */
[----:B------:R-:W-:-:S13]  /*1c60*/  ISETP.NE.AND P1, PT, R14, RZ, PT ;  /* 0x000000ff0e00720c */ /* 0x000fda0003f25270 */
[----:B------:R-:W-:Y:S05]  /*1c70*/  @P1 BRA `(.L_x_11) ;  /* 0x00000008006c1947 */ /* 0x000fea0003800000 */
[----:B------:R-:W1:Y:S01]  /*1c80*/  LDC R3, c[0x0][0x910] ;  /* 0x00024400ff037b82 */ /* 0x000e620000000800 */
[----:B------:R-:W-:Y:S01]  /*1c90*/  MOV R23, R18 ;  /* 0x0000001200177202 */ /* 0x000fe20000000f00 */
[----:B------:R-:W-:Y:S01]  /*1ca0*/  IMAD.MOV.U32 R26, RZ, RZ, R22 ;  /* 0x000000ffff1a7224 */ /* 0x000fe200078e0016 */
[----:B------:R-:W-:Y:S01]  /*1cb0*/  ULDC UR13, c[0x0][0x8f4] ;  /* 0x00023d00000d7ab9 */ /* 0x000fe20000000800 */
[----:B------:R-:W-:Y:S01]  /*1cc0*/  ULDC UR6, c[0x0][0x8dc] ;  /* 0x0002370000067ab9 */ /* 0x000fe20000000800 */
[----:B------:R-:W-:Y:S01]  /*1cd0*/  ULDC UR22, c[0x0][0x8d8] ;  /* 0x0002360000167ab9 */ /* 0x000fe20000000800 */
[----:B------:R-:W-:Y:S01]  /*1ce0*/  ULDC UR23, c[0x0][0x8f0] ;  /* 0x00023c0000177ab9 */ /* 0x000fe20000000800 */
[----:B------:R-:W-:Y:S01]  /*1cf0*/  ULDC.64 UR18, c[0x0][0x8d0] ;  /* 0x0002340000127ab9 */ /* 0x000fe20000000a00 */
[----:B------:R-:W-:-:S05]  /*1d00*/  ULDC.64 UR20, c[0x0][0x8e8] ;  /* 0x00023a0000147ab9 */ /* 0x000fca0000000a00 */
.L_x_16:
[----:B------:R-:W-:Y:S01]  /*1d10*/  MOV R6, R12 ;  /* 0x0000000c00067202 */ /* 0x000fe20000000f00 */
[----:B------:R-:W-:Y:S01]  /*1d20*/  VIADD R12, R12, 0x20 ;  /* 0x000000200c0c7836 */ /* 0x000fe20000000000 */
[----:B-----5:R-:W-:Y:S01]  /*1d30*/  MOV R14, R0 ;  /* 0x00000000000e7202 */ /* 0x020fe20000000f00 */
[----:B------:R-:W-:-:S03]  /*1d40*/  IMAD.MOV.U32 R13, RZ, RZ, R8 ;  /* 0x000000ffff0d7224 */ /* 0x000fc600078e0008 */
[----:B-1----:R-:W-:-:S13]  /*1d50*/  ISETP.GE.AND P1, PT, R12, R3, PT ;  /* 0x000000030c00720c */ /* 0x002fda0003f26270 */
[----:B------:R-:W1:Y:S01]  /*1d60*/  @!P1 LDC.64 R18, c[0x0][0x918] ;  /* 0x00024600ff129b82 */ /* 0x000e620000000a00 */
[----:B------:R-:W-:Y:S01]  /*1d70*/  @!P1 IADD3 R7, R6, 0x20, RZ ;  /* 0x0000002006079810 */ /* 0x000fe20007ffe0ff */
[----:B------:R2:W3:Y:S01]  /*1d80*/  SHFL.IDX PT, R11, R23, 0x1f, 0x1f ;  /* 0x03e01f00170b7f89 */ /* 0x0004e200000e0000 */
[----:B------:R-:W-:Y:S03]  /*1d90*/  BSSY B0, `(.L_x_12) ;  /* 0x0000064000007945 */ /* 0x000fe60003800000 */
[----:B-1----:R-:W-:-:S05]  /*1da0*/  @!P1 IMAD.WIDE R18, R7, 0xc, R18 ;  /* 0x0000000c07129825 */ /* 0x002fca00078e0212 */
[----:B------:R2:W5:Y:S04]  /*1db0*/  @!P1 LDG.E R8, desc[UR38][R18.64] ;  /* 0x0000002612089981 */ /* 0x000568000c1e1900 */
[----:B------:R2:W5:Y:S01]  /*1dc0*/  @!P1 LDG.E R0, desc[UR38][R18.64+0x4] ;  /* 0x0000042612009981 */ /* 0x000562000c1e1900 */
[----:B------:R-:W-:Y:S01]  /*1dd0*/  ISETP.GE.AND P1, PT, R6, R3, PT ;  /* 0x000000030600720c */ /* 0x000fe20003f26270 */
[----:B------:R-:W-:Y:S01]  /*1de0*/  IMAD.MOV.U32 R25, RZ, RZ, 0x7fffffff ;  /* 0x7fffffffff197424 */ /* 0x000fe200078e00ff */
[----:B------:R-:W-:Y:S01]  /*1df0*/  MOV R28, RZ ;  /* 0x000000ff001c7202 */ /* 0x000fe20000000f00 */
[----:B------:R2:W1:Y:S10]  /*1e00*/  SHFL.IDX PT, R7, R26, 0x1f, 0x1f ;  /* 0x03e01f001a077f89 */ /* 0x00047400000e0000 */
[----:B--23--:R-:W-:Y:S05]  /*1e10*/  @P1 BRA `(.L_x_13) ;  /* 0x00000004006c1947 */ /* 0x00cfea0003800000 */
[----:B------:R-:W-:Y:S02]  /*1e20*/  IABS R26, R9 ;  /* 0x00000009001a7213 */ /* 0x000fe40000000000 */
[C---:B------:R-:W-:Y:S02]  /*1e30*/  IADD3 R17, P1, R13.reuse, UR14, RZ ;  /* 0x0000000e0d117c10 */ /* 0x040fe4000ff3e0ff */
[----:B------:R-:W2:Y:S02]  /*1e40*/  I2F.RP R4, R26 ;  /* 0x0000001a00047306 */ /* 0x000ea40000209400 */
[----:B------:R-:W-:Y:S02]  /*1e50*/  LEA.HI.X.SX32 R24, R13, UR15, 0x1, P1 ;  /* 0x0000000f0d187c11 */ /* 0x000fe400088f0eff */
[----:B------:R-:W-:-:S04]  /*1e60*/  IADD3 R13, P1, R14, UR16, RZ ;  /* 0x000000100e0d7c10 */ /* 0x000fc8000ff3e0ff */
[----:B------:R-:W-:Y:S02]  /*1e70*/  LEA.HI.X.SX32 R14, R14, UR17, 0x1, P1 ;  /* 0x000000110e0e7c11 */ /* 0x000fe400088f0eff */
[----:B------:R-:W-:Y:S01]  /*1e80*/  PLOP3.LUT P1, PT, PT, PT, UP0, 0x80, 0x0 ;  /* 0x000000000000781c */ /* 0x000fe20003f2f008 */
[----:B--2---:R-:W2:Y:S02]  /*1e90*/  MUFU.RCP R4, R4 ;  /* 0x0000000400047308 */ /* 0x004ea40000001000 */
[----:B--2---:R-:W-:-:S06]  /*1ea0*/  VIADD R5, R4, 0xffffffe ;  /* 0x0ffffffe04057836 */ /* 0x004fcc0000000000 */
[----:B------:R-:W2:Y:S02]  /*1eb0*/  F2I.FTZ.U32.TRUNC.NTZ R27, R5 ;  /* 0x00000005001b7305 */ /* 0x000ea4000021f000 */
[----:B--2---:R-:W-:Y:S02]  /*1ec0*/  IADD3 R28, RZ, -R27, RZ ;  /* 0x8000001bff1c7210 */ /* 0x004fe40007ffe0ff */
[----:B------:R-:W-:Y:S05]  /*1ed0*/  @!P1 BRA `(.L_x_14) ;  /* 0x00000000002c9947 */ /* 0x000fea0003800000 */
        /* <DEDUP_REMOVED lines=11> */
.L_x_14:
[----:B------:R-:W-:Y:S05]  /*1f90*/  @!P0 BRA `(.L_x_15) ;  /* 0x00000000002c8947 */ /* 0x000fea0003800000 */
        /* <DEDUP_REMOVED lines=11> */
.L_x_15:
[----:B------:R-:W-:Y:S01]  /*2050*/  IABS R4, R9 ;  /* 0x0000000900047213 */ /* 0x000fe20000000000 */
[----:B------:R-:W-:Y:S01]  /*2060*/  IMAD.MOV.U32 R5, RZ, RZ, R28 ;  /* 0x000000ffff057224 */ /* 0x000fe200078e001c */
[----:B------:R-:W-:Y:S02]  /*2070*/  SHF.R.U64 R13, R13, UR23, R14 ;  /* 0x000000170d0d7c19 */ /* 0x000fe4000800120e */
[----:B------:R-:W-:Y:S01]  /*2080*/  SHF.R.U64 R17, R17, UR22, R24 ;  /* 0x0000001611117c19 */ /* 0x000fe20008001218 */
[----:B------:R-:W-:Y:S01]  /*2090*/  IMAD.MOV R18, RZ, RZ, -R4 ;  /* 0x000000ffff127224 */ /* 0x000fe200078e0a04 */
[----:B------:R-:W-:Y:S01]  /*20a0*/  IADD3 R19, R13, UR5, RZ ;  /* 0x000000050d137c10 */ /* 0x000fe2000fffe0ff */
[----:B------:R-:W-:Y:S01]  /*20b0*/  IMAD R13, R5, R26, RZ ;  /* 0x0000001a050d7224 */ /* 0x000fe200078e02ff */
[----:B------:R-:W-:Y:S01]  /*20c0*/  MOV R4, RZ ;  /* 0x000000ff00047202 */ /* 0x000fe20000000f00 */
[----:B------:R-:W-:Y:S01]  /*20d0*/  IMAD.MOV.U32 R5, RZ, RZ, R27 ;  /* 0x000000ffff057224 */ /* 0x000fe200078e001b */
[----:B------:R-:W-:-:S02]  /*20e0*/  IABS R14, R19 ;  /* 0x00000013000e7213 */ /* 0x000fc40000000000 */
[----:B------:R-:W-:Y:S01]  /*20f0*/  IABS R24, R10 ;  /* 0x0000000a00187213 */ /* 0x000fe20000000000 */
[----:B------:R-:W-:Y:S01]  /*2100*/  IMAD.HI.U32 R4, R27, R13, R4 ;  /* 0x0000000d1b047227 */ /* 0x000fe200078e0004 */
[----:B------:R-:W-:-:S03]  /*2110*/  MOV R13, R14 ;  /* 0x0000000e000d7202 */ /* 0x000fc60000000f00 */
[----:B------:R-:W-:Y:S01]  /*2120*/  IMAD.MOV.U32 R5, RZ, RZ, R18 ;  /* 0x000000ffff057224 */ /* 0x000fe200078e0012 */
[----:B------:R-:W-:Y:S01]  /*2130*/  IABS R18, R10 ;  /* 0x0000000a00127213 */ /* 0x000fe20000000000 */
[----:B------:R-:W-:-:S03]  /*2140*/  IMAD.HI.U32 R4, R4, R13, RZ ;  /* 0x0000000d04047227 */ /* 0x000fc600078e00ff */
[----:B------:R-:W2:Y:S01]  /*2150*/  I2F.RP R22, R18 ;  /* 0x0000001200167306 */ /* 0x000ea20000209400 */
[----:B------:R-:W-:Y:S02]  /*2160*/  IMAD R13, R4, R5, R13 ;  /* 0x00000005040d7224 */ /* 0x000fe400078e020d */
[----:B------:R-:W-:-:S03]  /*2170*/  VIADD R14, R17, UR4 ;  /* 0x00000004110e7c36 */ /* 0x000fc60008000000 */
[----:B------:R-:W-:Y:S02]  /*2180*/  ISETP.GT.U32.AND P1, PT, R26, R13, PT ;  /* 0x0000000d1a00720c */ /* 0x000fe40003f24070 */
[----:B--2---:R-:W2:Y:S11]  /*2190*/  MUFU.RCP R22, R22 ;  /* 0x0000001600167308 */ /* 0x004eb60000001000 */
[----:B------:R-:W-:Y:S01]  /*21a0*/  @!P1 IADD3 R13, R13, -R26, RZ ;  /* 0x8000001a0d0d9210 */ /* 0x000fe20007ffe0ff */
[----:B--2---:R-:W-:-:S04]  /*21b0*/  VIADD R4, R22, 0xffffffe ;  /* 0x0ffffffe16047836 */ /* 0x004fc80000000000 */
[----:B------:R2:W3:Y:S02]  /*21c0*/  F2I.FTZ.U32.TRUNC.NTZ R5, R4 ;  /* 0x0000000400057305 */ /* 0x0004e4000021f000 */
[----:B--2---:R-:W-:Y:S02]  /*21d0*/  MOV R4, RZ ;  /* 0x000000ff00047202 */ /* 0x004fe40000000f00 */
[----:B---3--:R-:W-:-:S05]  /*21e0*/  IADD3 R23, RZ, -R5, RZ ;  /* 0x80000005ff177210 */ /* 0x008fca0007ffe0ff */
[----:B------:R-:W-:Y:S01]  /*21f0*/  IMAD R17, R23, R18, RZ ;  /* 0x0000001217117224 */ /* 0x000fe200078e02ff */
[----:B------:R-:W-:-:S03]  /*2200*/  IABS R23, R14 ;  /* 0x0000000e00177213 */ /* 0x000fc60000000000 */
[----:B------:R-:W-:Y:S01]  /*2210*/  IMAD.HI.U32 R22, R5, R17, R4 ;  /* 0x0000001105167227 */ /* 0x000fe200078e0004 */
[----:B------:R-:W-:-:S03]  /*2220*/  MOV R5, R23 ;  /* 0x0000001700057202 */ /* 0x000fc60000000f00 */
[----:B------:R-:W-:Y:S02]  /*2230*/  IMAD.MOV R17, RZ, RZ, -R24 ;  /* 0x000000ffff117224 */ /* 0x000fe400078e0a18 */
[----:B------:R-:W-:-:S04]  /*2240*/  IMAD.HI.U32 R4, R22, R5, RZ ;  /* 0x0000000516047227 */ /* 0x000fc800078e00ff */
[----:B------:R-:W-:-:S05]  /*2250*/  IMAD R5, R4, R17, R5 ;  /* 0x0000001104057224 */ /* 0x000fca00078e0205 */
[----:B------:R-:W-:-:S13]  /*2260*/  ISETP.GT.U32.AND P1, PT, R18, R5, PT ;  /* 0x000000051200720c */ /* 0x000fda0003f24070 */
[----:B------:R-:W-:Y:S01]  /*2270*/  @!P1 IMAD.IADD R5, R5, 0x1, -R18 ;  /* 0x0000000105059824 */ /* 0x000fe200078e0a12 */
[----:B------:R-:W-:-:S13]  /*2280*/  ISETP.GT.U32.AND P1, PT, R26, R13, PT ;  /* 0x0000000d1a00720c */ /* 0x000fda0003f24070 */
[----:B------:R-:W-:Y:S02]  /*2290*/  @!P1 IADD3 R13, R13, -R26, RZ ;  /* 0x8000001a0d0d9210 */ /* 0x000fe40007ffe0ff */
[----:B------:R-:W-:Y:S02]  /*22a0*/  ISETP.GT.U32.AND P1, PT, R18, R5, PT ;  /* 0x000000051200720c */ /* 0x000fe40003f24070 */
[----:B------:R-:W-:-:S11]  /*22b0*/  MOV R4, R13 ;  /* 0x0000000d00047202 */ /* 0x000fd60000000f00 */
[----:B------:R-:W-:Y:S01]  /*22c0*/  @!P1 IMAD.IADD R5, R5, 0x1, -R18 ;  /* 0x0000000105059824 */ /* 0x000fe200078e0a12 */
[----:B------:R-:W-:-:S13]  /*22d0*/  ISETP.GE.AND P1, PT, R19, RZ, PT ;  /* 0x000000ff1300720c */ /* 0x000fda0003f26270 */
[----:B------:R-:W-:Y:S01]  /*22e0*/  @!P1 IMAD.MOV R4, RZ, RZ, -R4 ;  /* 0x000000ffff049224 */ /* 0x000fe200078e0a04 */
[----:B------:R-:W-:-:S13]  /*22f0*/  ISETP.GE.AND P1, PT, R14, RZ, PT ;  /* 0x000000ff0e00720c */ /* 0x000fda0003f26270 */
[----:B------:R-:W-:Y:S02]  /*2300*/  @!P1 IADD3 R5, -R5, RZ, RZ ;  /* 0x000000ff05059210 */ /* 0x000fe40007ffe1ff */
[----:B------:R-:W-:-:S13]  /*2310*/  ISETP.NE.AND P1, PT, RZ, UR10, PT ;  /* 0x0000000aff007c0c */ /* 0x000fda000bf25270 */
[----:B------:R-:W-:Y:S02]  /*2320*/  @!P1 LOP3.LUT R4, RZ, UR10, RZ, 0x33, !PT ;  /* 0x0000000aff049c12 */ /* 0x000fe4000f8e33ff */
[----:B------:R-:W-:-:S03]  /*2330*/  ISETP.NE.AND P1, PT, RZ, UR9, PT ;  /* 0x00000009ff007c0c */ /* 0x000fc6000bf25270 */
[----:B------:R-:W-:-:S10]  /*2340*/  IMAD.IADD R4, R19, 0x1, -R4 ;  /* 0x0000000113047824 */ /* 0x000fd400078e0a04 */
[----:B------:R-:W-:Y:S02]  /*2350*/  @!P1 LOP3.LUT R5, RZ, UR9, RZ, 0x33, !PT ;  /* 0x00000009ff059c12 */ /* 0x000fe4000f8e33ff */
[----:B------:R-:W-:Y:S02]  /*2360*/  PLOP3.LUT P1, PT, PT, PT, UP3, 0x80, 0x0 ;  /* 0x000000000000781c */ /* 0x000fe40003f2f038 */
[----:B------:R-:W-:-:S04]  /*2370*/  IADD3 R5, -R5, R14, RZ ;  /* 0x0000000e05057210 */ /* 0x000fc80007ffe1ff */
[CC--:B------:R-:W-:Y:S01]  /*2380*/  SEL R13, R4.reuse, R5.reuse, !P1 ;  /* 0x00000005040d7207 */ /* 0x0c0fe20004800000 */
[----:B------:R-:W-:-:S03]  /*2390*/  IMAD R25, R4, R5, RZ ;  /* 0x0000000504197224 */ /* 0x000fc600078e02ff */
[--C-:B------:R-:W-:Y:S01]  /*23a0*/  SHF.R.S32.HI R5, RZ, 0x1f, R13.reuse ;  /* 0x0000001fff057819 */ /* 0x100fe2000001140d */
[----:B------:R-:W-:Y:S01]  /*23b0*/  IMAD.MOV.U32 R4, RZ, RZ, R13 ;  /* 0x000000ffff047224 */ /* 0x000fe200078e000d */
[----:B------:R-:W-:-:S07]  /*23c0*/  SHF.R.S32.HI R28, RZ, 0x1f, R25 ;  /* 0x0000001fff1c7819 */ /* 0x000fce0000011419 */
.L_x_13:
[----:B------:R-:W-:Y:S05]  /*23d0*/  BSYNC B0 ;  /* 0x0000000000007941 */ /* 0x000fea0003800000 */
.L_x_12:
[----:B------:R-:W2:Y:S04]  /*23e0*/  SHFL.UP PT, R14, R25, 0x1, RZ ;  /* 0x04200000190e7989 */ /* 0x000ea800000e00ff */
[----:B------:R-:W3:Y:S01]  /*23f0*/  SHFL.UP PT, R13, R28, 0x1, RZ ;  /* 0x042000001c0d7989 */ /* 0x000ee200000e00ff */
[----:B--2---:R-:W-:Y:S02]  /*2400*/  SEL R14, R14, RZ, P2 ;  /* 0x000000ff0e0e7207 */ /* 0x004fe40001000000 */
[----:B---3--:R-:W-:Y:S02]  /*2410*/  SEL R13, R13, RZ, P2 ;  /* 0x000000ff0d0d7207 */ /* 0x008fe40001000000 */
[----:B------:R-:W-:-:S04]  /*2420*/  IADD3 R17, P1, R14, R25, RZ ;  /* 0x000000190e117210 */ /* 0x000fc80007f3e0ff */
[----:B------:R-:W-:Y:S01]  /*2430*/  IADD3.X R22, R13, R28, RZ, P1, !PT ;  /* 0x0000001c0d167210 */ /* 0x000fe20000ffe4ff */
[----:B------:R-:W2:Y:S04]  /*2440*/  SHFL.UP PT, R14, R17, 0x2, RZ ;  /* 0x04400000110e7989 */ /* 0x000ea800000e00ff */
[----:B------:R-:W3:Y:S01]  /*2450*/  SHFL.UP PT, R13, R22, 0x2, RZ ;  /* 0x04400000160d7989 */ /* 0x000ee200000e00ff */
[----:B--2---:R-:W-:Y:S02]  /*2460*/  SEL R14, R14, RZ, P3 ;  /* 0x000000ff0e0e7207 */ /* 0x004fe40001800000 */
[----:B---3--:R-:W-:Y:S02]  /*2470*/  SEL R13, R13, RZ, P3 ;  /* 0x000000ff0d0d7207 */ /* 0x008fe40001800000 */
[----:B------:R-:W-:-:S05]  /*2480*/  IADD3 R23, P1, R14, R17, RZ ;  /* 0x000000110e177210 */ /* 0x000fca0007f3e0ff */
[----:B------:R-:W-:Y:S01]  /*2490*/  IMAD.X R18, R13, 0x1, R22, P1 ;  /* 0x000000010d127824 */ /* 0x000fe200008e0616 */
        /* <DEDUP_REMOVED lines=17> */
[----:B------:R-:W-:Y:S02]  /*25b0*/  IADD3.X R22, R13, R24, RZ, P1, !PT ;  /* 0x000000180d167210 */ /* 0x000fe40000ffe4ff */
[----:B------:R-:W-:-:S05]  /*25c0*/  IADD3 R23, P1, R18, R11, RZ ;  /* 0x0000000b12177210 */ /* 0x000fca0007f3e0ff */
[----:B-1----:R-:W-:Y:S01]  /*25d0*/  IMAD.X R26, R22, 0x1, R7, P1 ;  /* 0x00000001161a7824 */ /* 0x002fe200008e0607 */
[----:B------:R-:W-:-:S04]  /*25e0*/  ISETP.GT.U32.AND P1, PT, R23, UR8, PT ;  /* 0x0000000817007c0c */ /* 0x000fc8000bf24070 */
[----:B------:R-:W-:-:S13]  /*25f0*/  ISETP.GT.U32.AND.EX P1, PT, R26, UR7, PT, P1 ;  /* 0x000000071a007c0c */ /* 0x000fda000bf24110 */
[----:B------:R-:W-:-:S04]  /*2600*/  VOTE.ANY R14, PT, P1 ;  /* 0x00000000000e7806 */ /* 0x000fc800008e0100 */
[----:B------:R-:W-:-:S13]  /*2610*/  ISETP.NE.AND P1, PT, R14, RZ, PT ;  /* 0x000000ff0e00720c */ /* 0x000fda0003f25270 */
[----:B------:R-:W-:Y:S05]  /*2620*/  @!P1 BRA `(.L_x_16) ;  /* 0xfffffff400b89947 */ /* 0x000fea000383ffff */
.L_x_11:
[----:B------:R-:W1:Y:S08]  /*2630*/  BREV R14, R14 ;  /* 0x0000000e000e7301 */ /* 0x000e700000000000 */
[----:B-1----:R-:W1:Y:S02]  /*2640*/  FLO.U32.SH R17, R14 ;  /* 0x0000000e00117300 */ /* 0x002e6400000e0400 */
[----:B-1----:R-:W1:Y:S02]  /*2650*/  SHFL.IDX PT, R6, R6, R17, 0x1f ;  /* 0x00001f1106067589 */ /* 0x002e6400000e0000 */
[----:B-1----:R-:W-:-:S13]  /*2660*/  R2UR UR4, R6 ;  /* 0x00000000060472ca */ /* 0x002fda00000e0000 */
[----:B------:R-:W-:-:S04]  /*2670*/  IADD3 R19, R20, UR4, RZ ;  /* 0x0000000414137c10 */ /* 0x000fc8000fffe0ff */
[----:B------:R-:W-:-:S13]  /*2680*/  ISETP.GE.AND P1, PT, R19, R3, PT ;  /* 0x000000031300720c */ /* 0x000fda0003f26270 */
[----:B------:R-:W1:Y:S02]  /*2690*/  @!P1 LDC.64 R12, c[0x0][0x918] ;  /* 0x00024600ff0c9b82 */ /* 0x000e640000000a00 */
[----:B-1----:R-:W-:-:S05]  /*26a0*/  @!P1 IMAD.WIDE R12, R19, 0xc, R12 ;  /* 0x0000000c130c9825 */ /* 0x002fca00078e020c */
[----:B-----5:R1:W5:Y:S04]  /*26b0*/  @!P1 LDG.E R8, desc[UR38][R12.64] ;  /* 0x000000260c089981 */ /* 0x020368000c1e1900 */
[----:B------:R1:W5:Y:S01]  /*26c0*/  @!P1 LDG.E R0, desc[UR38][R12.64+0x4] ;  /* 0x000004260c009981 */ /* 0x000362000c1e1900 */
[----:B------:R-:W-:-:S03]  /*26d0*/  IADD3 R18, P1, P2, R18, R11, -R25 ;  /* 0x0000000b12127210 */ /* 0x000fc60007a3e819 */
[----:B------:R-:W-:Y:S01]  /*26e0*/  SHFL.IDX PT, R6, R25, R17, 0x1f ;  /* 0x00001f1119067589 */ /* 0x000fe200000e0000 */
[----:B------:R-:W-:-:S03]  /*26f0*/  IADD3.X R22, R22, R7, ~R28, P1, P2 ;  /* 0x0000000716167210 */ /* 0x000fc60000fe4c1c */
[----:B------:R-:W2:Y:S04]  /*2700*/  SHFL.IDX PT, R18, R18, R17, 0x1f ;  /* 0x00001f1112127589 */ /* 0x000ea800000e0000 */
[----:B------:R-:W3:Y:S04]  /*2710*/  SHFL.IDX PT, R22, R22, R17, 0x1f ;  /* 0x00001f1116167589 */ /* 0x000ee800000e0000 */
[----:B------:R1:W4:Y:S04]  /*2720*/  SHFL.IDX PT, R7, R28, R17, 0x1f ;  /* 0x00001f111c077589 */ /* 0x00032800000e0000 */
[----:B------:R1:W1:Y:S04]  /*2730*/  SHFL.IDX PT, R5, R5, R17, 0x1f ;  /* 0x00001f1105057589 */ /* 0x00026800000e0000 */
[----:B------:R1:W1:Y:S01]  /*2740*/  SHFL.IDX PT, R4, R4, R17, 0x1f ;  /* 0x00001f1104047589 */ /* 0x00026200000e0000 */
[----:B--2---:R-:W-:-:S02]  /*2750*/  R2UR UR5, R18 ;  /* 0x00000000120572ca */ /* 0x004fc400000e0000 */
[----:B---3--:R-:W-:-:S15]  /*2760*/  R2UR UR6, R22 ;  /* 0x00000000160672ca */ /* 0x008fde00000e0000 */
.L_x_6:
[----:B------:R-:W-:Y:S01]  /*2770*/  ISETP.LE.AND P1, PT, R3, UR4, PT ;  /* 0x0000000403007c0c */ /* 0x000fe2000bf23270 */
[----:B-1----:R-:W-:Y:S01]  /*2780*/  IMAD.MOV.U32 R17, RZ, RZ, -0x1 ;  /* 0xffffffffff117424 */ /* 0x002fe200078e00ff */
[----:B------:R-:W-:-:S11]  /*2790*/  MOV R18, 0xffffffff ;  /* 0xffffffff00127802 */ /* 0x000fd60000000f00 */
[----:B------:R-:W-:Y:S05]  /*27a0*/  @P1 BRA `(.L_x_5) ;  /* 0x0000000400041947 */ /* 0x000fea0003800000 */
[----:B------:R-:W-:Y:S01]  /*27b0*/  UIADD3 UR15, UP2, -UR5, UR8, URZ ;  /* 0x00000008050f7290 */ /* 0x000fe2000ff5e13f */
[----:B------:R-:W1:Y:S01]  /*27c0*/  S2UR UR18, SR_CTAID.Y ;  /* 0x00000000001279c3 */ /* 0x000e620000002600 */
[----:B------:R-:W-:Y:S01]  /*27d0*/  ULDC UR17, c[0x0][0x8c0] ;  /* 0x0002300000117ab9 */ /* 0x000fe20000000800 */
[----:B------:R-:W-:Y:S01]  /*27e0*/  ULDC UR20, c[0x0][0x8b0] ;  /* 0x00022c0000147ab9 */ /* 0x000fe20000000800 */
[----:B------:R-:W-:Y:S01]  /*27f0*/  UIADD3.X UR11, ~UR6, UR7, URZ, UP2, !UPT ;  /* 0x00000007060b7290 */ /* 0x000fe200097fe53f */
[--C-:B------:R-:W-:Y:S01]  /*2800*/  SHF.R.U32.HI R23, RZ, UR20, R5.reuse ;  /* 0x00000014ff177c19 */ /* 0x100fe20008011605 */
[----:B------:R-:W-:Y:S01]  /*2810*/  ULDC UR19, c[0x0][0x904] ;  /* 0x0002410000137ab9 */ /* 0x000fe20000000800 */
[----:B------:R-:W-:Y:S01]  /*2820*/  ULDC UR13, c[0x0][0x8a8] ;  /* 0x00022a00000d7ab9 */ /* 0x000fe20000000800 */
[----:B------:R-:W-:Y:S01]  /*2830*/  USHF.R.U32.HI UR16, URZ, UR17, UR11 ;  /* 0x000000113f107299 */ /* 0x000fe2000801160b */
[----:B------:R-:W-:Y:S01]  /*2840*/  SHF.R.U64 R22, R4, UR20, R5 ;  /* 0x0000001404167c19 */ /* 0x000fe20008001205 */
[----:B------:R-:W-:-:S02]  /*2850*/  USHF.R.U64 UR15, UR15, UR17, UR11 ;  /* 0x000000110f0f7299 */ /* 0x000fc4000800120b */
[----:B------:R-:W-:Y:S02]  /*2860*/  USHF.R.U32.HI UR14, URZ, UR20, UR16 ;  /* 0x000000143f0e7299 */ /* 0x000fe40008011610 */
[----:B------:R-:W-:Y:S02]  /*2870*/  UIADD3 UR13, UR13, -0x1, URZ ;  /* 0xffffffff0d0d7890 */ /* 0x000fe4000fffe03f */
[----:B------:R-:W-:Y:S02]  /*2880*/  USHF.R.U32.HI UR21, URZ, UR19, UR14 ;  /* 0x000000133f157299 */ /* 0x000fe4000801160e */
[----:B------:R-:W-:Y:S02]  /*2890*/  USHF.R.U64 UR16, UR15, UR20, UR16 ;  /* 0x000000140f107299 */ /* 0x000fe40008001210 */
[----:B------:R-:W-:Y:S02]  /*28a0*/  ULOP3.LUT UR15, UR15, UR13, URZ, 0xc0, !UPT ;  /* 0x0000000d0f0f7292 */ /* 0x000fe4000f8ec03f */
[----:B------:R-:W-:Y:S01]  /*28b0*/  LOP3.LUT R3, R23, UR21, RZ, 0xfc, !PT ;  /* 0x0000001517037c12 */ /* 0x000fe2000f8efcff */
[----:B------:R-:W-:-:S02]  /*28c0*/  USHF.R.U64 UR14, UR16, UR19, UR14 ;  /* 0x00000013100e7299 */ /* 0x000fc4000800120e */
[----:B-1----:R-:W-:Y:S01]  /*28d0*/  USEL UR11, UR56, UR18, !UP3 ;  /* 0x00000012380b7287 */ /* 0x002fe2000d800000 */
[----:B------:R-:W-:-:S13]  /*28e0*/  ISETP.NE.U32.AND P1, PT, R3, RZ, PT ;  /* 0x000000ff0300720c */ /* 0x000fda0003f25070 */
[----:B------:R-:W-:Y:S05]  /*28f0*/  @!P1 BRA `(.L_x_17) ;  /* 0x0000000000149947 */ /* 0x000fea0003800000 */
[----:B------:R-:W-:-:S07]  /*2900*/  MOV R12, 0x2920 ;  /* 0x00002920000c7802 */ /* 0x000fce0000000f00 */
[----:B----45:R-:W-:Y:S05]  /*2910*/  CALL.REL.NOINC `($__internal_0_$__cuda_sm20_div_u64) ;  /* 0x0000020c00887944 */ /* 0x030fea0003c00000 */
[----:B------:R-:W-:-:S04]  /*2920*/  IMAD.MOV R13, RZ, RZ, -R3 ;  /* 0x000000ffff0d7224 */ /* 0x000fc800078e0a03 */
[----:B------:R-:W-:Y:S01]  /*2930*/  IMAD R13, R22, R13, UR14 ;  /* 0x0000000e160d7e24 */ /* 0x000fe2000f8e020d */
[----:B------:R-:W-:Y:S06]  /*2940*/  BRA `(.L_x_18) ;  /* 0x0000000000507947 */ /* 0x000fec0003800000 */
.L_x_17:
[----:B------:R-:W1:Y:S01]  /*2950*/  I2F.U32.RP R3, R22 ;  /* 0x0000001600037306 */ /* 0x000e620000209000 */
[----:B------:R-:W-:-:S07]  /*2960*/  ISETP.NE.U32.AND P3, PT, R22, RZ, PT ;  /* 0x000000ff1600720c */ /* 0x000fce0003f65070 */
[----:B-1----:R-:W1:Y:S02]  /*2970*/  MUFU.RCP R3, R3 ;  /* 0x0000000300037308 */ /* 0x002e640000001000 */
[----:B-1----:R-:W-:-:S06]  /*2980*/  IADD3 R12, R3, 0xffffffe, RZ ;  /* 0x0ffffffe030c7810 */ /* 0x002fcc0007ffe0ff */
[----:B------:R1:W2:Y:S02]  /*2990*/  F2I.FTZ.U32.TRUNC.NTZ R13, R12 ;  /* 0x0000000c000d7305 */ /* 0x0002a4000021f000 */
[----:B-1----:R-:W-:Y:S01]  /*29a0*/  MOV R12, RZ ;  /* 0x000000ff000c7202 */ /* 0x002fe20000000f00 */
[----:B--2---:R-:W-:-:S04]  /*29b0*/  IMAD.MOV R11, RZ, RZ, -R13 ;  /* 0x000000ffff0b7224 */ /* 0x004fc800078e0a0d */
[----:B------:R-:W-:-:S04]  /*29c0*/  IMAD R11, R11, R22, RZ ;  /* 0x000000160b0b7224 */ /* 0x000fc800078e02ff */
[----:B------:R-:W-:-:S06]  /*29d0*/  IMAD.HI.U32 R13, R13, R11, R12 ;  /* 0x0000000b0d0d7227 */ /* 0x000fcc00078e000c */
[----:B------:R-:W-:-:S04]  /*29e0*/  IMAD.HI.U32 R3, R13, UR14, RZ ;  /* 0x0000000e0d037c27 */ /* 0x000fc8000f8e00ff */
[----:B------:R-:W-:-:S04]  /*29f0*/  IMAD.MOV R11, RZ, RZ, -R3 ;  /* 0x000000ffff0b7224 */ /* 0x000fc800078e0a03 */
[----:B------:R-:W-:-:S05]  /*2a00*/  IMAD R11, R22, R11, UR14 ;  /* 0x0000000e160b7e24 */ /* 0x000fca000f8e020b */
[----:B------:R-:W-:-:S13]  /*2a10*/  ISETP.GE.U32.AND P1, PT, R11, R22, PT ;  /* 0x000000160b00720c */ /* 0x000fda0003f26070 */
[----:B------:R-:W-:Y:S01]  /*2a20*/  @P1 IADD3 R11, R11, -R22, RZ ;  /* 0x800000160b0b1210 */ /* 0x000fe20007ffe0ff */
[----:B------:R-:W-:-:S03]  /*2a30*/  @P1 VIADD R3, R3, 0x1 ;  /* 0x0000000103031836 */ /* 0x000fc60000000000 */
[----:B------:R-:W-:-:S13]  /*2a40*/  ISETP.GE.U32.AND P2, PT, R11, R22, PT ;  /* 0x000000160b00720c */ /* 0x000fda0003f46070 */
[----:B------:R-:W-:Y:S02]  /*2a50*/  @P2 IADD3 R3, R3, 0x1, RZ ;  /* 0x0000000103032810 */ /* 0x000fe40007ffe0ff */
[----:B------:R-:W-:-:S05]  /*2a60*/  @!P3 LOP3.LUT R3, RZ, R22, RZ, 0x33, !PT ;  /* 0x00000016ff03b212 */ /* 0x000fca00078e33ff */
[----:B------:R-:W-:-:S04]  /*2a70*/  IMAD.MOV R13, RZ, RZ, -R3 ;  /* 0x000000ffff0d7224 */ /* 0x000fc800078e0a03 */
[----:B------:R-:W-:-:S07]  /*2a80*/  IMAD R13, R22, R13, UR14 ;  /* 0x0000000e160d7e24 */ /* 0x000fce000f8e020d */
.L_x_18:
[----:B------:R-:W1:Y:S01]  /*2a90*/  LDC R16, c[0x0][0x8a8] ;  /* 0x00022a00ff107b82 */ /* 0x000e620000000800 */
[----:B------:R-:W-:Y:S01]  /*2aa0*/  ULDC UR14, c[0x0][0x904] ;  /* 0x00024100000e7ab9 */ /* 0x000fe20000000800 */
[----:B------:R-:W-:Y:S01]  /*2ab0*/  UMOV UR13, 0xffffffff ;  /* 0xffffffff000d7882 */ /* 0x000fe20000000000 */
[----:B------:R-:W-:Y:S01]  /*2ac0*/  PLOP3.LUT P1, PT, PT, PT, UP3, 0x80, 0x0 ;  /* 0x000000000000781c */ /* 0x000fe20003f2f038 */
[----:B------:R-:W-:-:S04]  /*2ad0*/  USHF.L.U32 UR13, UR13, UR14, URZ ;  /* 0x0000000e0d0d7299 */ /* 0x000fc8000800063f */
[----:B------:R-:W2:Y:S02]  /*2ae0*/  LDC R14, c[0x0][0x8b8] ;  /* 0x00022e00ff0e7b82 */ /* 0x000ea40000000800 */
[----:B------:R-:W-:Y:S01]  /*2af0*/  LOP3.LUT R11, RZ, UR13, RZ, 0x33, !PT ;  /* 0x0000000dff0b7c12 */ /* 0x000fe2000f8e33ff */
[----:B------:R-:W-:Y:S02]  /*2b00*/  UMOV UR13, 0x1 ;  /* 0x00000001000d7882 */ /* 0x000fe40000000000 */
[----:B------:R-:W-:Y:S01]  /*2b10*/  USHF.L.U32 UR13, UR13, UR14, URZ ;  /* 0x0000000e0d0d7299 */ /* 0x000fe2000800063f */
[----:B------:R-:W-:Y:S02]  /*2b20*/  LOP3.LUT R12, R11, UR16, RZ, 0xc0, !PT ;  /* 0x000000100b0c7c12 */ /* 0x000fe4000f8ec0ff */
[----:B------:R-:W-:Y:S02]  /*2b30*/  @P1 MOV R18, UR4 ;  /* 0x0000000400121c02 */ /* 0x000fe40008000f00 */
[----:B------:R-:W-:Y:S01]  /*2b40*/  @!P1 MOV R18, UR4 ;  /* 0x0000000400129c02 */ /* 0x000fe20008000f00 */
[----:B------:R-:W-:-:S02]  /*2b50*/  IMAD R3, R3, UR13, R12 ;  /* 0x0000000d03037c24 */ /* 0x000fc4000f8e020c */
[----:B-1----:R-:W-:-:S04]  /*2b60*/  IMAD R13, R13, R16, UR15 ;  /* 0x0000000f0d0d7e24 */ /* 0x002fc8000f8e0210 */
[----:B------:R-:W-:Y:S02]  /*2b70*/  @P1 IMAD.MOV.U32 R16, RZ, RZ, R13 ;  /* 0x000000ffff101224 */ /* 0x000fe400078e000d */
[----:B--2---:R-:W-:Y:S01]  /*2b80*/  IMAD R17, R3, R14, UR11 ;  /* 0x0000000b03117e24 */ /* 0x004fe2000f8e020e */
[----:B------:R-:W-:-:S03]  /*2b90*/  UMOV UR11, 0x1 ;  /* 0x00000001000b7882 */ /* 0x000fc60000000000 */
[----:B------:R-:W-:Y:S01]  /*2ba0*/  @!P1 IMAD.MOV.U32 R16, RZ, RZ, R17 ;  /* 0x000000ffff109224 */ /* 0x000fe200078e0011 */
[----:B------:R-:W-:-:S07]  /*2bb0*/  @!P1 MOV R17, R13 ;  /* 0x0000000d00119202 */ /* 0x000fce0000000f00 */
.L_x_5:
[----:B------:R-:W-:-:S13]  /*2bc0*/  ISETP.NE.AND P1, PT, RZ, UR11, PT ;  /* 0x0000000bff007c0c */ /* 0x000fda000bf25270 */
[----:B------:R-:W-:Y:S05]  /*2bd0*/  @!P1 EXIT ;  /* 0x000000000000994d */ /* 0x000fea0003800000 */
[----:B------:R-:W1:Y:S02]  /*2be0*/  LDC.64 R24, c[0x0][0x290] ;  /* 0x0000a400ff187b82 */ /* 0x000e640000000a00 */
[----:B-1----:R-:W-:-:S05]  /*2bf0*/  IMAD.WIDE R12, R18, 0xc, R24 ;  /* 0x0000000c120c7825 */ /* 0x002fca00078e0218 */
[----:B------:R1:W5:Y:S01]  /*2c00*/  LDG.E R11, desc[UR38][R12.64+0x8] ;  /* 0x000008260c0b7981 */ /* 0x000362000c1e1900 */
[----:B------:R-:W-:Y:S01]  /*2c10*/  UISETP.NE.AND UP2, UPT, UR12, 0x2, UPT ;  /* 0x000000020c00788c */ /* 0x000fe2000bf45270 */
[----:B------:R-:W2:Y:S01]  /*2c20*/  S2UR UR58, SR_CgaCtaId ;  /* 0x00000000003a79c3 */ /* 0x000ea20000008800 */
[----:B------:R-:W-:Y:S01]  /*2c30*/  UMOV UR40, URZ ;  /* 0x0000003f00287c82 */ /* 0x000fe20008000000 */
[----:B------:R-:W-:Y:S01]  /*2c40*/  UMOV UR41, URZ ;  /* 0x0000003f00297c82 */ /* 0x000fe20008000000 */
[----:B------:R-:W-:Y:S01]  /*2c50*/  SHF.R.S32.HI R19, RZ, 0x1f, R18 ;  /* 0x0000001fff137819 */ /* 0x000fe20000011412 */
[----:B------:R-:W-:Y:S01]  /*2c60*/  IMAD.MOV.U32 R22, RZ, RZ, RZ ;  /* 0x000000ffff167224 */ /* 0x000fe200078e00ff */
[----:B------:R-:W-:-:S13]  /*2c70*/  PLOP3.LUT P1, PT, PT, PT, UP2, 0x80, 0x0 ;  /* 0x000000000000781c */ /* 0x000fda0003f2f028 */
[----:B-1----:R-:W-:Y:S05]  /*2c80*/  @P1 BRA `(.L_x_19) ;  /* 0x0000000000901947 */ /* 0x002fea0003800000 */
[----:B------:R-:W-:-:S04]  /*2c90*/  ULOP3.LUT UR11, UR59, 0x1, URZ, 0xfc, !UPT ;  /* 0x000000013b0b7892 */ /* 0x000fc8000f8efc3f */
[----:B------:R-:W-:-:S06]  /*2ca0*/  UISETP.NE.AND UP2, UPT, UR11, 0x3, UPT ;  /* 0x000000030b00788c */ /* 0x000fcc000bf45270 */
[----:B------:R-:W-:-:S13]  /*2cb0*/  PLOP3.LUT P2, PT, PT, PT, UP2, 0x80, 0x0 ;  /* 0x000000000000781c */ /* 0x000fda0003f4f028 */
[----:B------:R-:W-:Y:S05]  /*2cc0*/  @!P2 BRA `(.L_x_20) ;  /* 0x000000000004a947 */ /* 0x000fea0003800000 */
[----:B--2---:R-:W-:Y:S01]  /*2cd0*/  BPT.TRAP 0x1 ;  /* 0x000000040000795c */ /* 0x004fe20000300000 */
.L_x_20:
[----:B------:R-:W-:Y:S01]  /*2ce0*/  UMOV UR11, 0x400 ;  /* 0x00000400000b7882 */ /* 0x000fe20000000000 */
[----:B------:R-:W-:Y:S01]  /*2cf0*/  SHF.L.U32 R3, RZ, 0x1f, RZ ;  /* 0x0000001fff037819 */ /* 0x000fe200000006ff */
[----:B--2---:R-:W-:-:S09]  /*2d00*/  ULEA UR11, UR58, UR11, 0x18 ;  /* 0x0000000b3a0b7291 */ /* 0x004fd2000f8ec03f */
[----:B------:R-:W1:Y:S02]  /*2d10*/  SYNCS.PHASECHK.TRANS64.TRYWAIT P1, [UR11+0x34400], R3 ;  /* 0x03440003ff0075a7 */ /* 0x000e64000802014b */
[----:B-1----:R-:W-:Y:S05]  /*2d20*/  @!P1 BRA `(.L_x_21) ;  /* 0x000001f000d89947 */ /* 0x002fea0003800000 */
.L_x_356:
[----:B------:R-:W2:Y:S01]  /*2d30*/  LDS.128 R16, [UR11+0x34510] ;  /* 0x0345100bff107984 */ /* 0x000ea20008000c00 */
[----:B------:R-:W-:Y:S01]  /*2d40*/  @!PT LDS RZ, [RZ] ;  /* 0x00000000fffff984 */ /* 0x000fe20000000800 */
[----:B------:R-:W-:Y:S01]  /*2d50*/  @!PT LDS RZ, [RZ] ;  /* 0x00000000fffff984 */ /* 0x000fe20000000800 */
[----:B------:R-:W-:Y:S01]  /*2d60*/  @!PT LDS RZ, [RZ] ;  /* 0x00000000fffff984 */ /* 0x000fe20000000800 */
[----:B------:R-:W-:Y:S01]  /*2d70*/  @!PT LDS RZ, [RZ] ;  /* 0x00000000fffff984 */ /* 0x000fe20000000800 */
[----:B------:R3:W-:Y:S06]  /*2d80*/  MEMBAR.ALL.CTA ;  /* 0x0000000000007992 */ /* 0x0007ec0000008000 */
[----:B---3--:R-:W3:Y:S01]  /*2d90*/  FENCE.VIEW.ASYNC.S ;  /* 0x00000000000073c6 */ /* 0x008ee20000000000 */
[----:B------:R-:W-:Y:S05]  /*2da0*/  @!P2 BRA `(.L_x_22) ;  /* 0x000000000004a947 */ /* 0x000fea0003800000 */
[----:B------:R-:W-:Y:S01]  /*2db0*/  BPT.TRAP 0x1 ;  /* 0x000000040000795c */ /* 0x000fe20000300000 */
.L_x_22:
[----:B------:R-:W-:Y:S01]  /*2dc0*/  UIADD3 UR11, UR11, 0x34440, URZ ;  /* 0x000344400b0b7890 */ /* 0x000fe2000fffe03f */
[----:B--2---:R-:W-:-:S03]  /*2dd0*/  ISETP.NE.AND P1, PT, R19, RZ, PT ;  /* 0x000000ff1300720c */ /* 0x004fc60003f25270 */
[----:B------:R-:W-:-:S09]  /*2de0*/  UPRMT UR11, UR58, 0x654, UR11 ;  /* 0x000006543a0b7896 */ /* 0x000fd2000800000b */
[----:B---3--:R-:W-:Y:S01]  /*2df0*/  SYNCS.ARRIVE.TRANS64.RED.A1T0 RZ, [UR11], RZ ;  /* 0x000000ffffff79a7 */ /* 0x008fe2000810040b */
[----:B------:R-:W-:Y:S05]  /*2e00*/  @!P1 EXIT ;  /* 0x000000000000994d */ /* 0x000fea0003800000 */
[----:B-1----:R-:W-:Y:S01]  /*2e10*/  IMAD.WIDE R12, R18, 0xc, R24 ;  /* 0x0000000c120c7825 */ /* 0x002fe200078e0218 */
[----:B-----5:R-:W-:-:S04]  /*2e20*/  R2UR UR11, R11 ;  /* 0x000000000b0b72ca */ /* 0x020fc800000e0000 */
[----:B------:R1:W5:Y:S01]  /*2e30*/  LDG.E R11, desc[UR38][R12.64+0x8] ;  /* 0x000008260c0b7981 */ /* 0x000362000c1e1900 */
[----:B------:R-:W-:Y:S02]  /*2e40*/  SHF.R.S32.HI R19, RZ, 0x1f, R18 ;  /* 0x0000001fff137819 */ /* 0x000fe40000011412 */
[----:B------:R-:W-:-:S06]  /*2e50*/  MOV R22, 0x1 ;  /* 0x0000000100167802 */ /* 0x000fcc0000000f00 */
[----:B------:R-:W-:-:S04]  /*2e60*/  UIADD3 UR11, UR11, 0x7f, URZ ;  /* 0x0000007f0b0b7890 */ /* 0x000fc8000fffe03f */
[----:B------:R-:W-:-:S04]  /*2e70*/  USHF.R.S32.HI UR13, URZ, 0x1f, UR11 ;  /* 0x0000001f3f0d7899 */ /* 0x000fc8000801140b */
[----:B------:R-:W-:-:S04]  /*2e80*/  ULEA.HI UR13, UR13, UR11, URZ, 0x7 ;  /* 0x0000000b0d0d7291 */ /* 0x000fc8000f8f383f */
[----:B------:R-:W-:-:S04]  /*2e90*/  USHF.R.S32.HI UR13, URZ, 0x7, UR13 ;  /* 0x000000073f0d7899 */ /* 0x000fc8000801140d */
[----:B------:R-:W-:Y:S02]  /*2ea0*/  USHF.R.U32.HI UR41, URZ, 0x1, UR13 ;  /* 0x000000013f297899 */ /* 0x000fe4000801160d */
[----:B------:R-:W-:Y:S02]  /*2eb0*/  ULOP3.LUT UR40, UR13, 0x1, URZ, 0xc0, !UPT ;  /* 0x000000010d287892 */ /* 0x000fe4000f8ec03f */
[----:B-1----:R-:W-:-:S12]  /*2ec0*/  ULOP3.LUT UR41, UR41, 0x1, URZ, 0xc0, !UPT ;  /* 0x0000000129297892 */ /* 0x002fd8000f8ec03f */
.L_x_19:
[----:B------:R-:W-:-:S04]  /*2ed0*/  IMAD.WIDE.U32 R24, R18, 0xc, R24 ;  /* 0x0000000c12187825 */ /* 0x000fc800078e0018 */
[----:B------:R-:W-:-:S04]  /*2ee0*/  IMAD R3, R19, 0xc, RZ ;  /* 0x0000000c13037824 */ /* 0x000fc800078e02ff */
[----:B------:R-:W-:-:S05]  /*2ef0*/  IMAD.IADD R25, R25, 0x1, R3 ;  /* 0x0000000119197824 */ /* 0x000fca00078e0203 */
[----:B------:R1:W5:Y:S04]  /*2f00*/  LDG.E R19, desc[UR38][R24.64+0x4] ;  /* 0x0000042618137981 */ /* 0x000368000c1e1900 */
[----:B------:R1:W5:Y:S01]  /*2f10*/  LDG.E R13, desc[UR38][R24.64] ;  /* 0x00000026180d7981 */ /* 0x000362000c1e1900 */
[----:B------:R-:W-:-:S13]  /*2f20*/  PLOP3.LUT P1, PT, PT, PT, UP1, 0x80, 0x0 ;  /* 0x000000000000781c */ /* 0x000fda0003f2f018 */
[----:B-1----:R-:W-:Y:S05]  /*2f30*/  @!P1 BRA `(.L_x_23) ;  /* 0x0000018800f09947 */ /* 0x002fea0003800000 */
[----:B------:R-:W-:-:S06]  /*2f40*/  UISETP.GT.U32.AND UP0, UPT, UR31, 0x1, UPT ;  /* 0x000000011f00788c */ /* 0x000fcc000bf04070 */
[----:B------:R-:W-:-:S13]  /*2f50*/  PLOP3.LUT P0, PT, PT, PT, UP0, 0x80, 0x0 ;  /* 0x000000000000781c */ /* 0x000fda0003f0f008 */
[----:B--2---:R-:W-:Y:S05]  /*2f60*/  @P0 EXIT ;  /* 0x000000000000094d */ /* 0x004fea0003800000 */
.L_x_24:
[----:B------:R-:W-:-:S08]  /*2f70*/  NOP ;  /* 0x0000000000007918 */ /* 0x000fd00000000000 */
[----:B------:R-:W1:Y:S02]  /*2f80*/  USETMAXREG.TRY_ALLOC.CTAPOOL UP0, 0xe8 ;  /* 0x000000e8000079c8 */ /* 0x000e640008000600 */
[----:B-1----:R-:W-:-:S13]  /*2f90*/  PLOP3.LUT P0, PT, PT, PT, UP0, 0x80, 0x0 ;  /* 0x000000000000781c */ /* 0x002fda0003f0f008 */
[----:B------:R-:W-:Y:S05]  /*2fa0*/  @!P0 BRA `(.L_x_24) ;  /* 0xfffffffc00f08947 */ /* 0x000fea000383ffff */
[----:B------:R-:W1:Y:S01]  /*2fb0*/  SHFL.IDX PT, R2, R2, RZ, 0x1f ;  /* 0x00001fff02027589 */ /* 0x000e6200000e0000 */
[----:B------:R-:W2:Y:S01]  /*2fc0*/  S2UR UR4, SR_CTAID.Y ;  /* 0x00000000000479c3 */ /* 0x000ea20000002600 */
[----:B------:R-:W-:Y:S01]  /*2fd0*/  UMOV UR36, URZ ;  /* 0x0000003f00247c82 */ /* 0x000fe20008000000 */
[----:B------:R-:W-:Y:S01]  /*2fe0*/  UMOV UR37, URZ ;  /* 0x0000003f00257c82 */ /* 0x000fe20008000000 */
[----:B-1----:R-:W-:Y:S01]  /*2ff0*/  LOP3.LUT P0, RZ, R2, 0x3, RZ, 0xc0, !PT ;  /* 0x0000000302ff7812 */ /* 0x002fe2000780c0ff */
[----:B--2---:R-:W-:-:S12]  /*3000*/  UIMAD UR4, UR4, UR60, UR56 ;  /* 0x0000003c040472a4 */ /* 0x004fd8000f8e0238 */
[----:B------:R-:W-:Y:S05]  /*3010*/  @P0 BRA `(.L_x_25) ;  /* 0x0000000000a40947 */ /* 0x000fea0003800000 */
[----:B------:R-:W-:Y:S01]  /*3020*/  ELECT P0, URZ, PT ;  /* 0x00000000003f782f */ /* 0x000fe20003800000 */
[----:B------:R-:W-:-:S12]  /*3030*/  BSSY B0, `(.L_x_26) ;  /* 0x0000020000007945 */ /* 0x000fd80003800000 */
[----:B------:R-:W-:Y:S05]  /*3040*/  @!P0 BRA `(.L_x_27) ;  /* 0x0000000000788947 */ /* 0x000fea0003800000 */
[----:B------:R-:W1:Y:S01]  /*3050*/  S2UR UR6, SR_CgaCtaId ;  /* 0x00000000000679c3 */ /* 0x000e620000008800 */
[----:B------:R-:W-:Y:S01]  /*3060*/  UISETP.NE.AND UP0, UPT, UR12, 0x1, UPT ;  /* 0x000000010c00788c */ /* 0x000fe2000bf05270 */
[----:B------:R-:W-:-:S06]  /*3070*/  UMOV UR5, 0x400 ;  /* 0x0000040000057882 */ /* 0x000fcc0000000000 */
[----:B------:R-:W2:Y:S08]  /*3080*/  LDC.64 R4, c[0x0][0x700] ;  /* 0x0001c000ff047b82 */ /* 0x000eb00000000a00 */
[----:B----4-:R-:W2:Y:S08]  /*3090*/  LDC.64 R6, c[0x0][0x708] ;  /* 0x0001c200ff067b82 */ /* 0x010eb00000000a00 */
[----:B-----5:R-:W3:Y:S01]  /*30a0*/  LDC.64 R8, c[0x0][0x710] ;  /* 0x0001c400ff087b82 */ /* 0x020ee20000000a00 */
[----:B-1----:R-:W-:-:S04]  /*30b0*/  ULEA UR5, UR6, UR5, 0x18 ;  /* 0x0000000506057291 */ /* 0x002fc8000f8ec03f */
[----:B------:R-:W-:Y:S02]  /*30c0*/  UIADD3 UR6, UR5, 0x80, URZ ;  /* 0x0000008005067890 */ /* 0x000fe4000fffe03f */
[----:B------:R-:W-:Y:S01]  /*30d0*/  @!UP0 UIADD3 UR6, UR5, URZ, URZ ;  /* 0x0000003f05068290 */ /* 0x000fe2000fffe03f */
[----:B------:R-:W3:Y:S08]  /*30e0*/  LDC.64 R10, c[0x0][0x718] ;  /* 0x0001c600ff0a7b82 */ /* 0x000ef00000000a00 */
[----:B------:R-:W1:Y:S01]  /*30f0*/  LDC.64 R24, c[0x0][0x720] ;  /* 0x0001c800ff187b82 */ /* 0x000e620000000a00 */
[----:B--2---:R2:W-:Y:S07]  /*3100*/  STS.128 [UR6+0x34780], R4 ;  /* 0x03478004ff007988 */ /* 0x0045ee0008000c06 */
[----:B------:R-:W1:Y:S08]  /*3110*/  LDC.64 R26, c[0x0][0x728] ;  /* 0x0001ca00ff1a7b82 */ /* 0x000e700000000a00 */
[----:B------:R-:W4:Y:S01]  /*3120*/  LDC.64 R28, c[0x0][0x730] ;  /* 0x0001cc00ff1c7b82 */ /* 0x000f220000000a00 */
[----:B---3--:R2:W-:Y:S07]  /*3130*/  STS.128 [UR6+0x34790], R8 ;  /* 0x03479008ff007988 */ /* 0x0085ee0008000c06 */
[----:B------:R-:W4:Y:S08]  /*3140*/  LDC.64 R30, c[0x0][0x738] ;  /* 0x0001ce00ff1e7b82 */ /* 0x000f300000000a00 */
[----:B------:R-:W3:Y:S01]  /*3150*/  LDC.64 R32, c[0x0][0x740] ;  /* 0x0001d000ff207b82 */ /* 0x000ee20000000a00 */
[----:B-1----:R2:W-:Y:S07]  /*3160*/  STS.128 [UR6+0x347a0], R24 ;  /* 0x0347a018ff007988 */ /* 0x0025ee0008000c06 */
[----:B------:R-:W3:Y:S08]  /*3170*/  LDC.64 R34, c[0x0][0x748] ;  /* 0x0001d200ff227b82 */ /* 0x000ef00000000a00 */
[----:B------:R-:W1:Y:S01]  /*3180*/  LDC.64 R36, c[0x0][0x750] ;  /* 0x0001d400ff247b82 */ /* 0x000e620000000a00 */
[----:B----4-:R2:W-:Y:S07]  /*3190*/  STS.128 [UR6+0x347b0], R28 ;  /* 0x0347b01cff007988 */ /* 0x0105ee0008000c06 */
[----:B------:R-:W1:Y:S08]  /*31a0*/  LDC.64 R38, c[0x0][0x758] ;  /* 0x0001d600ff267b82 */ /* 0x000e700000000a00 */
[----:B------:R-:W4:Y:S01]  /*31b0*/  LDC.64 R40, c[0x0][0x760] ;  /* 0x0001d800ff287b82 */ /* 0x000f220000000a00 */
[----:B---3--:R2:W-:Y:S07]  /*31c0*/  STS.128 [UR6+0x347c0], R32 ;  /* 0x0347c020ff007988 */ /* 0x0085ee0008000c06 */
[----:B------:R-:W4:Y:S08]  /*31d0*/  LDC.64 R42, c[0x0][0x768] ;  /* 0x0001da00ff2a7b82 */ /* 0x000f300000000a00 */
[----:B------:R-:W3:Y:S01]  /*31e0*/  LDC.64 R44, c[0x0][0x770] ;  /* 0x0001dc00ff2c7b82 */ /* 0x000ee20000000a00 */
[----:B-1----:R2:W-:Y:S07]  /*31f0*/  STS.128 [UR6+0x347d0], R36 ;  /* 0x0347d024ff007988 */ /* 0x0025ee0008000c06 */
[----:B------:R-:W3:Y:S01]  /*3200*/  LDC.64 R46, c[0x0][0x778] ;  /* 0x0001de00ff2e7b82 */ /* 0x000ee20000000a00 */
[----:B----4-:R2:W-:Y:S04]  /*3210*/  STS.128 [UR6+0x347e0], R40 ;  /* 0x0347e028ff007988 */ /* 0x0105e80008000c06 */
[----:B---3--:R2:W-:Y:S02]  /*3220*/  STS.128 [UR6+0x347f0], R44 ;  /* 0x0347f02cff007988 */ /* 0x0085e40008000c06 */
.L_x_27:
[----:B------:R-:W-:Y:S05]  /*3230*/  BSYNC B0 ;  /* 0x0000000000007941 */ /* 0x000fea0003800000 */
.L_x_26:
[----:B------:R-:W-:Y:S01]  /*3240*/  UISETP.NE.AND UP0, UPT, UR12, 0x1, UPT ;  /* 0x000000010c00788c */ /* 0x000fe2000bf05270 */
[----:B------:R-:W-:Y:S01]  /*3250*/  NOP ;  /* 0x0000000000007918 */ /* 0x000fe20000000000 */
[----:B------:R-:W-:Y:S01]  /*3260*/  ULDC UR5, c[0x0][0x884] ;  /* 0x0002210000057ab9 */ /* 0x000fe20000000800 */
[----:B------:R-:W-:Y:S01]  /*3270*/  ULDC.64 UR36, c[0x0][0x800] ;  /* 0x0002000000247ab9 */ /* 0x000fe20000000a00 */
[----:B------:R-:W-:-:S04]  /*3280*/  USEL UR5, UR5, URZ, UP0 ;  /* 0x0000003f05057287 */ /* 0x000fc80008000000 */
[----:B------:R-:W-:-:S04]  /*3290*/  UIADD3 UR5, UR4, UR5, URZ ;  /* 0x0000000504057290 */ /* 0x000fc8000fffe03f */
[----:B------:R-:W-:-:S12]  /*32a0*/  UIMAD.WIDE UR36, UR5, 0x80, UR36 ;  /* 0x00000080052478a5 */ /* 0x000fd8000f8e0224 */
.L_x_25:
[----:B------:R-:W-:-:S13]  /*32b0*/  ISETP.NE.AND P0, PT, RZ, UR51, PT ;  /* 0x00000033ff007c0c */ /* 0x000fda000bf05270 */
[----:B------:R-:W-:Y:S05]  /*32c0*/  @P0 BRA `(.L_x_28) ;  /* 0x00000004000c0947 */ /* 0x000fea0003800000 */
[----:B------:R-:W-:Y:S01]  /*32d0*/  ELECT P0, URZ, PT ;  /* 0x00000000003f782f */ /* 0x000fe20003800000 */
[----:B------:R-:W-:-:S12]  /*32e0*/  BSSY B0, `(.L_x_29) ;  /* 0x000002c000007945 */ /* 0x000fd80003800000 */
[----:B------:R-:W-:Y:S05]  /*32f0*/  @!P0 BRA `(.L_x_30) ;  /* 0x0000000000a88947 */ /* 0x000fea0003800000 */
[----:B--2---:R-:W1:Y:S08]  /*3300*/  LDC.64 R4, c[0x0][0x820] ;  /* 0x00020800ff047b82 */ /* 0x004e700000000a00 */
[----:B------:R-:W2:Y:S01]  /*3310*/  LDC.64 R2, c[0x0][0x818] ;  /* 0x00020600ff027b82 */ /* 0x000ea20000000a00 */
[----:B-1----:R-:W-:-:S06]  /*3320*/  IMAD.WIDE R4, R18, 0x8, R4 ;  /* 0x0000000812047825 */ /* 0x002fcc00078e0204 */
[----:B------:R-:W3:Y:S01]  /*3330*/  LDG.E.64 R4, desc[UR38][R4.64] ;  /* 0x0000002604047981 */ /* 0x000ee2000c1e1b00 */
[----:B--2---:R-:W-:-:S06]  /*3340*/  IMAD.WIDE R2, R18, 0x8, R2 ;  /* 0x0000000812027825 */ /* 0x004fcc00078e0202 */
[----:B------:R-:W2:Y:S01]  /*3350*/  LDG.E.64 R2, desc[UR38][R2.64] ;  /* 0x0000002602027981 */ /* 0x000ea2000c1e1b00 */
[----:B------:R-:W1:Y:S01]  /*3360*/  S2UR UR5, SR_CgaCtaId ;  /* 0x00000000000579c3 */ /* 0x000e620000008800 */
[----:B------:R-:W-:Y:S01]  /*3370*/  UISETP.NE.AND UP0, UPT, UR12, 0x1, UPT ;  /* 0x000000010c00788c */ /* 0x000fe2000bf05270 */
[----:B------:R-:W-:Y:S02]  /*3380*/  UMOV UR4, 0x400 ;  /* 0x0000040000047882 */ /* 0x000fe40000000000 */
[----:B-1----:R-:W-:-:S04]  /*3390*/  ULEA UR4, UR5, UR4, 0x18 ;  /* 0x0000000405047291 */ /* 0x002fc8000f8ec03f */
[----:B------:R-:W-:-:S04]  /*33a0*/  UIADD3 UR5, UR4, 0x80, URZ ;  /* 0x0000008004057890 */ /* 0x000fc8000fffe03f */
[----:B------:R-:W-:-:S04]  /*33b0*/  @!UP0 UIADD3 UR5, UR4, URZ, URZ ;  /* 0x0000003f04058290 */ /* 0x000fc8000fffe03f */
[----:B------:R-:W-:-:S05]  /*33c0*/  UIADD3 UR4, UR5, 0x34780, URZ ;  /* 0x0003478005047890 */ /* 0x000fca000fffe03f */
[----:B-----5:R-:W1:Y:S01]  /*33d0*/  LDS R0, [UR5+0x3479c] ;  /* 0x03479c05ff007984 */ /* 0x020e620008000800 */
[----:B------:R-:W-:-:S03]  /*33e0*/  MOV R10, UR4 ;  /* 0x00000004000a7c02 */ /* 0x000fc60008000f00 */
[----:B------:R-:W-:Y:S01]  /*33f0*/  STS [UR5+0x347b0], RZ ;  /* 0x0347b0ffff007988 */ /* 0x000fe20008000805 */
[----:B------:R-:W-:-:S05]  /*3400*/  SHF.R.U64 R10, R10, 0x4, RZ ;  /* 0x000000040a0a7819 */ /* 0x000fca00000012ff */
[----:B------:R-:W-:Y:S04]  /*3410*/  STS [UR5+0x34790], R10 ;  /* 0x0347900aff007988 */ /* 0x000fe80008000805 */
[----:B------:R-:W-:Y:S01]  /*3420*/  STS [UR5+0x34794], R10 ;  /* 0x0347940aff007988 */ /* 0x000fe20008000805 */
[----:B---3--:R-:W-:-:S04]  /*3430*/  SHF.L.U64.HI R9, R4, 0x1, R5 ;  /* 0x0000000104097819 */ /* 0x008fc80000010205 */
[----:B------:R-:W-:-:S04]  /*3440*/  LOP3.LUT R9, R9, 0x1fffffff, RZ, 0xc0, !PT ;  /* 0x1fffffff09097812 */ /* 0x000fc800078ec0ff */
[----:B------:R-:W-:Y:S01]  /*3450*/  SHF.R.U32.HI R5, RZ, 0x4, R9 ;  /* 0x00000004ff057819 */ /* 0x000fe20000011609 */
[----:B--2---:R-:W-:Y:S03]  /*3460*/  STS.64 [UR5+0x34780], R2 ;  /* 0x03478002ff007988 */ /* 0x004fe60008000a05 */
[----:B-1----:R-:W-:-:S05]  /*3470*/  LOP3.LUT R0, R0, 0xf, R5, 0xb8, !PT ;  /* 0x0000000f00007812 */ /* 0x002fca00078eb805 */
[----:B------:R1:W-:Y:S04]  /*3480*/  STS [UR5+0x3479c], R0 ;  /* 0x03479c00ff007988 */ /* 0x0003e80008000805 */
[----:B------:R-:W2:Y:S01]  /*3490*/  LDS R5, [UR5+0x3479c] ;  /* 0x03479c05ff057984 */ /* 0x000ea20008000800 */
[----:B-1----:R-:W-:Y:S01]  /*34a0*/  IMAD.SHL.U32 R0, R4, 0x2, RZ ;  /* 0x0000000204007824 */ /* 0x002fe200078e00ff */
[----:B------:R-:W-:-:S04]  /*34b0*/  IADD3 R4, R13, -0x1, RZ ;  /* 0xffffffff0d047810 */ /* 0x000fc80007ffe0ff */
[----:B------:R-:W-:-:S04]  /*34c0*/  LOP3.LUT R0, R0, 0xfffffffe, RZ, 0xc0, !PT ;  /* 0xfffffffe00007812 */ /* 0x000fc800078ec0ff */
[----:B------:R-:W-:-:S05]  /*34d0*/  SHF.R.U64 R0, R0, 0x4, R9 ;  /* 0x0000000400007819 */ /* 0x000fca0000001209 */
[----:B------:R-:W-:Y:S01]  /*34e0*/  STS [UR5+0x3478c], R0 ;  /* 0x03478c00ff007988 */ /* 0x000fe20008000805 */
[----:B--2---:R-:W-:-:S05]  /*34f0*/  LOP3.LUT R6, R5, 0xf0, RZ, 0xb8, !PT ;  /* 0x000000f005067812 */ /* 0x004fca00078eb8ff */
[----:B------:R4:W-:Y:S04]  /*3500*/  STS [UR5+0x3479c], R6 ;  /* 0x03479c06ff007988 */ /* 0x0009e80008000805 */
[----:B------:R-:W1:Y:S01]  /*3510*/  LDS R5, [UR5+0x3479c] ;  /* 0x03479c05ff057984 */ /* 0x000e620008000800 */
[----:B----4-:R-:W-:Y:S02]  /*3520*/  CS2R R6, SRZ ;  /* 0x0000000000067805 */ /* 0x010fe4000001ff00 */
[----:B-1----:R-:W-:Y:S01]  /*3530*/  LOP3.LUT R11, R5, 0xf00, RZ, 0xb8, !PT ;  /* 0x00000f00050b7812 */ /* 0x002fe200078eb8ff */
[----:B------:R-:W-:-:S04]  /*3540*/  VIADD R5, R19, 0xffffffff ;  /* 0xffffffff13057836 */ /* 0x000fc80000000000 */
[----:B------:R-:W-:Y:S04]  /*3550*/  STS.64 [UR5+0x34798], R10 ;  /* 0x0347980aff007988 */ /* 0x000fe80008000a05 */
[----:B------:R-:W1:Y:S04]  /*3560*/  LDS R8, [UR5+0x3479c] ;  /* 0x03479c05ff087984 */ /* 0x000e680008000800 */
[----:B------:R3:W-:Y:S01]  /*3570*/  STS.128 [UR5+0x347a0], R4 ;  /* 0x0347a004ff007988 */ /* 0x0007e20008000c05 */
[----:B-1----:R-:W-:-:S05]  /*3580*/  LOP3.LUT R8, R8, 0xf000, RZ, 0xb8, !PT ;  /* 0x0000f00008087812 */ /* 0x002fca00078eb8ff */
[----:B------:R3:W-:Y:S02]  /*3590*/  STS [UR5+0x3479c], R8 ;  /* 0x03479c08ff007988 */ /* 0x0007e40008000805 */
.L_x_30:
[----:B------:R-:W-:Y:S05]  /*35a0*/  BSYNC B0 ;  /* 0x0000000000007941 */ /* 0x000fea0003800000 */
.L_x_29:
[----:B------:R-:W-:Y:S01]  /*35b0*/  ELECT P0, URZ, PT ;  /* 0x00000000003f782f */ /* 0x000fe20003800000 */
[----:B------:R-:W-:Y:S01]  /*35c0*/  NOP ;  /* 0x0000000000007918 */ /* 0x000fe20000000000 */
[----:B------:R-:W-:Y:S11]  /*35d0*/  BSSY B0, `(.L_x_31) ;  /* 0x0000004000007945 */ /* 0x000ff60003800000 */
[----:B------:R-:W-:Y:S05]  /*35e0*/  @!P0 BRA `(.L_x_32) ;  /* 0x0000000000088947 */ /* 0x000fea0003800000 */
[----:B------:R0:W-:Y:S01]  /*35f0*/  UTMACMDFLUSH ;  /* 0x00000000000079b7 */ /* 0x0001e20000000000 */
[----:B------:R-:W-:-:S04]  /*3600*/  DEPBAR.LE SB0, 0x0 ;  /* 0x000080000000791a */ /* 0x000fc80000000000 */
.L_x_32:
[----:B------:R-:W-:Y:S05]  /*3610*/  BSYNC B0 ;  /* 0x0000000000007941 */ /* 0x000fea0003800000 */
.L_x_31:
[----:B------:R-:W1:Y:S01]  /*3620*/  S2UR UR5, SR_CgaCtaId ;  /* 0x00000000000579c3 */ /* 0x000e620000008800 */
[----:B-----5:R-:W2:Y:S01]  /*3630*/  S2R R0, SR_LANEID ;  /* 0x0000000000007919 */ /* 0x020ea20000000000 */
[----:B------:R-:W-:Y:S01]  /*3640*/  UISETP.NE.AND UP0, UPT, UR12, 0x1, UPT ;  /* 0x000000010c00788c */ /* 0x000fe2000bf05270 */
[----:B------:R-:W-:Y:S02]  /*3650*/  UMOV UR4, 0x400 ;  /* 0x0000040000047882 */ /* 0x000fe40000000000 */
[----:B-1----:R-:W-:-:S04]  /*3660*/  ULEA UR4, UR5, UR4, 0x18 ;  /* 0x0000000405047291 */ /* 0x002fc8000f8ec03f */
[----:B------:R-:W-:-:S04]  /*3670*/  UIADD3 UR5, UR4, 0x80, URZ ;  /* 0x0000008004057890 */ /* 0x000fc8000fffe03f */
[----:B------:R-:W-:Y:S01]  /*3680*/  @!UP0 UIADD3 UR5, UR4, URZ, URZ ;  /* 0x0000003f04058290 */ /* 0x000fe2000fffe03f */
[----:B--2---:R-:W-:-:S05]  /*3690*/  SHF.L.U32 R0, R0, 0x2, RZ ;  /* 0x0000000200007819 */ /* 0x004fca00000006ff */
[----:B------:R-:W-:Y:S01]  /*36a0*/  IMAD.U32 R3, RZ, RZ, UR5 ;  /* 0x00000005ff037e24 */ /* 0x000fe2000f8e00ff */
[----:B------:R-:W-:-:S04]  /*36b0*/  IADD3 R2, P0, R0, UR36, RZ ;  /* 0x0000002400027c10 */ /* 0x000fc8000ff1e0ff */
[----:B---3--:R-:W-:Y:S02]  /*36c0*/  IADD3 R4, R0, 0x34780, R3 ;  /* 0x0003478000047810 */ /* 0x008fe40007ffe003 */
[----:B------:R-:W-:-:S03]  /*36d0*/  IADD3.X R3, RZ, UR37, RZ, P0, !PT ;  /* 0x00000025ff037c10 */ /* 0x000fc600087fe4ff */
[----:B------:R-:W1:Y:S04]  /*36e0*/  LDS R5, [R4] ;  /* 0x0000000004057984 */ /* 0x000e680000000800 */
[----:B-1----:R1:W5:Y:S02]  /*36f0*/  ATOMG.E.EXCH.STRONG.GPU PT, RZ, [R2], R5 ;  /* 0x0000000502ff73a8 */ /* 0x00236400041ee100 */
.L_x_28:
[----:B-----5:R-:W-:Y:S01]  /*3700*/  SHF.R.S32.HI R0, RZ, 0x1f, R21 ;  /* 0x0000001fff007819 */ /* 0x020fe20000011415 */
[----:B------:R-:W3:Y:S01]  /*3710*/  S2UR UR57, SR_CgaCtaId ;  /* 0x00000000003979c3 */ /* 0x000ee20000008800 */
[----:B------:R-:W-:Y:S01]  /*3720*/  UISETP.NE.AND UP1, UPT, UR12, 0x1, UPT ;  /* 0x000000010c00788c */ /* 0x000fe2000bf25270 */
[----:B------:R-:W-:Y:S01]  /*3730*/  IMAD.MOV.U32 R23, RZ, RZ, RZ ;  /* 0x000000ffff177224 */ /* 0x000fe200078e00ff */
[----:B------:R-:W-:Y:S01]  /*3740*/  LEA.HI R0, R0, R21, RZ, 0x7 ;  /* 0x0000001500007211 */ /* 0x000fe200078f38ff */
[----:B------:R-:W-:Y:S01]  /*3750*/  UISETP.NE.AND UP0, UPT, UR31, URZ, UPT ;  /* 0x0000003f1f00728c */ /* 0x000fe2000bf05270 */
[----:B------:R-:W-:Y:S02]  /*3760*/  UMOV UR47, 0x400 ;  /* 0x00000400002f7882 */ /* 0x000fe40000000000 */
[----:B------:R-:W-:Y:S01]  /*3770*/  LOP3.LUT R0, R0, 0xffffff80, RZ, 0xc0, !PT ;  /* 0xffffff8000007812 */ /* 0x000fe200078ec0ff */
[----:B------:R-:W-:Y:S02]  /*3780*/  USEL UR4, URZ, 0x1, UP0 ;  /* 0x000000013f047887 */ /* 0x000fe40008000000 */
[----:B------:R-:W-:-:S02]  /*3790*/  USHF.L.U32 UR50, UR31, 0x3, URZ ;  /* 0x000000031f327899 */ /* 0x000fc4000800063f */
[----:B------:R-:W-:Y:S01]  /*37a0*/  IMAD.IADD R0, R21, 0x1, -R0 ;  /* 0x0000000115007824 */ /* 0x000fe200078e0a00 */
[----:B------:R-:W-:Y:S01]  /*37b0*/  ULOP3.LUT UR43, UR42, 0x1, URZ, 0xfc, !UPT ;  /* 0x000000012a2b7892 */ /* 0x000fe2000f8efc3f */
[----:B------:R-:W-:Y:S01]  /*37c0*/  MOV R152, UR4 ;  /* 0x0000000400987c02 */ /* 0x000fe20008000f00 */
[----:B------:R-:W-:Y:S01]  /*37d0*/  ULOP3.LUT UR53, UR50, 0x8, URZ, 0xc0, !UPT ;  /* 0x0000000832357892 */ /* 0x000fe2000f8ec03f */
[C---:B------:R-:W-:Y:S01]  /*37e0*/  VIADD R157, R0.reuse, 0x1f ;  /* 0x0000001f009d7836 */ /* 0x040fe20000000000 */
[----:B-1----:R-:W-:Y:S01]  /*37f0*/  SHF.R.S32.HI R3, RZ, 0x1f, R0 ;  /* 0x0000001fff037819 */ /* 0x002fe20000011400 */
[----:B------:R-:W-:Y:S01]  /*3800*/  ULOP3.LUT UR52, UR59, 0x1, URZ, 0xfc, !UPT ;  /* 0x000000013b347892 */ /* 0x000fe2000f8efc3f */
[----:B------:R-:W-:Y:S01]  /*3810*/  SHF.L.U32 R2, R0, 0x6, RZ ;  /* 0x0000000600027819 */ /* 0x000fe200000006ff */
[----:B------:R-:W-:Y:S01]  /*3820*/  ULOP3.LUT UR54, UR61, 0x1, URZ, 0xfc, !UPT ;  /* 0x000000013d367892 */ /* 0x000fe2000f8efc3f */
[CC--:B--2---:R-:W-:Y:S01]  /*3830*/  LEA.HI R4, R3.reuse, R0.reuse, RZ, 0x5 ;  /* 0x0000000003047211 */ /* 0x0c4fe200078f28ff */
[----:B------:R-:W-:Y:S01]  /*3840*/  ULOP3.LUT UR55, UR50, 0x8, URZ, 0xc, !UPT ;  /* 0x0000000832377892 */ /* 0x000fe2000f8e0c3f */
[----:B------:R-:W-:Y:S01]  /*3850*/  LOP3.LUT R5, R2, 0x40, RZ, 0xc0, !PT ;  /* 0x0000004002057812 */ /* 0x000fe200078ec0ff */
[----:B---3--:R-:W-:Y:S01]  /*3860*/  ULEA UR47, UR57, UR47, 0x18 ;  /* 0x0000002f392f7291 */ /* 0x008fe2000f8ec03f */
[----:B------:R-:W-:Y:S01]  /*3870*/  SHF.R.U32.HI R2, RZ, 0x1, R4 ;  /* 0x00000001ff027819 */ /* 0x000fe20000011604 */
[----:B------:R-:W-:Y:S01]  /*3880*/  ULOP3.LUT UR53, UR53, 0x18, URZ, 0x3c, !UPT ;  /* 0x0000001835357892 */ /* 0x000fe2000f8e3c3f */
[-C--:B------:R-:W-:Y:S01]  /*3890*/  LEA.HI R4, R3, R0.reuse, RZ, 0x3 ;  /* 0x0000000003047211 */ /* 0x080fe200078f18ff */
[----:B------:R-:W-:Y:S01]  /*38a0*/  UIADD3 UR48, UR47, 0x80, URZ ;  /* 0x000000802f307890 */ /* 0x000fe2000fffe03f */
[----:B----4-:R-:W-:Y:S01]  /*38b0*/  LOP3.LUT R7, R5, 0x30, R2, 0xf8, !PT ;  /* 0x0000003005077812 */ /* 0x010fe200078ef802 */
[----:B------:R-:W-:Y:S01]  /*38c0*/  UIADD3 UR49, UR47, 0x344f0, URZ ;  /* 0x000344f02f317890 */ /* 0x000fe2000fffe03f */
[-C--:B------:R-:W-:Y:S01]  /*38d0*/  LEA.HI R2, R0, R0.reuse, RZ, 0x1 ;  /* 0x0000000000027211 */ /* 0x080fe200078f08ff */
[----:B------:R-:W-:Y:S01]  /*38e0*/  @!UP1 UIADD3 UR48, UR47, URZ, URZ ;  /* 0x0000003f2f309290 */ /* 0x000fe2000fffe03f */
[----:B------:R-:W-:Y:S01]  /*38f0*/  LEA.HI R3, R3, R0, RZ, 0x4 ;  /* 0x0000000003037211 */ /* 0x000fe200078f20ff */
[----:B------:R-:W-:Y:S01]  /*3900*/  UIADD3 UR5, UR50, UR49, URZ ;  /* 0x0000003132057290 */ /* 0x000fe2000fffe03f */
[----:B------:R-:W-:Y:S01]  /*3910*/  SHF.R.S32.HI R2, RZ, 0x1, R2 ;  /* 0x00000001ff027819 */ /* 0x000fe20000011402 */
[----:B------:R-:W-:Y:S01]  /*3920*/  UIADD3 UR48, UR48, 0x34780, URZ ;  /* 0x0003478030307890 */ /* 0x000fe2000fffe03f */
[----:B------:R-:W-:-:S02]  /*3930*/  LOP3.LUT R7, R7, 0x8, R4, 0xf8, !PT ;  /* 0x0000000807077812 */ /* 0x000fc400078ef804 */
[----:B------:R-:W-:Y:S01]  /*3940*/  SHF.R.S32.HI R4, RZ, 0x4, R3 ;  /* 0x00000004ff047819 */ /* 0x000fe20000011403 */
[----:B------:R-:W-:-:S03]  /*3950*/  IMAD.SHL.U32 R2, R2, 0x80, RZ ;  /* 0x0000008002027824 */ /* 0x000fc600078e00ff */
[----:B------:R-:W-:Y:S02]  /*3960*/  LEA.HI R3, R3, R4, RZ, 0x1 ;  /* 0x0000000403037211 */ /* 0x000fe400078f08ff */
[----:B------:R-:W-:Y:S02]  /*3970*/  LOP3.LUT R2, R2, 0x180, RZ, 0xc0, !PT ;  /* 0x0000018002027812 */ /* 0x000fe400078ec0ff */
[----:B------:R-:W-:Y:S02]  /*3980*/  LOP3.LUT R3, R3, 0x7ffffe, RZ, 0xc0, !PT ;  /* 0x007ffffe03037812 */ /* 0x000fe400078ec0ff */
[----:B------:R-:W-:Y:S02]  /*3990*/  LOP3.LUT R5, R2, R5, RZ, 0xfc, !PT ;  /* 0x0000000502057212 */ /* 0x000fe400078efcff */
[----:B------:R-:W-:Y:S02]  /*39a0*/  IADD3 R3, R4, -R3, RZ ;  /* 0x8000000304037210 */ /* 0x000fe40007ffe0ff */
[----:B------:R-:W-:-:S04]  /*39b0*/  SHF.R.U32.HI R5, RZ, 0x3, R5 ;  /* 0x00000003ff057819 */ /* 0x000fc80000011605 */
[----:B------:R-:W-:Y:S01]  /*39c0*/  LOP3.LUT R156, R5, R7, R2, 0x1e, !PT ;  /* 0x00000007059c7212 */ /* 0x000fe200078e1e02 */
[----:B------:R-:W-:-:S03]  /*39d0*/  IMAD.MOV.U32 R5, RZ, RZ, 0x1 ;  /* 0x00000001ff057424 */ /* 0x000fc600078e00ff */
[----:B------:R-:W-:-:S07]  /*39e0*/  LEA R156, R3, R156, 0x9 ;  /* 0x0000009c039c7211 */ /* 0x000fce00078e48ff */
.L_x_156:
[----:B-1----:R-:W1:Y:S02]  /*39f0*/  LDC.64 R2, c[0x0][0x290] ;  /* 0x0000a400ff027b82 */ /* 0x002e640000000a00 */
[----:B-1----:R-:W-:-:S05]  /*3a00*/  IMAD.WIDE R2, R18, 0xc, R2 ;  /* 0x0000000c12027825 */ /* 0x002fca00078e0202 */
[----:B--2---:R-:W2:Y:S01]  /*3a10*/  LDG.E R4, desc[UR38][R2.64+0x8] ;  /* 0x0000082602047981 */ /* 0x004ea2000c1e1900 */
[----:B------:R-:W-:Y:S01]  /*3a20*/  SHF.L.U32 R7, R152, 0x1f, RZ ;  /* 0x0000001f98077819 */ /* 0x000fe200000006ff */
[----:B------:R-:W-:Y:S01]  /*3a30*/  IMAD.MOV.U32 R154, RZ, RZ, R18 ;  /* 0x000000ffff9a7224 */ /* 0x000fe200078e0012 */
[----:B------:R-:W-:-:S04]  /*3a40*/  MOV R6, UR49 ;  /* 0x0000003100067c02 */ /* 0x000fc80008000f00 */
[----:B------:R-:W1:Y:S01]  /*3a50*/  SYNCS.PHASECHK.TRANS64.TRYWAIT P0, [R6+UR50], R7 ;  /* 0x00000007060075a7 */ /* 0x000e620008000172 */
[----:B--2---:R-:W-:-:S13]  /*3a60*/  R2UR UR4, R4 ;  /* 0x00000000040472ca */ /* 0x004fda00000e0000 */
[----:B------:R-:W-:-:S04]  /*3a70*/  UIADD3 UR4, UR4, 0x7f, URZ ;  /* 0x0000007f04047890 */ /* 0x000fc8000fffe03f */
[----:B------:R-:W-:-:S04]  /*3a80*/  USHF.R.S32.HI UR5, URZ, 0x1f, UR4 ;  /* 0x0000001f3f057899 */ /* 0x000fc80008011404 */
[----:B------:R-:W-:-:S03]  /*3a90*/  ULEA.HI UR16, UR5, UR4, URZ, 0x7 ;  /* 0x0000000405107291 */ /* 0x000fc6000f8f383f */
[----:B------:R-:W-:Y:S01]  /*3aa0*/  UMOV UR5, UR40 ;  /* 0x0000002800057c82 */ /* 0x000fe20008000000 */
[----:B------:R-:W-:Y:S01]  /*3ab0*/  USHF.R.S32.HI UR16, URZ, 0x7, UR16 ;  /* 0x000000073f107899 */ /* 0x000fe20008011410 */
[----:B-1----:R-:W-:Y:S11]  /*3ac0*/  @!P0 BRA `(.L_x_33) ;  /* 0x000001e400888947 */ /* 0x002ff60003800000 */
.L_x_357:
[----:B------:R2:W-:Y:S01]  /*3ad0*/  STL [R1], RZ ;  /* 0x000000ff01007387 */ /* 0x0005e20000100800 */
[----:B------:R-:W-:Y:S01]  /*3ae0*/  ISETP.GE.AND P0, PT, R4, 0x1, PT ;  /* 0x000000010400780c */ /* 0x000fe20003f06270 */
[----:B------:R-:W-:Y:S01]  /*3af0*/  UMOV UR4, URZ ;  /* 0x0000003f00047c82 */ /* 0x000fe20008000000 */
[----:B------:R-:W-:Y:S01]  /*3b00*/  SHF.R.S32.HI R19, RZ, 0x1f, R18 ;  /* 0x0000001fff137819 */ /* 0x000fe20000011412 */
[----:B------:R2:W-:Y:S01]  /*3b10*/  STL [R1+0x4], RZ ;  /* 0x000004ff01007387 */ /* 0x0005e20000100800 */
[----:B-1----:R-:W-:Y:S02]  /*3b20*/  MOV R0, UR41 ;  /* 0x0000002900007c02 */ /* 0x002fe40008000f00 */
[----:B------:R-:W-:Y:S02]  /*3b30*/  CS2R R150, SRZ ;  /* 0x0000000000967805 */ /* 0x000fe4000001ff00 */
[----:B------:R-:W-:Y:S01]  /*3b40*/  CS2R R24, SRZ ;  /* 0x0000000000187805 */ /* 0x000fe2000001ff00 */
[----:B------:R2:W-:Y:S01]  /*3b50*/  STL [R1+0x8], RZ ;  /* 0x000008ff01007387 */ /* 0x0005e20000100800 */
[----:B------:R-:W-:-:S02]  /*3b60*/  CS2R R26, SRZ ;  /* 0x00000000001a7805 */ /* 0x000fc4000001ff00 */
[----:B------:R-:W-:Y:S02]  /*3b70*/  CS2R R28, SRZ ;  /* 0x00000000001c7805 */ /* 0x000fe4000001ff00 */
[----:B------:R-:W-:Y:S01]  /*3b80*/  CS2R R30, SRZ ;  /* 0x00000000001e7805 */ /* 0x000fe2000001ff00 */
[----:B------:R2:W-:Y:S01]  /*3b90*/  STL [R1+0xc], RZ ;  /* 0x00000cff01007387 */ /* 0x0005e20000100800 */
[----:B------:R-:W-:Y:S02]  /*3ba0*/  CS2R R32, SRZ ;  /* 0x0000000000207805 */ /* 0x000fe4000001ff00 */
        /* <DEDUP_REMOVED lines=76> */
[----:B------:R-:W-:Y:S01]  /*4070*/  CS2R R148, SRZ ;  /* 0x0000000000947805 */ /* 0x000fe2000001ff00 */
[----:B------:R2:W-:Y:S04]  /*4080*/  STL [R1+0x5c], RZ ;  /* 0x00005cff01007387 */ /* 0x0005e80000100800 */
        /* <DEDUP_REMOVED lines=103> */
[----:B------:R2:W-:Y:S01]  /*4700*/  STL [R1+0x1fc], RZ ;  /* 0x0001fcff01007387 */ /* 0x0005e20000100800 */
[----:B------:R-:W-:Y:S05]  /*4710*/  @!P0 BRA `(.L_x_34) ;  /* 0x0000007800a88947 */ /* 0x000fea0003800000 */
[----:B------:R-:W-:-:S06]  /*4720*/  UISETP.NE.AND UP0, UPT, UR43, 0x3, UPT ;  /* 0x000000032b00788c */ /* 0x000fcc000bf05270 */
[----:B------:R-:W-:-:S13]  /*4730*/  PLOP3.LUT P1, PT, PT, PT, UP0, 0x80, 0x0 ;  /* 0x000000000000781c */ /* 0x000fda0003f2f008 */
[----:B------:R-:W-:Y:S05]  /*4740*/  @!P1 BRA `(.L_x_35) ;  /* 0x0000000000049947 */ /* 0x000fea0003800000 */
[----:B------:R-:W-:Y:S01]  /*4750*/  BPT.TRAP 0x1 ;  /* 0x000000040000795c */ /* 0x000fe20000300000 */
.L_x_35:
[----:B------:R-:W-:Y:S01]  /*4760*/  ULEA UR4, UR40, UR47, 0x3 ;  /* 0x0000002f28047291 */ /* 0x000fe2000f8e183f */
[----:B------:R-:W-:-:S05]  /*4770*/  IMAD.U32 R0, RZ, RZ, UR41 ;  /* 0x00000029ff007e24 */ /* 0x000fca000f8e00ff */
[----:B------:R-:W-:-:S04]  /*4780*/  SHF.L.U32 R0, R0, 0x1f, RZ ;  /* 0x0000001f00007819 */ /* 0x000fc800000006ff */
[----:B------:R1:W3:Y:S01]  /*4790*/  SYNCS.PHASECHK.TRANS64.TRYWAIT P0, [UR4+0x34480], R0 ;  /* 0x03448000ff0075a7 */ /* 0x0002e20008000144 */
[----:B------:R-:W-:Y:S05]  /*47a0*/  @!P1 BRA `(.L_x_36) ;  /* 0x0000000000049947 */ /* 0x000fea0003800000 */
[----:B------:R-:W-:Y:S01]  /*47b0*/  BPT.TRAP 0x1 ;  /* 0x000000040000795c */ /* 0x000fe20000300000 */
.L_x_36:
[----:B---3--:R-:W-:Y:S05]  /*47c0*/  @P0 BRA `(.L_x_37) ;  /* 0x0000000000080947 */ /* 0x008fea0003800000 */
[----:B------:R-:W3:Y:S02]  /*47d0*/  SYNCS.PHASECHK.TRANS64.TRYWAIT P0, [UR4+0x34480], R0 ;  /* 0x03448000ff0075a7 */ /* 0x000ee40008000144 */
[----:B---3--:R-:W-:Y:S05]  /*47e0*/  @!P0 BRA `(.L_x_38) ;  /* 0x000001d8005c8947 */ /* 0x008fea0003800000 */
.L_x_37:
[----:B------:R-:W-:Y:S01]  /*47f0*/  UIADD3 UR5, UR47, 0x10000, URZ ;  /* 0x000100002f057890 */ /* 0x000fe2000fffe03f */
[----:B------:R-:W-:Y:S01]  /*4800*/  WARPGROUP.ARRIVE ;  /* 0x00000000000079c5 */ /* 0x000fe20000000000 */
[----:B------:R-:W-:Y:S01]  /*4810*/  USHF.R.U32.HI UR4, URZ, 0x4, UR47 ;  /* 0x000000043f047899 */ /* 0x000fe2000801162f */
[----:B------:R4:W-:Y:S01]  /*4820*/  STL [R1+0x300], R23 ;  /* 0x0003001701007387 */ /* 0x0009e20000100800 */
[----:B------:R-:W-:Y:S02]  /*4830*/  USHF.R.U32.HI UR5, URZ, 0x4, UR5 ;  /* 0x000000043f057899 */ /* 0x000fe40008011605 */
[----:B------:R-:W-:Y:S01]  /*4840*/  ULOP3.LUT UR4, UR4, 0x3fff, URZ, 0xc0, !UPT ;  /* 0x00003fff04047892 */ /* 0x000fe2000f8ec03f */
[----:B------:R1:W-:Y:S01]  /*4850*/  STL [R1+0x2fc], R22 ;  /* 0x0002fc1601007387 */ /* 0x0003e20000100800 */
[----:B------:R-:W-:Y:S02]  /*4860*/  ULOP3.LUT UR5, UR5, 0x3fff, URZ, 0xc0, !UPT ;  /* 0x00003fff05057892 */ /* 0x000fe4000f8ec03f */
[----:B------:R-:W-:Y:S01]  /*4870*/  ULOP3.LUT UR6, UR4, 0x10000, URZ, 0xfc, !UPT ;  /* 0x0001000004067892 */ /* 0x000fe2000f8efc3f */
[----:B------:R2:W-:Y:S01]  /*4880*/  STL [R1+0x2f8], R19 ;  /* 0x0002f81301007387 */ /* 0x0005e20000100800 */
[----:B------:R-:W-:-:S02]  /*4890*/  ULOP3.LUT UR4, UR5, 0x10000, URZ, 0xfc, !UPT ;  /* 0x0001000005047892 */ /* 0x000fc4000f8efc3f */
[----:B------:R-:W-:Y:S01]  /*48a0*/  ULEA UR5, UR40, UR6, 0xb ;  /* 0x0000000628057291 */ /* 0x000fe2000f8e583f */
[----:B------:R3:W-:Y:S01]  /*48b0*/  STL [R1+0x2f4], R18 ;  /* 0x0002f41201007387 */ /* 0x0007e20000100800 */
[----:B------:R-:W-:Y:S01]  /*48c0*/  ULEA UR4, UR40, UR4, 0xc ;  /* 0x0000000428047291 */ /* 0x000fe2000f8e603f */
[----:B------:R-:W-:Y:S01]  /*48d0*/  UMOV UR9, 0x40000040 ;  /* 0x4000004000097882 */ /* 0x000fe20000000000 */
[----:B------:R-:W-:Y:S01]  /*48e0*/  UMOV UR11, 0x40000040 ;  /* 0x40000040000b7882 */ /* 0x000fe20000000000 */
[----:B------:R3:W-:Y:S02]  /*48f0*/  STL [R1+0x2f0], R17 ;  /* 0x0002f01101007387 */ /* 0x0007e40000100800 */
[----:B------:R-:W-:Y:S02]  /*4900*/  UMOV UR8, UR5 ;  /* 0x0000000500087c82 */ /* 0x000fe40008000000 */
[----:B------:R-:W-:Y:S01]  /*4910*/  UMOV UR10, UR4 ;  /* 0x00000004000a7c82 */ /* 0x000fe20008000000 */
[----:B------:R3:W-:Y:S01]  /*4920*/  STL [R1+0x2ec], R16 ;  /* 0x0002ec1001007387 */ /* 0x0007e20000100800 */
[----:B------:R-:W-:Y:S01]  /*4930*/  HGMMA.64x256x16.F32.BF16 R24, gdesc[UR8], RZ, !UPT, gsb0 ;  /* 0x03e00000081879f0 */ /* 0x000fe2000c0018ff */
[----:B------:R-:W-:-:S02]  /*4940*/  UIADD3 UR8, UR5, 0x200, URZ ;  /* 0x0000020005087890 */ /* 0x000fc4000fffe03f */
[----:B------:R3:W-:Y:S01]  /*4950*/  STL [R1+0x2e8], R6 ;  /* 0x0002e80601007387 */ /* 0x0007e20000100800 */
[----:B------:R-:W-:-:S03]  /*4960*/  UMOV UR9, 0x40000040 ;  /* 0x4000004000097882 */ /* 0x000fc60000000000 */
[----:B------:R3:W-:Y:S04]  /*4970*/  STL [R1+0x2e4], R5 ;  /* 0x0002e40501007387 */ /* 0x0007e80000100800 */
[----:B------:R3:W-:Y:S01]  /*4980*/  STL [R1+0x2e0], R4 ;  /* 0x0002e00401007387 */ /* 0x0007e20000100800 */
[----:B------:R-:W-:-:S03]  /*4990*/  WARPGROUP.DEPBAR.LE gsb0, 0x0 ;  /* 0x00008000000079c5 */ /* 0x000fc60000010000 */
[----:B------:R-:W-:Y:S01]  /*49a0*/  STL.64 [R1], R24 ;  /* 0x0000001801007387 */ /* 0x000fe20000100a00 */
[----:B------:R-:W-:Y:S01]  /*49b0*/  MOV R227, R57 ;  /* 0x0000003900e37202 */ /* 0x000fe20000000f00 */
[----:B------:R-:W-:Y:S01]  /*49c0*/  IMAD.MOV.U32 R226, RZ, RZ, R58 ;  /* 0x000000ffffe27224 */ /* 0x000fe200078e003a */
[----:B------:R-:W-:Y:S01]  /*49d0*/  MOV R225, R59 ;  /* 0x0000003b00e17202 */ /* 0x000fe20000000f00 */
[----:B------:R-:W-:Y:S01]  /*49e0*/  STL.64 [R1+0x8], R26 ;  /* 0x0000081a01007387 */ /* 0x000fe20000100a00 */
[----:B------:R-:W-:Y:S01]  /*49f0*/  IMAD.MOV.U32 R224, RZ, RZ, R60 ;  /* 0x000000ffffe07224 */ /* 0x000fe200078e003c */
[----:B------:R-:W-:Y:S01]  /*4a00*/  MOV R223, R61 ;  /* 0x0000003d00df7202 */ /* 0x000fe20000000f00 */
[----:B------:R-:W-:Y:S01]  /*4a10*/  IMAD.MOV.U32 R222, RZ, RZ, R62 ;  /* 0x000000ffffde7224 */ /* 0x000fe200078e003e */
[----:B------:R-:W-:Y:S01]  /*4a20*/  STL.64 [R1+0x10], R28 ;  /* 0x0000101c01007387 */ /* 0x000fe20000100a00 */
        /* <DEDUP_REMOVED lines=79> */
[----:B----4-:R-:W-:Y:S01]  /*4f20*/  MOV R23, R129 ;  /* 0x0000008100177202 */ /* 0x010fe20000000f00 */
[----:B-1----:R-:W-:Y:S01]  /*4f30*/  IMAD.MOV.U32 R22, RZ, RZ, R130 ;  /* 0x000000ffff167224 */ /* 0x002fe200078e0082 */
[----:B------:R-:W-:Y:S01]  /*4f40*/  MOV R21, R131 ;  /* 0x0000008300157202 */ /* 0x000fe20000000f00 */
[----:B------:R-:W-:Y:S01]  /*4f50*/  IMAD.MOV.U32 R20, RZ, RZ, R132 ;  /* 0x000000ffff147224 */ /* 0x000fe200078e0084 */
[----:B--2---:R-:W-:Y:S01]  /*4f60*/  MOV R19, R133 ;  /* 0x0000008500137202 */ /* 0x004fe20000000f00 */
[----:B---3--:R-:W-:Y:S01]  /*4f70*/  IMAD.MOV.U32 R18, RZ, RZ, R134 ;  /* 0x000000ffff127224 */ /* 0x008fe200078e0086 */
        /* <DEDUP_REMOVED lines=16> */
[----:B------:R1:W-:Y:S01]  /*5080*/  STL [R1+0x80], R56 ;  /* 0x0000803801007387 */ /* 0x0003e20000100800 */
[----:B------:R-:W-:-:S03]  /*5090*/  MOV R0, R151 ;  /* 0x0000009700007202 */ /* 0x000fc60000000f00 */
[----:B------:R-:W-:Y:S04]  /*50a0*/  STL.64 [R1+0xba0], R156 ;  /* 0x000ba09c01007387 */ /* 0x000fe80000100a00 */
[----:B------:R-:W-:Y:S01]  /*50b0*/  STL [R1+0xb9c], R154 ;  /* 0x000b9c9a01007387 */ /* 0x000fe20000100800 */
[----:B-1----:R-:W-:-:S03]  /*50c0*/  WARPGROUP.ARRIVE ;  /* 0x00000000000079c5 */ /* 0x002fc60000000000 */
[----:B------:R-:W-:Y:S03]  /*50d0*/  STL [R1+0xb98], R152 ;  /* 0x000b989801007387 */ /* 0x000fe60000100800 */
[----:B------:R-:W-:Y:S03]  /*50e0*/  HGMMA.64x256x16.F32.BF16 R24, gdesc[UR8], RZ, !UPT, gsb0 ;  /* 0x03e00000081879f0 */ /* 0x000fe6000c0018ff */
[----:B------:R-:W-:Y:S02]  /*50f0*/  WARPGROUP.DEPBAR.LE gsb0, 0x0 ;  /* 0x00008000000079c5 */ /* 0x000fe40000010000 */
[----:B------:R-:W-:Y:S04]  /*5100*/  STL.64 [R1+0xb90], R150 ;  /* 0x000b909601007387 */ /* 0x000fe80000100a00 */
        /* <DEDUP_REMOVED lines=24> */
[----:B------:R1:W-:Y:S04]  /*5290*/  STL.64 [R1+0xac8], R100 ;  /* 0x000ac86401007387 */ /* 0x0003e80000100a00 */
[----:B-1----:R-:W2:Y:S04]  /*52a0*/  LDL.LU R100, [R1] ;  /* 0x0000000001647983 */ /* 0x002ea80000300800 */
[----:B------:R-:W2:Y:S04]  /*52b0*/  LDL.LU R101, [R1+0x4] ;  /* 0x0000040001657983 */ /* 0x000ea80000300800 */
        /* <DEDUP_REMOVED lines=30> */
[----:B------:R-:W2:Y:S01]  /*54a0*/  LDL.LU R132, [R1+0x80] ;  /* 0x0000800001847983 */ /* 0x000ea20000300800 */
        /* <DEDUP_REMOVED lines=46> */
[----:B------:R-:W-:-:S02]  /*5790*/  UIADD3 UR8, UR5, 0x2, URZ ;  /* 0x0000000205087890 */ /* 0x000fc4000fffe03f */
[----:B------:R-:W-:Y:S01]  /*57a0*/  UIADD3 UR10, UR4, 0x2, URZ ;  /* 0x00000002040a7890 */ /* 0x000fe2000fffe03f */
[----:B------:R-:W-:Y:S01]  /*57b0*/  UMOV UR9, 0x40000040 ;  /* 0x4000004000097882 */ /* 0x000fe20000000000 */
[----:B------:R-:W-:Y:S01]  /*57c0*/  UMOV UR11, 0x40000040 ;  /* 0x40000040000b7882 */ /* 0x000fe20000000000 */
[----:B--2---:R-:W-:-:S06]  /*57d0*/  WARPGROUP.ARRIVE ;  /* 0x00000000000079c5 */ /* 0x004fcc0000000000 */
[----:B------:R-:W-:Y:S03]  /*57e0*/  HGMMA.64x256x16.F32.BF16 R100, gdesc[UR8], R100, gsb0 ;  /* 0x03e00000086479f0 */ /* 0x000fe60008001864 */
[----:B------:R-:W-:Y:S02]  /*57f0*/  WARPGROUP.DEPBAR.LE gsb0, 0x0 ;  /* 0x00008000000079c5 */ /* 0x000fe40000010000 */
[----:B------:R-:W-:Y:S04]  /*5800*/  STL.64 [R1], R100 ;  /* 0x0000006401007387 */ /* 0x000fe80000100a00 */
        /* <DEDUP_REMOVED lines=63> */
[----:B-1----:R-:W2:Y:S04]  /*5c00*/  LDL.LU.64 R156, [R1+0xba0] ;  /* 0x000ba000019c7983 */ /* 0x002ea80000300a00 */
[----:B------:R-:W3:Y:S04]  /*5c10*/  LDL.LU R154, [R1+0xb9c] ;  /* 0x000b9c00019a7983 */ /* 0x000ee80000300800 */
[----:B------:R-:W4:Y:S04]  /*5c20*/  LDL.LU R152, [R1+0xb98] ;  /* 0x000b980001987983 */ /* 0x000f280000300800 */
[----:B------:R-:W2:Y:S04]  /*5c30*/  LDL.LU.64 R150, [R1+0xb90] ;  /* 0x000b900001967983 */ /* 0x000ea80000300a00 */
        /* <DEDUP_REMOVED lines=24> */
[----:B------:R-:W2:Y:S01]  /*5dc0*/  LDL.LU.64 R100, [R1+0xac8] ;  /* 0x000ac80001647983 */ /* 0x000ea20000300a00 */
[----:B------:R-:W-:Y:S01]  /*5dd0*/  UIADD3 UR8, UR5, 0x202, URZ ;  /* 0x0000020205087890 */ /* 0x000fe2000fffe03f */
[----:B------:R-:W-:Y:S01]  /*5de0*/  UMOV UR9, 0x40000040 ;  /* 0x4000004000097882 */ /* 0x000fe20000000000 */
[----:B--2---:R-:W-:-:S07]  /*5df0*/  WARPGROUP.ARRIVE ;  /* 0x00000000000079c5 */ /* 0x004fce0000000000 */
[----:B------:R-:W-:Y:S03]  /*5e00*/  HGMMA.64x256x16.F32.BF16 R24, gdesc[UR8], R24, gsb0 ;  /* 0x03e00000081879f0 */ /* 0x000fe60008001818 */
        /* <DEDUP_REMOVED lines=65> */
[----:B-1----:R-:W2:Y:S04]  /*6220*/  LDL.LU.64 R24, [R1] ;  /* 0x0000000001187983 */ /* 0x002ea80000300a00 */
        /* <DEDUP_REMOVED lines=63> */
[----:B------:R-:W-:-:S02]  /*6620*/  UIADD3 UR8, UR5, 0x4, URZ ;  /* 0x0000000405087890 */ /* 0x000fc4000fffe03f */
[----:B------:R-:W-:Y:S01]  /*6630*/  UIADD3 UR10, UR4, 0x4, URZ ;  /* 0x00000004040a7890 */ /* 0x000fe2000fffe03f */
[----:B------:R-:W-:Y:S01]  /*6640*/  UMOV UR9, 0x40000040 ;  /* 0x4000004000097882 */ /* 0x000fe20000000000 */
[----:B------:R-:W-:Y:S01]  /*6650*/  UMOV UR11, 0x40000040 ;  /* 0x40000040000b7882 */ /* 0x000fe20000000000 */
[----:B--2---:R-:W-:-:S06]  /*6660*/  WARPGROUP.ARRIVE ;  /* 0x00000000000079c5 */ /* 0x004fcc0000000000 */
[----:B------:R-:W-:Y:S03]  /*6670*/  HGMMA.64x256x16.F32.BF16 R24, gdesc[UR8], R24, gsb0 ;  /* 0x03e00000081879f0 */ /* 0x000fe60008001818 */
[----:B------:R-:W-:Y:S02]  /*6680*/  WARPGROUP.DEPBAR.LE gsb0, 0x0 ;  /* 0x00008000000079c5 */ /* 0x000fe40000010000 */
        /* <DEDUP_REMOVED lines=64> */
[----:B------:R1:W-:Y:S01]  /*6a90*/  STL [R1+0x80], R56 ;  /* 0x0000803801007387 */ /* 0x0003e20000100800 */
[----:B------:R-:W-:Y:S01]  /*6aa0*/  MOV R178, R102 ;  /* 0x0000006600b27202 */ /* 0x000fe20000000f00 */
[----:B------:R-:W-:Y:S01]  /*6ab0*/  IMAD.MOV.U32 R179, RZ, RZ, R103 ;  /* 0x000000ffffb37224 */ /* 0x000fe200078e0067 */
[----:B------:R-:W-:Y:S01]  /*6ac0*/  MOV R176, R100 ;  /* 0x0000006400b07202 */ /* 0x000fe20000000f00 */
[----:B------:R-:W2:Y:S01]  /*6ad0*/  LDL.LU.64 R150, [R1+0xac0] ;  /* 0x000ac00001967983 */ /* 0x000ea20000300a00 */
[----:B------:R-:W-:Y:S01]  /*6ae0*/  IMAD.MOV.U32 R177, RZ, RZ, R101 ;  /* 0x000000ffffb17224 */ /* 0x000fe200078e0065 */
[----:B------:R-:W-:Y:S01]  /*6af0*/  MOV R174, R98 ;  /* 0x0000006200ae7202 */ /* 0x000fe20000000f00 */
[----:B------:R-:W-:Y:S01]  /*6b00*/  IMAD.MOV.U32 R175, RZ, RZ, R99 ;  /* 0x000000ffffaf7224 */ /* 0x000fe200078e0063 */
[----:B------:R-:W2:Y:S01]  /*6b10*/  LDL.LU.64 R148, [R1+0xab8] ;  /* 0x000ab80001947983 */ /* 0x000ea20000300a00 */
        /* <DEDUP_REMOVED lines=52> */
[----:B------:R-:W-:-:S02]  /*6e60*/  IMAD.MOV.U32 R225, RZ, RZ, R59 ;  /* 0x000000ffffe17224 */ /* 0x000fc400078e003b */
[----:B------:R-:W-:Y:S01]  /*6e70*/  IMAD.MOV.U32 R227, RZ, RZ, R57 ;  /* 0x000000ffffe37224 */ /* 0x000fe200078e0039 */
        /* <DEDUP_REMOVED lines=32> */
[----:B-1----:R-:W2:Y:S04]  /*7080*/  LDL.LU.64 R56, [R1+0x948] ;  /* 0x0009480001387983 */ /* 0x002ea80000300a00 */
        /* <DEDUP_REMOVED lines=17> */
[----:B------:R-:W-:-:S02]  /*71a0*/  UMOV UR9, 0x40000040 ;  /* 0x4000004000097882 */ /* 0x000fc40000000000 */
[----:B------:R-:W-:Y:S04]  /*71b0*/  STL.64 [R1+0x8c0], R156 ;  /* 0x0008c09c01007387 */ /* 0x000fe80000100a00 */
[----:B---3--:R-:W-:Y:S04]  /*71c0*/  STL [R1+0x8bc], R154 ;  /* 0x0008bc9a01007387 */ /* 0x008fe80000100800 */
[----:B----4-:R-:W-:Y:S01]  /*71d0*/  STL [R1+0x8b8], R152 ;  /* 0x0008b89801007387 */ /* 0x010fe20000100800 */
[----:B--2---:R-:W-:-:S06]  /*71e0*/  WARPGROUP.ARRIVE ;  /* 0x00000000000079c5 */ /* 0x004fcc0000000000 */
        /* <DEDUP_REMOVED lines=359> */
[----:B------:R-:W-:Y:S01]  /*8860*/  STL.64 [R1+0x60], R48 ;  /* 0x0000603001007387 */ /* 0x000fe20000100a00 */
[----:B------:R-:W-:-:S03]  /*8870*/  IMAD.MOV.U32 R2, RZ, RZ, R150 ;  /* 0x000000ffff027224 */ /* 0x000fc600078e0096 */
[----:B------:R-:W-:Y:S01]  /*8880*/  STL.64 [R1+0x68], R50 ;  /* 0x0000683201007387 */ /* 0x000fe20000100a00 */
[----:B------:R-:W-:-:S03]  /*8890*/  MOV R0, R151 ;  /* 0x0000009700007202 */ /* 0x000fc60000000f00 */
[----:B------:R-:W-:Y:S01]  /*88a0*/  STL.64 [R1+0x70], R52 ;  /* 0x0000703401007387 */ /* 0x000fe20000100a00 */
[----:B------:R-:W-:Y:S01]  /*88b0*/  IMAD.MOV.U32 R4, RZ, RZ, R148 ;  /* 0x000000ffff047224 */ /* 0x000fe200078e0094 */
[----:B------:R-:W-:Y:S02]  /*88c0*/  MOV R3, R149 ;  /* 0x0000009500037202 */ /* 0x000fe40000000f00 */
[----:B------:R-:W-:Y:S01]  /*88d0*/  STL.64 [R1+0x78], R54 ;  /* 0x0000783601007387 */ /* 0x000fe20000100a00 */
[----:B------:R-:W-:Y:S01]  /*88e0*/  IMAD.MOV.U32 R6, RZ, RZ, R146 ;  /* 0x000000ffff067224 */ /* 0x000fe200078e0092 */
[----:B------:R-:W-:Y:S02]  /*88f0*/  MOV R5, R147 ;  /* 0x0000009300057202 */ /* 0x000fe40000000f00 */
[----:B------:R1:W-:Y:S01]  /*8900*/  STL [R1+0x80], R56 ;  /* 0x0000803801007387 */ /* 0x0003e20000100800 */
[----:B------:R-:W-:Y:S01]  /*8910*/  IMAD.MOV.U32 R8, RZ, RZ, R144 ;  /* 0x000000ffff087224 */ /* 0x000fe200078e0090 */
[----:B------:R-:W-:-:S02]  /*8920*/  MOV R7, R145 ;  /* 0x0000009100077202 */ /* 0x000fc40000000f00 */
[----:B------:R-:W2:Y:S01]  /*8930*/  LDL.LU.64 R150, [R1+0x7e0] ;  /* 0x0007e00001967983 */ /* 0x000ea20000300a00 */
[----:B------:R-:W-:Y:S01]  /*8940*/  IMAD.MOV.U32 R10, RZ, RZ, R142 ;  /* 0x000000ffff0a7224 */ /* 0x000fe200078e008e */
[----:B------:R-:W-:Y:S02]  /*8950*/  MOV R9, R143 ;  /* 0x0000008f00097202 */ /* 0x000fe40000000f00 */
[----:B------:R-:W2:Y:S01]  /*8960*/  LDL.LU.64 R148, [R1+0x7d8] ;  /* 0x0007d80001947983 */ /* 0x000ea20000300a00 */
[----:B------:R-:W-:Y:S01]  /*8970*/  IMAD.MOV.U32 R12, RZ, RZ, R140 ;  /* 0x000000ffff0c7224 */ /* 0x000fe200078e008c */
[----:B------:R-:W-:Y:S02]  /*8980*/  MOV R11, R141 ;  /* 0x0000008d000b7202 */ /* 0x000fe40000000f00 */
[----:B------:R-:W2:Y:S01]  /*8990*/  LDL.LU.64 R146, [R1+0x7d0] ;  /* 0x0007d00001927983 */ /* 0x000ea20000300a00 */
        /* <DEDUP_REMOVED lines=123> */
[----:B------:R-:W-:-:S03]  /*9150*/  MOV R227, R57 ;  /* 0x0000003900e37202 */ /* 0x000fc60000000f00 */
        /* <DEDUP_REMOVED lines=386> */
[----:B------:R-:W-:-:S03]  /*a980*/  MOV R2, R150 ;  /* 0x0000009600027202 */ /* 0x000fc60000000f00 */
[----:B------:R-:W-:Y:S01]  /*a990*/  STL.64 [R1+0x68], R50 ;  /* 0x0000683201007387 */ /* 0x000fe20000100a00 */
[----:B------:R-:W-:-:S03]  /*a9a0*/  IMAD.MOV.U32 R0, RZ, RZ, R151 ;  /* 0x000000ffff007224 */ /* 0x000fc600078e0097 */
[----:B------:R-:W-:Y:S01]  /*a9b0*/  STL.64 [R1+0x70], R52 ;  /* 0x0000703401007387 */ /* 0x000fe20000100a00 */
[----:B------:R-:W-:Y:S01]  /*a9c0*/  MOV R7, R148 ;  /* 0x0000009400077202 */ /* 0x000fe20000000f00 */
[----:B------:R-:W-:Y:S02]  /*a9d0*/  IMAD.MOV.U32 R3, RZ, RZ, R149 ;  /* 0x000000ffff037224 */ /* 0x000fe400078e0095 */
[----:B------:R-:W-:Y:S01]  /*a9e0*/  STL.64 [R1+0x78], R54 ;  /* 0x0000783601007387 */ /* 0x000fe20000100a00 */
[----:B------:R-:W-:Y:S01]  /*a9f0*/  MOV R9, R146 ;  /* 0x0000009200097202 */ /* 0x000fe20000000f00 */
[----:B------:R-:W-:Y:S02]  /*aa00*/  IMAD.MOV.U32 R8, RZ, RZ, R147 ;  /* 0x000000ffff087224 */ /* 0x000fe400078e0093 */
[----:B------:R1:W-:Y:S01]  /*aa10*/  STL [R1+0x80], R56 ;  /* 0x0000803801007387 */ /* 0x0003e20000100800 */
[----:B------:R-:W-:Y:S01]  /*aa20*/  MOV R11, R144 ;  /* 0x00000090000b7202 */ /* 0x000fe20000000f00 */
[----:B------:R-:W-:-:S02]  /*aa30*/  IMAD.MOV.U32 R10, RZ, RZ, R145 ;  /* 0x000000ffff0a7224 */ /* 0x000fc400078e0091 */
[----:B------:R-:W2:Y:S01]  /*aa40*/  LDL.LU.64 R150, [R1+0x500] ;  /* 0x0005000001967983 */ /* 0x000ea20000300a00 */
[----:B------:R-:W-:Y:S01]  /*aa50*/  MOV R13, R142 ;  /* 0x0000008e000d7202 */ /* 0x000fe20000000f00 */
[----:B------:R-:W-:Y:S02]  /*aa60*/  IMAD.MOV.U32 R12, RZ, RZ, R143 ;  /* 0x000000ffff0c7224 */ /* 0x000fe400078e008f */
[----:B------:R-:W2:Y:S01]  /*aa70*/  LDL.LU.64 R148, [R1+0x4f8] ;  /* 0x0004f80001947983 */ /* 0x000ea20000300a00 */
[----:B------:R-:W-:Y:S01]  /*aa80*/  MOV R15, R140 ;  /* 0x0000008c000f7202 */ /* 0x000fe20000000f00 */
[----:B------:R-:W-:Y:S02]  /*aa90*/  IMAD.MOV.U32 R14, RZ, RZ, R141 ;  /* 0x000000ffff0e7224 */ /* 0x000fe400078e008d */
[----:B------:R-:W2:Y:S01]  /*aaa0*/  LDL.LU.64 R146, [R1+0x4f0] ;  /* 0x0004f00001927983 */ /* 0x000ea20000300a00 */
        /* <DEDUP_REMOVED lines=123> */
[----:B------:R-:W-:-:S03]  /*b260*/  IMAD.MOV.U32 R23, RZ, RZ, R57 ;  /* 0x000000ffff177224 */ /* 0x000fc600078e0039 */
        /* <DEDUP_REMOVED lines=123> */
[----:B------:R-:W-:Y:S01]  /*ba20*/  UIADD3 UR8, UR5, 0x406, URZ ;  /* 0x0000040605087890 */ /* 0x000fe2000fffe03f */
[----:B------:R-:W-:Y:S01]  /*ba30*/  MOV R227, R0 ;  /* 0x0000000000e37202 */ /* 0x000fe20000000f00 */
[----:B------:R-:W-:Y:S01]  /*ba40*/  UIADD3 UR10, UR4, 0x806, URZ ;  /* 0x00000806040a7890 */ /* 0x000fe2000fffe03f */
[----:B------:R1:W5:Y:S01]  /*ba50*/  LDL.LU R23, [R1+0x300] ;  /* 0x0003000001177983 */ /* 0x0003620000300800 */
[----:B------:R-:W-:Y:S01]  /*ba60*/  UMOV UR9, 0x40000040 ;  /* 0x4000004000097882 */ /* 0x000fe20000000000 */
[----:B------:R-:W-:-:S02]  /*ba70*/  UMOV UR11, 0x40000040 ;  /* 0x40000040000b7882 */ /* 0x000fc40000000000 */
[----:B------:R1:W5:Y:S04]  /*ba80*/  LDL.LU R22, [R1+0x2fc] ;  /* 0x0002fc0001167983 */ /* 0x0003680000300800 */
[----:B------:R1:W5:Y:S04]  /*ba90*/  LDL.LU R19, [R1+0x2f8] ;  /* 0x0002f80001137983 */ /* 0x0003680000300800 */
[----:B------:R1:W5:Y:S04]  /*baa0*/  LDL.LU R18, [R1+0x2f4] ;  /* 0x0002f40001127983 */ /* 0x0003680000300800 */
[----:B------:R1:W5:Y:S04]  /*bab0*/  LDL.LU R17, [R1+0x2f0] ;  /* 0x0002f00001117983 */ /* 0x0003680000300800 */
[----:B------:R1:W5:Y:S04]  /*bac0*/  LDL.LU R16, [R1+0x2ec] ;  /* 0x0002ec0001107983 */ /* 0x0003680000300800 */
[----:B------:R1:W5:Y:S04]  /*bad0*/  LDL.LU R6, [R1+0x2e8] ;  /* 0x0002e80001067983 */ /* 0x0003680000300800 */
[----:B------:R1:W5:Y:S04]  /*bae0*/  LDL.LU R5, [R1+0x2e4] ;  /* 0x0002e40001057983 */ /* 0x0003680000300800 */
[----:B------:R1:W5:Y:S01]  /*baf0*/  LDL.LU R4, [R1+0x2e0] ;  /* 0x0002e00001047983 */ /* 0x0003620000300800 */
        /* <DEDUP_REMOVED lines=67> */
[----:B--2---:R1:W5:Y:S04]  /*bf30*/  LDL.LU.64 R156, [R1+0x2d8] ;  /* 0x0002d800019c7983 */ /* 0x0043680000300a00 */
[----:B------:R1:W5:Y:S04]  /*bf40*/  LDL.LU R154, [R1+0x2d4] ;  /* 0x0002d400019a7983 */ /* 0x0003680000300800 */
[----:B------:R1:W5:Y:S04]  /*bf50*/  LDL.LU R152, [R1+0x2d0] ;  /* 0x0002d00001987983 */ /* 0x0003680000300800 */
        /* <DEDUP_REMOVED lines=28> */
[----:B------:R-:W-:-:S04]  /*c120*/  UIADD3 UR5, UR40, 0x1, URZ ;  /* 0x0000000128057890 */ /* 0x000fc8000fffe03f */
[----:B------:R-:W-:-:S04]  /*c130*/  UISETP.NE.AND UP0, UPT, UR5, 0x2, UPT ;  /* 0x000000020500788c */ /* 0x000fc8000bf05270 */
[----:B------:R-:W-:-:S04]  /*c140*/  USEL UR4, URZ, 0x1, UP0 ;  /* 0x000000013f047887 */ /* 0x000fc80008000000 */
[----:B------:R-:W-:Y:S02]  /*c150*/  ULOP3.LUT UR4, UR41, UR4, URZ, 0x3c, !UPT ;  /* 0x0000000429047292 */ /* 0x000fe4000f8e3c3f */
[----:B------:R-:W-:-:S04]  /*c160*/  USEL UR5, UR5, URZ, UP0 ;  /* 0x0000003f05057287 */ /* 0x000fc80008000000 */
[----:B------:R-:W-:Y:S01]  /*c170*/  IMAD.U32 R0, RZ, RZ, UR4 ;  /* 0x00000004ff007e24 */ /* 0x000fe2000f8e00ff */
[----:B------:R-:W-:Y:S01]  /*c180*/  UMOV UR4, 0x1 ;  /* 0x0000000100047882 */ /* 0x000fe20000000000 */
[----:B--2---:R-:W-:-:S06]  /*c190*/  WARPGROUP.ARRIVE ;  /* 0x00000000000079c5 */ /* 0x004fcc0000000000 */
[----:B-1----:R-:W-:Y:S03]  /*c1a0*/  HGMMA.64x256x16.F32.BF16 R24, gdesc[UR8], R24, gsb0 ;  /* 0x03e00000081879f0 */ /* 0x002fe60008001818 */
[----:B------:R-:W-:Y:S02]  /*c1b0*/  WARPGROUP.DEPBAR.LE gsb0, 0x0 ;  /* 0x00008000000079c5 */ /* 0x000fe40000010000 */
.L_x_34:
[----:B------:R-:W-:-:S04]  /*c1c0*/  UISETP.LT.AND UP0, UPT, UR16, 0x1, UPT ;  /* 0x000000011000788c */ /* 0x000fc8000bf01270 */
[----:B------:R-:W-:-:S04]  /*c1d0*/  USEL UR6, UR16, 0x1, UP0 ;  /* 0x0000000110067887 */ /* 0x000fc80008000000 */
[----:B------:R-:W-:-:S04]  /*c1e0*/  UIADD3 UR16, UR16, -UR6, URZ ;  /* 0x8000000610107290 */ /* 0x000fc8000fffe03f */
[----:B------:R-:W-:-:S06]  /*c1f0*/  UISETP.GE.AND UP0, UPT, UR16, 0x1, UPT ;  /* 0x000000011000788c */ /* 0x000fcc000bf06270 */
[----:B------:R-:W-:-:S13]  /*c200*/  PLOP3.LUT P0, PT, PT, PT, UP0, 0x80, 0x0 ;  /* 0x000000000000781c */ /* 0x000fda0003f0f008 */
[----:B------:R-:W-:Y:S05]  /*c210*/  @!P0 BRA `(.L_x_39) ;  /* 0x0000008400f48947 */ /* 0x000fea0003800000 */
[----:B------:R-:W-:Y:S01]  /*c220*/  MOV R2, UR16 ;  /* 0x0000001000027c02 */ /* 0x000fe20008000f00 */
[----:B------:R-:W-:-:S06]  /*c230*/  UMOV UR6, UR40 ;  /* 0x0000002800067c82 */ /* 0x000fcc0008000000 */
.L_x_46:
[----:B------:R-:W-:-:S06]  /*c240*/  UISETP.NE.AND UP0, UPT, UR43, 0x3, UPT ;  /* 0x000000032b00788c */ /* 0x000fcc000bf05270 */
[----:B------:R-:W-:-:S13]  /*c250*/  PLOP3.LUT P1, PT, PT, PT, UP0, 0x80, 0x0 ;  /* 0x000000000000781c */ /* 0x000fda0003f2f008 */
[----:B------:R-:W-:Y:S05]  /*c260*/  @!P1 BRA `(.L_x_40) ;  /* 0x0000000000049947 */ /* 0x000fea0003800000 */
[----:B------:R-:W-:Y:S01]  /*c270*/  BPT.TRAP 0x1 ;  /* 0x000000040000795c */ /* 0x000fe20000300000 */
.L_x_40:
[----:B------:R-:W-:Y:S01]  /*c280*/  ULEA UR7, UR5, UR47, 0x3 ;  /* 0x0000002f05077291 */ /* 0x000fe2000f8e183f */
[----:B------:R-:W-:-:S08]  /*c290*/  SHF.L.U32 R3, R0, 0x1f, RZ ;  /* 0x0000001f00037819 */ /* 0x000fd000000006ff */
[----:B------:R1:W3:Y:S01]  /*c2a0*/  SYNCS.PHASECHK.TRANS64.TRYWAIT P0, [UR7+0x34480], R3 ;  /* 0x03448003ff0075a7 */ /* 0x0002e20008000147 */
[----:B------:R-:W-:Y:S05]  /*c2b0*/  @!P1 BRA `(.L_x_41) ;  /* 0x0000000000049947 */ /* 0x000fea0003800000 */
[----:B------:R-:W-:Y:S01]  /*c2c0*/  BPT.TRAP 0x1 ;  /* 0x000000040000795c */ /* 0x000fe20000300000 */
.L_x_41:
[----:B---3--:R-:W-:Y:S05]  /*c2d0*/  @P0 BRA `(.L_x_42) ;  /* 0x0000000000080947 */ /* 0x008fea0003800000 */
[----:B------:R-:W3:Y:S02]  /*c2e0*/  SYNCS.PHASECHK.TRANS64.TRYWAIT P0, [UR7+0x34480], R3 ;  /* 0x03448003ff0075a7 */ /* 0x000ee40008000147 */
[----:B---3--:R-:W-:Y:S05]  /*c2f0*/  @!P0 BRA `(.L_x_43) ;  /* 0x0000015c00b08947 */ /* 0x008fea0003800000 */
.L_x_42:
        /* <DEDUP_REMOVED lines=64> */
[----:B----4-:R-:W4:Y:S04]  /*c700*/  LDL.LU.64 R24, [R1] ;  /* 0x0000000001187983 */ /* 0x010f280000300a00 */
[----:B------:R-:W4:Y:S04]  /*c710*/  LDL.LU.64 R26, [R1+0x8] ;  /* 0x00000800011a7983 */ /* 0x000f280000300a00 */
        /* <DEDUP_REMOVED lines=61> */
[----:B------:R-:W4:Y:S01]  /*caf0*/  LDL.LU.64 R150, [R1+0x1f8] ;  /* 0x0001f80001967983 */ /* 0x000f220000300a00 */
[----:B------:R-:W-:-:S02]  /*cb00*/  UIADD3 UR8, UR47, 0x10000, URZ ;  /* 0x000100002f087890 */ /* 0x000fc4000fffe03f */
[----:B------:R-:W-:Y:S01]  /*cb10*/  USHF.R.U32.HI UR7, URZ, 0x4, UR47 ;  /* 0x000000043f077899 */ /* 0x000fe2000801162f */
[----:B-----5:R-:W-:Y:S01]  /*cb20*/  STL [R1+0x308], R23 ;  /* 0x0003081701007387 */ /* 0x020fe20000100800 */
[----:B------:R-:W-:Y:S02]  /*cb30*/  USHF.R.U32.HI UR8, URZ, 0x4, UR8 ;  /* 0x000000043f087899 */ /* 0x000fe40008011608 */
[----:B------:R-:W-:Y:S01]  /*cb40*/  ULOP3.LUT UR7, UR7, 0x3fff, URZ, 0xc0, !UPT ;  /* 0x00003fff07077892 */ /* 0x000fe2000f8ec03f */
[----:B------:R-:W-:Y:S01]  /*cb50*/  STL [R1+0x304], R22 ;  /* 0x0003041601007387 */ /* 0x000fe20000100800 */
[----:B------:R-:W-:Y:S02]  /*cb60*/  ULOP3.LUT UR8, UR8, 0x3fff, URZ, 0xc0, !UPT ;  /* 0x00003fff08087892 */ /* 0x000fe4000f8ec03f */
[----:B------:R-:W-:Y:S01]  /*cb70*/  ULOP3.LUT UR7, UR7, 0x10000, URZ, 0xfc, !UPT ;  /* 0x0001000007077892 */ /* 0x000fe2000f8efc3f */
[----:B------:R-:W-:Y:S01]  /*cb80*/  STL [R1+0x300], R19 ;  /* 0x0003001301007387 */ /* 0x000fe20000100800 */
[----:B------:R-:W-:-:S02]  /*cb90*/  ULOP3.LUT UR9, UR8, 0x10000, URZ, 0xfc, !UPT ;  /* 0x0001000008097892 */ /* 0x000fc4000f8efc3f */
[----:B------:R-:W-:Y:S01]  /*cba0*/  UISETP.NE.U32.AND UP0, UPT, UR4, URZ, UPT ;  /* 0x0000003f0400728c */ /* 0x000fe2000bf05070 */
[----:B------:R-:W-:Y:S01]  /*cbb0*/  STL [R1+0x2fc], R18 ;  /* 0x0002fc1201007387 */ /* 0x000fe20000100800 */
[----:B------:R-:W-:Y:S02]  /*cbc0*/  ULEA UR8, UR5, UR7, 0xb ;  /* 0x0000000705087291 */ /* 0x000fe4000f8e583f */
[----:B------:R-:W-:Y:S01]  /*cbd0*/  ULEA UR7, UR5, UR9, 0xc ;  /* 0x0000000905077291 */ /* 0x000fe2000f8e603f */
[----:B------:R-:W-:Y:S01]  /*cbe0*/  STL [R1+0x2f8], R17 ;  /* 0x0002f81101007387 */ /* 0x000fe20000100800 */
[----:B------:R-:W-:Y:S01]  /*cbf0*/  UMOV UR11, 0x40000040 ;  /* 0x40000040000b7882 */ /* 0x000fe20000000000 */
[----:B------:R-:W-:Y:S02]  /*cc00*/  UMOV UR9, 0x40000040 ;  /* 0x4000004000097882 */ /* 0x000fe40000000000 */
[----:B------:R-:W-:Y:S02]  /*cc10*/  STL [R1+0x2f4], R16 ;  /* 0x0002f41001007387 */ /* 0x000fe40000100800 */
[----:B------:R-:W-:-:S02]  /*cc20*/  UMOV UR10, UR7 ;  /* 0x00000007000a7c82 */ /* 0x000fc40008000000 */
[----:B------:R-:W-:Y:S04]  /*cc30*/  STL [R1+0x2f0], R6 ;  /* 0x0002f00601007387 */ /* 0x000fe80000100800 */
[----:B------:R-:W-:Y:S04]  /*cc40*/  STL [R1+0x2ec], R5 ;  /* 0x0002ec0501007387 */ /* 0x000fe80000100800 */
[----:B------:R-:W-:Y:S04]  /*cc50*/  STL [R1+0x2e8], R4 ;  /* 0x0002e80401007387 */ /* 0x000fe80000100800 */
[----:B------:R1:W-:Y:S04]  /*cc60*/  STL [R1+0x2e4], R2 ;  /* 0x0002e40201007387 */ /* 0x0003e80000100800 */
[----:B------:R2:W-:Y:S01]  /*cc70*/  STL [R1+0x2e0], R0 ;  /* 0x0002e00001007387 */ /* 0x0005e20000100800 */
[----:B----4-:R-:W-:-:S06]  /*cc80*/  WARPGROUP.ARRIVE ;  /* 0x00000000000079c5 */ /* 0x010fcc0000000000 */
[----:B------:R-:W-:Y:S03]  /*cc90*/  HGMMA.64x256x16.F32.BF16 R24, gdesc[UR8], R24, UP0, gsb0 ;  /* 0x03e00000081879f0 */ /* 0x000fe6000b801818 */
[----:B------:R-:W-:Y:S02]  /*cca0*/  WARPGROUP.DEPBAR.LE gsb0, 0x0 ;  /* 0x00008000000079c5 */ /* 0x000fe40000010000 */
[----:B------:R-:W-:Y:S01]  /*ccb0*/  STL.64 [R1], R24 ;  /* 0x0000001801007387 */ /* 0x000fe20000100a00 */
[----:B-1----:R-:W-:Y:S01]  /*ccc0*/  MOV R2, R150 ;  /* 0x0000009600027202 */ /* 0x002fe20000000f00 */
[----:B--2---:R-:W-:Y:S01]  /*ccd0*/  IMAD.MOV.U32 R0, RZ, RZ, R151 ;  /* 0x000000ffff007224 */ /* 0x004fe200078e0097 */
[----:B------:R-:W-:Y:S01]  /*cce0*/  MOV R4, R148 ;  /* 0x0000009400047202 */ /* 0x000fe20000000f00 */
[----:B------:R-:W-:Y:S01]  /*ccf0*/  STL.64 [R1+0x8], R26 ;  /* 0x0000081a01007387 */ /* 0x000fe20000100a00 */
[----:B---3--:R-:W-:Y:S01]  /*cd00*/  IMAD.MOV.U32 R3, RZ, RZ, R149 ;  /* 0x000000ffff037224 */ /* 0x008fe200078e0095 */
        /* <DEDUP_REMOVED lines=171> */
[----:B------:R-:W-:Y:S01]  /*d7c0*/  UMOV UR14, UR10 ;  /* 0x0000000a000e7c82 */ /* 0x000fe20008000000 */
[----:B------:R-:W-:Y:S01]  /*d7d0*/  UMOV UR15, UR11 ;  /* 0x0000000b000f7c82 */ /* 0x000fe20008000000 */
[----:B------:R-:W-:Y:S01]  /*d7e0*/  UMOV UR13, 0x40000040 ;  /* 0x40000040000d7882 */ /* 0x000fe20000000000 */
[----:B------:R-:W-:Y:S04]  /*d7f0*/  STL.64 [R1+0xba8], R156 ;  /* 0x000ba89c01007387 */ /* 0x000fe80000100a00 */
[----:B------:R-:W-:Y:S04]  /*d800*/  STL [R1+0xba4], R154 ;  /* 0x000ba49a01007387 */ /* 0x000fe80000100800 */
[----:B------:R-:W-:Y:S01]  /*d810*/  STL [R1+0xba0], R152 ;  /* 0x000ba09801007387 */ /* 0x000fe20000100800 */
[----:B--2---:R-:W-:-:S06]  /*d820*/  WARPGROUP.ARRIVE ;  /* 0x00000000000079c5 */ /* 0x004fcc0000000000 */
[----:B------:R-:W-:Y:S03]  /*d830*/  HGMMA.64x256x16.F32.BF16 R24, gdesc[UR12], R24, UP0, gsb0 ;  /* 0x03e000000c1879f0 */ /* 0x000fe6000b801818 */
        /* <DEDUP_REMOVED lines=111> */
[----:B------:R-:W-:Y:S03]  /*df30*/  HGMMA.64x256x16.F32.BF16 R100, gdesc[UR12], R100, UP0, gsb0 ;  /* 0x03e000000c6479f0 */ /* 0x000fe6000b801864 */
        /* <DEDUP_REMOVED lines=1569> */
[----:B------:R-:W-:Y:S01]  /*14150*/  UIADD3 UR12, UR8, 0x406, URZ ;  /* 0x00000406080c7890 */ /* 0x000fe2000fffe03f */
[----:B------:R-:W-:Y:S01]  /*14160*/  IMAD.MOV.U32 R227, RZ, RZ, R3 ;  /* 0x000000ffffe37224 */ /* 0x000fe200078e0003 */
        /* <DEDUP_REMOVED lines=115> */
[----:B-1----:R-:W-:Y:S05]  /*148a0*/  @!P1 BRA `(.L_x_44) ;  /* 0x0000000000049947 */ /* 0x002fea0003800000 */
[----:B------:R-:W-:Y:S01]  /*148b0*/  BPT.TRAP 0x1 ;  /* 0x000000040000795c */ /* 0x000fe20000300000 */
.L_x_44:
[----:B------:R-:W-:Y:S02]  /*148c0*/  UISETP.GT.U32.AND UP0, UPT, UR42, 0x1, UPT ;  /* 0x000000012a00788c */ /* 0x000fe4000bf04070 */
[----:B------:R-:W-:-:S04]  /*148d0*/  ULEA UR7, UR6, UR47, 0x3 ;  /* 0x0000002f06077291 */ /* 0x000fc8000f8e183f */
[----:B------:R-:W-:Y:S01]  /*148e0*/  UIADD3 UR7, UR7, 0x34490, URZ ;  /* 0x0003449007077890 */ /* 0x000fe2000fffe03f */
[----:B------:R-:W-:-:S03]  /*148f0*/  PLOP3.LUT P0, PT, PT, PT, UP0, 0x80, 0x0 ;  /* 0x000000000000781c */ /* 0x000fc60003f0f008 */
[----:B------:R-:W-:-:S09]  /*14900*/  UPRMT UR7, URZ, 0x654, UR7 ;  /* 0x000006543f077896 */ /* 0x000fd20008000007 */
[----:B------:R-:W-:Y:S01]  /*14910*/  SYNCS.ARRIVE.TRANS64.RED.A1T0 RZ, [UR7], RZ ;  /* 0x000000ffffff79a7 */ /* 0x000fe20008100407 */
[----:B------:R-:W-:Y:S05]  /*14920*/  @P0 BRA `(.L_x_45) ;  /* 0x0000000000040947 */ /* 0x000fea0003800000 */
[----:B------:R-:W-:Y:S01]  /*14930*/  BPT.TRAP 0x1 ;  /* 0x000000040000795c */ /* 0x000fe20000300000 */
.L_x_45:
[----:B------:R-:W-:Y:S01]  /*14940*/  UIADD3 UR5, UR5, 0x1, URZ ;  /* 0x0000000105057890 */ /* 0x000fe2000fffe03f */
[C---:B-----5:R-:W-:Y:S01]  /*14950*/  ISETP.GT.AND P0, PT, R2.reuse, 0x1, PT ;  /* 0x000000010200780c */ /* 0x060fe20003f04270 */
[----:B------:R-:W-:Y:S01]  /*14960*/  UIADD3 UR6, UR6, 0x1, URZ ;  /* 0x0000000106067890 */ /* 0x000fe2000fffe03f */
[----:B------:R-:W-:Y:S01]  /*14970*/  IADD3 R2, R2, -0x1, RZ ;  /* 0xffffffff02027810 */ /* 0x000fe20007ffe0ff */
[----:B------:R-:W-:Y:S02]  /*14980*/  UISETP.NE.AND UP0, UPT, UR5, 0x2, UPT ;  /* 0x000000020500788c */ /* 0x000fe4000bf05270 */
[----:B------:R-:W-:Y:S02]  /*14990*/  UISETP.NE.AND UP1, UPT, UR6, 0x2, UPT ;  /* 0x000000020600788c */ /* 0x000fe4000bf25270 */
[----:B------:R-:W-:Y:S02]  /*149a0*/  USEL UR7, URZ, 0x1, UP0 ;  /* 0x000000013f077887 */ /* 0x000fe40008000000 */
[----:B------:R-:W-:-:S02]  /*149b0*/  USEL UR5, UR5, URZ, UP0 ;  /* 0x0000003f05057287 */ /* 0x000fc40008000000 */
[----:B------:R-:W-:Y:S02]  /*149c0*/  USEL UR6, UR6, URZ, UP1 ;  /* 0x0000003f06067287 */ /* 0x000fe40008800000 */
[----:B------:R-:W-:Y:S01]  /*149d0*/  LOP3.LUT R0, R0, UR7, RZ, 0x3c, !PT ;  /* 0x0000000700007c12 */ /* 0x000fe2000f8e3cff */
[----:B------:R-:W-:Y:S09]  /*149e0*/  @P0 BRA `(.L_x_46) ;  /* 0xffffff7800140947 */ /* 0x000ff2000383ffff */
.L_x_39:
[----:B-----5:R-:W-:Y:S01]  /*149f0*/  ISETP.GE.AND P0, PT, R4, 0x1, PT ;  /* 0x000000010400780c */ /* 0x020fe20003f06270 */
[----:B------:R-:W-:-:S04]  /*14a00*/  IMAD.U32 R0, RZ, RZ, UR55 ;  /* 0x00000037ff007e24 */ /* 0x000fc8000f8e00ff */
[----:B------:R1:W-:Y:S08]  /*14a10*/  SYNCS.ARRIVE.TRANS64.A1T0 RZ, [R0+UR49], RZ ;  /* 0x000000ff00ff79a7 */ /* 0x0003f00008100031 */
[----:B-1----:R-:W-:Y:S05]  /*14a20*/  @!P0 BRA `(.L_x_47) ;  /* 0x0000000000388947 */ /* 0x002fea0003800000 */
[----:B------:R-:W-:-:S06]  /*14a30*/  UISETP.NE.AND UP0, UPT, UR43, 0x3, UPT ;  /* 0x000000032b00788c */ /* 0x000fcc000bf05270 */
[----:B------:R-:W-:-:S13]  /*14a40*/  PLOP3.LUT P0, PT, PT, PT, UP0, 0x80, 0x0 ;  /* 0x000000000000781c */ /* 0x000fda0003f0f008 */
[----:B------:R-:W-:Y:S05]  /*14a50*/  @!P0 BRA `(.L_x_48) ;  /* 0x0000000000048947 */ /* 0x000fea0003800000 */
[----:B------:R-:W-:Y:S01]  /*14a60*/  BPT.TRAP 0x1 ;  /* 0x000000040000795c */ /* 0x000fe20000300000 */
.L_x_48:
[----:B------:R-:W-:Y:S02]  /*14a70*/  UIADD3 UR16, UR16, UR40, URZ ;  /* 0x0000002810107290 */ /* 0x000fe4000fffe03f */
[----:B------:R-:W-:Y:S02]  /*14a80*/  UISETP.GT.U32.AND UP0, UPT, UR42, 0x1, UPT ;  /* 0x000000012a00788c */ /* 0x000fe4000bf04070 */
[----:B------:R-:W-:-:S04]  /*14a90*/  USHF.L.U32 UR16, UR16, 0x3, URZ ;  /* 0x0000000310107899 */ /* 0x000fc8000800063f */
[----:B------:R-:W-:Y:S01]  /*14aa0*/  ULOP3.LUT UR16, UR16, 0x8, URZ, 0xc0, !UPT ;  /* 0x0000000810107892 */ /* 0x000fe2000f8ec03f */
[----:B------:R-:W-:-:S03]  /*14ab0*/  PLOP3.LUT P0, PT, PT, PT, UP0, 0x80, 0x0 ;  /* 0x000000000000781c */ /* 0x000fc60003f0f008 */
[----:B------:R-:W-:-:S04]  /*14ac0*/  UIADD3 UR16, UR47, 0x34490, UR16 ;  /* 0x000344902f107890 */ /* 0x000fc8000fffe010 */
[----:B------:R-:W-:-:S09]  /*14ad0*/  UPRMT UR16, URZ, 0x654, UR16 ;  /* 0x000006543f107896 */ /* 0x000fd20008000010 */
[----:B------:R-:W-:Y:S01]  /*14ae0*/  SYNCS.ARRIVE.TRANS64.RED.A1T0 RZ, [UR16], RZ ;  /* 0x000000ffffff79a7 */ /* 0x000fe20008100410 */
[----:B------:R-:W-:Y:S05]  /*14af0*/  @P0 BRA `(.L_x_47) ;  /* 0x0000000000040947 */ /* 0x000fea0003800000 */
[----:B------:R-:W-:Y:S01]  /*14b00*/  BPT.TRAP 0x1 ;  /* 0x000000040000795c */ /* 0x000fe20000300000 */
.L_x_47:
[----:B------:R-:W-:Y:S02]  /*14b10*/  SHF.L.U32 R0, R152, 0x1f, RZ ;  /* 0x0000001f98007819 */ /* 0x000fe400000006ff */
[----:B------:R-:W-:Y:S02]  /*14b20*/  R2UR UR4, R4 ;  /* 0x00000000040472ca */ /* 0x000fe400000e0000 */
[----:B------:R-:W1:Y:S11]  /*14b30*/  SYNCS.PHASECHK.TRANS64.TRYWAIT P0, [R6+UR50+0x10], R0 ;  /* 0x00001000060075a7 */ /* 0x000e760008000172 */
[----:B------:R-:W-:-:S04]  /*14b40*/  UIADD3 UR4, UR4, 0x7f, URZ ;  /* 0x0000007f04047890 */ /* 0x000fc8000fffe03f */
[----:B------:R-:W-:-:S04]  /*14b50*/  USHF.R.S32.HI UR5, URZ, 0x1f, UR4 ;  /* 0x0000001f3f057899 */ /* 0x000fc80008011404 */
[----:B------:R-:W-:-:S04]  /*14b60*/  ULEA.HI UR5, UR5, UR4, URZ, 0x7 ;  /* 0x0000000405057291 */ /* 0x000fc8000f8f383f */
[----:B------:R-:W-:Y:S01]  /*14b70*/  USHF.R.S32.HI UR5, URZ, 0x7, UR5 ;  /* 0x000000073f057899 */ /* 0x000fe20008011405 */
[----:B-1----:R-:W-:Y:S11]  /*14b80*/  @!P0 BRA `(.L_x_49) ;  /* 0x000000d400a48947 */ /* 0x002ff60003800000 */
.L_x_358:
[----:B------:R-:W-:Y:S01]  /*14b90*/  UIADD3 UR40, UR5, UR40, URZ ;  /* 0x0000002805287290 */ /* 0x000fe2000fffe03f */
[----:B------:R-:W-:-:S03]  /*14ba0*/  LOP3.LUT P0, RZ, R5, 0xff, RZ, 0xc0, !PT ;  /* 0x000000ff05ff7812 */ /* 0x000fc6000780c0ff */
[----:B------:R-:W-:Y:S02]  /*14bb0*/  USHF.R.U32.HI UR4, URZ, 0x1, UR40 ;  /* 0x000000013f047899 */ /* 0x000fe40008011628 */
[----:B------:R-:W-:Y:S02]  /*14bc0*/  UISETP.GT.U32.AND UP0, UPT, UR40, 0x1, UPT ;  /* 0x000000012800788c */ /* 0x000fe4000bf04070 */
[----:B------:R-:W-:Y:S02]  /*14bd0*/  ULOP3.LUT UR4, UR4, 0x1, URZ, 0xc0, !UPT ;  /* 0x0000000104047892 */ /* 0x000fe4000f8ec03f */
[----:B------:R-:W-:Y:S02]  /*14be0*/  UISETP.LT.U32.AND UP0, UPT, UR5, 0x2, UP0 ;  /* 0x000000020500788c */ /* 0x000fe40008701070 */
[----:B------:R-:W-:Y:S02]  /*14bf0*/  UISETP.NE.U32.AND UP1, UPT, UR4, 0x1, UPT ;  /* 0x000000010400788c */ /* 0x000fe4000bf25070 */
[----:B------:R-:W-:-:S02]  /*14c00*/  ULOP3.LUT UR40, UR40, 0x1, URZ, 0xc0, !UPT ;  /* 0x0000000128287892 */ /* 0x000fc4000f8ec03f */
[----:B------:R-:W-:Y:S02]  /*14c10*/  UISETP.GT.U32.AND UP1, UPT, UR5, 0x1, !UP1 ;  /* 0x000000010500788c */ /* 0x000fe4000cf24070 */
[----:B------:R-:W-:Y:S02]  /*14c20*/  USEL UR5, URZ, 0x1, !UP0 ;  /* 0x000000013f057887 */ /* 0x000fe4000c000000 */
[----:B------:R-:W-:-:S04]  /*14c30*/  USEL UR4, URZ, 0x1, !UP1 ;  /* 0x000000013f047887 */ /* 0x000fc8000c800000 */
[----:B------:R-:W-:Y:S01]  /*14c40*/  ULOP3.LUT UR41, UR4, UR41, UR5, 0x96, !UPT ;  /* 0x0000002904297292 */ /* 0x000fe2000f8e9605 */
[----:B------:R-:W-:Y:S11]  /*14c50*/  @!P0 BRA `(.L_x_50) ;  /* 0x00000000000c8947 */ /* 0x000ff60003800000 */
[----:B------:R-:W-:-:S04]  /*14c60*/  DEPBAR {5,4,3,2,1,0} ;  /* 0x0000003f0000791a */ /* 0x000fc80000000000 */
[----:B------:R3:W-:Y:S02]  /*14c70*/  UTMACCTL.IV [UR36] ;  /* 0x00000000240079b9 */ /* 0x0007e40008000000 */
[----:B---3--:R-:W-:Y:S01]  /*14c80*/  NOP ;  /* 0x0000000000007918 */ /* 0x008fe20000000000 */
.L_x_50:
[----:B------:R-:W-:Y:S01]  /*14c90*/  UIADD3 UR4, UR47, 0x30000, URZ ;  /* 0x000300002f047890 */ /* 0x000fe2000fffe03f */
[----:B------:R-:W-:Y:S02]  /*14ca0*/  R2UR UR45, R16 ;  /* 0x00000000102d72ca */ /* 0x000fe400000e0000 */
[----:B------:R-:W-:Y:S01]  /*14cb0*/  R2UR UR46, R17 ;  /* 0x00000000112e72ca */ /* 0x000fe200000e0000 */
[----:B------:R-:W-:-:S06]  /*14cc0*/  ULOP3.LUT UP0, URZ, UR4, 0x3ff, URZ, 0xc0, !UPT ;  /* 0x000003ff043f7892 */ /* 0x000fcc000f80c03f */
[----:B------:R-:W-:-:S04]  /*14cd0*/  PLOP3.LUT P0, PT, PT, PT, UP0, 0x80, 0x0 ;  /* 0x000000000000781c */ /* 0x000fc80003f0f008 */
[----:B------:R-:W-:Y:S02]  /*14ce0*/  USHF.L.U32 UR45, UR45, 0x7, URZ ;  /* 0x000000072d2d7899 */ /* 0x000fe4000800063f */
[----:B------:R-:W-:-:S07]  /*14cf0*/  USHF.L.U32 UR46, UR46, 0x8, URZ ;  /* 0x000000082e2e7899 */ /* 0x000fce000800063f */
[----:B------:R-:W-:Y:S05]  /*14d00*/  @!P0 BRA `(.L_x_51) ;  /* 0x00000000007c8947 */ /* 0x000fea0003800000 */
[----:B------:R-:W-:Y:S01]  /*14d10*/  MOV R16, 0x0 ;  /* 0x0000000000107802 */ /* 0x000fe20000000f00 */
[----:B------:R-:W-:Y:S01]  /*14d20*/  ULDC.64 UR4, c[0x4][0x68] ;  /* 0x01001a0000047ab9 */ /* 0x000fe20000000a00 */
[----:B------:R-:W-:Y:S01]  /*14d30*/  ULDC.64 UR6, c[0x4][0x70] ;  /* 0x01001c0000067ab9 */ /* 0x000fe20000000a00 */
[----:B------:R-:W-:Y:S01]  /*14d40*/  ULDC.64 UR8, c[0x4][0x8] ;  /* 0x0100020000087ab9 */ /* 0x000fe20000000a00 */
[----:B-1----:R1:W3:Y:S01]  /*14d50*/  LDC.64 R2, c[0x4][R16] ;  /* 0x0100000010027b82 */ /* 0x0022e20000000a00 */
[----:B------:R-:W-:Y:S01]  /*14d60*/  MOV R4, UR4 ;  /* 0x0000000400047c02 */ /* 0x000fe20008000f00 */
[----:B------:R-:W-:Y:S01]  /*14d70*/  IMAD.U32 R5, RZ, RZ, UR5 ;  /* 0x00000005ff057e24 */ /* 0x000fe2000f8e00ff */
[----:B------:R-:W-:Y:S01]  /*14d80*/  MOV R6, UR6 ;  /* 0x0000000600067c02 */ /* 0x000fe20008000f00 */
[----:B------:R-:W-:Y:S01]  /*14d90*/  IMAD.U32 R7, RZ, RZ, UR7 ;  /* 0x00000007ff077e24 */ /* 0x000fe2000f8e00ff */
[----:B------:R-:W-:Y:S01]  /*14da0*/  MOV R10, UR8 ;  /* 0x00000008000a7c02 */ /* 0x000fe20008000f00 */
[----:B------:R-:W-:Y:S01]  /*14db0*/  IMAD.U32 R11, RZ, RZ, UR9 ;  /* 0x00000009ff0b7e24 */ /* 0x000fe2000f8e00ff */
[----:B------:R-:W-:Y:S01]  /*14dc0*/  MOV R8, 0x70 ;  /* 0x0000007000087802 */ /* 0x000fe20000000f00 */
[----:B------:R-:W-:Y:S01]  /*14dd0*/  IMAD.MOV.U32 R12, RZ, RZ, 0x1 ;  /* 0x00000001ff0c7424 */ /* 0x000fe200078e00ff */
[----:B-1----:R-:W-:-:S07]  /*14de0*/  MOV R13, RZ ;  /* 0x000000ff000d7202 */ /* 0x002fce0000000f00 */
[----:B------:R-:W-:-:S07]  /*14df0*/  LEPC R20, `(.L_x_52) ;  /* 0x000000001014794e */ /* 0x000fce0000000000 */
[----:B--23--:R-:W-:Y:S05]  /*14e00*/  CALL.ABS.NOINC R2 ;  /* 0x0000000002007343 */ /* 0x00cfea0003c00000 */
.L_x_52:
[----:B------:R1:W2:Y:S01]  /*14e10*/  LDC.64 R2, c[0x4][R16] ;  /* 0x0100000010027b82 */ /* 0x0002a20000000a00 */
[----:B------:R-:W-:Y:S01]  /*14e20*/  ULDC.64 UR4, c[0x4][0x68] ;  /* 0x01001a0000047ab9 */ /* 0x000fe20000000a00 */
[----:B------:R-:W-:Y:S01]  /*14e30*/  ULDC.64 UR6, c[0x4][0x70] ;  /* 0x01001c0000067ab9 */ /* 0x000fe20000000a00 */
[----:B------:R-:W-:Y:S01]  /*14e40*/  ULDC.64 UR8, c[0x4][0x8] ;  /* 0x0100020000087ab9 */ /* 0x000fe20000000a00 */
[----:B------:R-:W-:Y:S01]  /*14e50*/  IMAD.U32 R4, RZ, RZ, UR4 ;  /* 0x00000004ff047e24 */ /* 0x000fe2000f8e00ff */
[----:B------:R-:W-:Y:S01]  /*14e60*/  MOV R5, UR5 ;  /* 0x0000000500057c02 */ /* 0x000fe20008000f00 */
[----:B------:R-:W-:Y:S01]  /*14e70*/  IMAD.U32 R6, RZ, RZ, UR6 ;  /* 0x00000006ff067e24 */ /* 0x000fe2000f8e00ff */
[----:B------:R-:W-:Y:S01]  /*14e80*/  MOV R7, UR7 ;  /* 0x0000000700077c02 */ /* 0x000fe20008000f00 */
[----:B------:R-:W-:Y:S01]  /*14e90*/  IMAD.U32 R10, RZ, RZ, UR8 ;  /* 0x00000008ff0a7e24 */ /* 0x000fe2000f8e00ff */
[----:B------:R-:W-:Y:S01]  /*14ea0*/  MOV R11, UR9 ;  /* 0x00000009000b7c02 */ /* 0x000fe20008000f00 */
[----:B------:R-:W-:Y:S01]  /*14eb0*/  IMAD.MOV.U32 R8, RZ, RZ, 0x70 ;  /* 0x00000070ff087424 */ /* 0x000fe200078e00ff */
[----:B------:R-:W-:Y:S01]  /*14ec0*/  MOV R12, 0x1 ;  /* 0x00000001000c7802 */ /* 0x000fe20000000f00 */
[----:B-1----:R-:W-:-:S07]  /*14ed0*/  IMAD.MOV.U32 R13, RZ, RZ, RZ ;  /* 0x000000ffff0d7224 */ /* 0x002fce00078e00ff */
[----:B------:R-:W-:-:S07]  /*14ee0*/  LEPC R20, `(.L_x_51) ;  /* 0x000000001014794e */ /* 0x000fce0000000000 */
[----:B--2---:R-:W-:Y:S05]  /*14ef0*/  CALL.ABS.NOINC R2 ;  /* 0x0000000002007343 */ /* 0x004fea0003c00000 */
.L_x_51:
[----:B------:R-:W-:Y:S02]  /*14f00*/  ULDC.64 UR4, c[0x0][0x590] ;  /* 0x0001640000047ab9 */ /* 0x000fe40000000a00 */
[----:B------:R-:W-:-:S04]  /*14f10*/  ISETP.NE.U32.AND P0, PT, RZ, UR4, PT ;  /* 0x00000004ff007c0c */ /* 0x000fc8000bf05070 */
[----:B------:R-:W-:-:S13]  /*14f20*/  ISETP.NE.AND.EX P0, PT, RZ, UR5, PT, P0 ;  /* 0x00000005ff007c0c */ /* 0x000fda000bf05300 */
[----:B------:R-:W-:Y:S05]  /*14f30*/  @!P0 BRA `(.L_x_53) ;  /* 0x0000000000148947 */ /* 0x000fea0003800000 */
[----:B-1----:R-:W-:-:S04]  /*14f40*/  LEA R2, P0, R18, UR4, 0x3 ;  /* 0x0000000412027c11 */ /* 0x002fc8000f8018ff */
[----:B------:R-:W-:-:S06]  /*14f50*/  LEA.HI.X R3, R18, UR5, R19, 0x3, P0 ;  /* 0x0000000512037c11 */ /* 0x000fcc00080f1c13 */
[----:B------:R-:W3:Y:S04]  /*14f60*/  LDG.E.64 R2, desc[UR38][R2.64] ;  /* 0x0000002602027981 */ /* 0x000ee8000c1e1b00 */
[----:B---3--:R3:W5:Y:S01]  /*14f70*/  LD.E R0, desc[UR38][R2.64] ;  /* 0x0000002602007980 */ /* 0x008762000c101900 */
[----:B------:R-:W-:Y:S05]  /*14f80*/  BRA `(.L_x_54) ;  /* 0x0000000000307947 */ /* 0x000fea0003800000 */
.L_x_53:
[----:B------:R-:W-:Y:S02]  /*14f90*/  ULDC.64 UR4, c[0x0][0x588] ;  /* 0x0001620000047ab9 */ /* 0x000fe40000000a00 */
[----:B------:R-:W-:-:S04]  /*14fa0*/  ISETP.NE.U32.AND P0, PT, RZ, UR4, PT ;  /* 0x00000004ff007c0c */ /* 0x000fc8000bf05070 */
[----:B------:R-:W-:-:S13]  /*14fb0*/  ISETP.NE.AND.EX P0, PT, RZ, UR5, PT, P0 ;  /* 0x00000005ff007c0c */ /* 0x000fda000bf05300 */
[----:B------:R-:W-:Y:S05]  /*14fc0*/  @!P0 BRA `(.L_x_55) ;  /* 0x0000000000188947 */ /* 0x000fea0003800000 */
[----:B------:R-:W3:Y:S01]  /*14fd0*/  LDC.64 R4, c[0x0][0x588] ;  /* 0x00016200ff047b82 */ /* 0x000ee20000000a00 */
[----:B------:R-:W-:Y:S02]  /*14fe0*/  ULDC UR4, c[0x0][0x598] ;  /* 0x0001660000047ab9 */ /* 0x000fe40000000800 */
[----:B-1----:R-:W-:-:S04]  /*14ff0*/  IMAD R2, R18, UR4, RZ ;  /* 0x0000000412027c24 */ /* 0x002fc8000f8e02ff */
[----:B---3--:R-:W-:-:S05]  /*15000*/  IMAD.WIDE R2, R2, 0x4, R4 ;  /* 0x0000000402027825 */ /* 0x008fca00078e0204 */
[----:B------:R1:W5:Y:S01]  /*15010*/  LDG.E R0, desc[UR38][R2.64] ;  /* 0x0000002602007981 */ /* 0x000362000c1e1900 */
[----:B------:R-:W-:Y:S05]  /*15020*/  BRA `(.L_x_54) ;  /* 0x0000000000087947 */ /* 0x000fea0003800000 */
.L_x_55:
[----:B------:R-:W-:Y:S02]  /*15030*/  ULDC UR4, c[0x0][0x580] ;  /* 0x0001600000047ab9 */ /* 0x000fe40000000800 */
[----:B-1----:R-:W-:-:S07]  /*15040*/  MOV R0, UR4 ;  /* 0x0000000400007c02 */ /* 0x002fce0008000f00 */
.L_x_54:
[----:B------:R-:W-:Y:S02]  /*15050*/  ULDC.64 UR4, c[0x0][0x5b8] ;  /* 0x00016e0000047ab9 */ /* 0x000fe40000000a00 */
[----:B------:R-:W-:-:S04]  /*15060*/  ISETP.NE.U32.AND P0, PT, RZ, UR4, PT ;  /* 0x00000004ff007c0c */ /* 0x000fc8000bf05070 */
[----:B------:R-:W-:-:S13]  /*15070*/  ISETP.NE.AND.EX P0, PT, RZ, UR5, PT, P0 ;  /* 0x00000005ff007c0c */ /* 0x000fda000bf05300 */
[----:B------:R-:W-:Y:S05]  /*15080*/  @!P0 BRA `(.L_x_56) ;  /* 0x0000000000148947 */ /* 0x000fea0003800000 */
[----:B-1-3--:R-:W-:-:S04]  /*15090*/  LEA R2, P0, R18, UR4, 0x3 ;  /* 0x0000000412027c11 */ /* 0x00afc8000f8018ff */
[----:B------:R-:W-:-:S06]  /*150a0*/  LEA.HI.X R3, R18, UR5, R19, 0x3, P0 ;  /* 0x0000000512037c11 */ /* 0x000fcc00080f1c13 */
[----:B------:R-:W3:Y:S04]  /*150b0*/  LDG.E.64 R2, desc[UR38][R2.64] ;  /* 0x0000002602027981 */ /* 0x000ee8000c1e1b00 */
[----:B---3--:R1:W5:Y:S01]  /*150c0*/  LD.E R2, desc[UR38][R2.64] ;  /* 0x0000002602027980 */ /* 0x008362000c101900 */
[----:B------:R-:W-:Y:S05]  /*150d0*/  BRA `(.L_x_57) ;  /* 0x0000000000307947 */ /* 0x000fea0003800000 */
.L_x_56:
[----:B------:R-:W-:Y:S02]  /*150e0*/  ULDC.64 UR4, c[0x0][0x5b0] ;  /* 0x00016c0000047ab9 */ /* 0x000fe40000000a00 */
[----:B------:R-:W-:-:S04]  /*150f0*/  ISETP.NE.U32.AND P0, PT, RZ, UR4, PT ;  /* 0x00000004ff007c0c */ /* 0x000fc8000bf05070 */
[----:B------:R-:W-:-:S13]  /*15100*/  ISETP.NE.AND.EX P0, PT, RZ, UR5, PT, P0 ;  /* 0x00000005ff007c0c */ /* 0x000fda000bf05300 */
[----:B------:R-:W-:Y:S05]  /*15110*/  @!P0 BRA `(.L_x_58) ;  /* 0x0000000000188947 */ /* 0x000fea0003800000 */
[----:B------:R-:W4:Y:S01]  /*15120*/  LDC.64 R4, c[0x0][0x5b0] ;  /* 0x00016c00ff047b82 */ /* 0x000f220000000a00 */
[----:B------:R-:W-:Y:S02]  /*15130*/  ULDC UR4, c[0x0][0x5c0] ;  /* 0x0001700000047ab9 */ /* 0x000fe40000000800 */
[----:B-1-3--:R-:W-:-:S04]  /*15140*/  IMAD R2, R18, UR4, RZ ;  /* 0x0000000412027c24 */ /* 0x00afc8000f8e02ff */
[----:B----4-:R-:W-:-:S06]  /*15150*/  IMAD.WIDE R2, R2, 0x4, R4 ;  /* 0x0000000402027825 */ /* 0x010fcc00078e0204 */
[----:B------:R3:W5:Y:S01]  /*15160*/  LDG.E R2, desc[UR38][R2.64] ;  /* 0x0000002602027981 */ /* 0x000762000c1e1900 */
[----:B------:R-:W-:Y:S05]  /*15170*/  BRA `(.L_x_57) ;  /* 0x0000000000087947 */ /* 0x000fea0003800000 */
.L_x_58:
[----:B------:R-:W-:Y:S02]  /*15180*/  ULDC UR4, c[0x0][0x5a8] ;  /* 0x00016a0000047ab9 */ /* 0x000fe40000000800 */
[----:B-1-3--:R-:W-:-:S07]  /*15190*/  IMAD.U32 R2, RZ, RZ, UR4 ;  /* 0x00000004ff027e24 */ /* 0x00afce000f8e00ff */
.L_x_57:
[----:B------:R-:W-:Y:S01]  /*151a0*/  ISETP.GT.U32.AND P0, PT, R157, 0x3e, PT ;  /* 0x0000003e9d00780c */ /* 0x000fe20003f04070 */
[----:B------:R-:W-:Y:S01]  /*151b0*/  BSSY B0, `(.L_x_59) ;  /* 0x0000007000007945 */ /* 0x000fe20003800000 */
[----:B------:R-:W-:-:S11]  /*151c0*/  PRMT R16, RZ, 0x7610, R16 ;  /* 0x00007610ff107816 */ /* 0x000fd60000000010 */
[----:B------:R-:W-:Y:S05]  /*151d0*/  @P0 BRA `(.L_x_60) ;  /* 0x0000000000100947 */ /* 0x000fea0003800000 */
[----:B------:R-:W-:-:S03]  /*151e0*/  UMOV UR4, 0xffffffff ;  /* 0xffffffff00047882 */ /* 0x000fc60000000000 */
[----:B------:R-:W-:Y:S05]  /*151f0*/  BRA.DIV UR4, `(.L_x_61) ;  /* 0x000000d204247947 */ /* 0x000fea000b800000 */
[----:B------:R-:W-:-:S13]  /*15200*/  ELECT P6, URZ, PT ;  /* 0x00000000003f782f */ /* 0x000fda00038c0000 */
.L_x_360:
[----:B------:R-:W-:-:S07]  /*15210*/  SEL R16, RZ, 0x1, !P6 ;  /* 0x00000001ff107807 */ /* 0x000fce0007000000 */
.L_x_60:
[----:B------:R-:W-:Y:S05]  /*15220*/  BSYNC B0 ;  /* 0x0000000000007941 */ /* 0x000fea0003800000 */
.L_x_59:
[----:B-1-3--:R-:W-:-:S04]  /*15230*/  MOV R3, UR54 ;  /* 0x0000003600037c02 */ /* 0x00afc80008000f00 */
[----:B------:R-:W-:-:S13]  /*15240*/  ISETP.NE.AND P0, PT, R3, 0x3, PT ;  /* 0x000000030300780c */ /* 0x000fda0003f05270 */
[----:B------:R-:W-:Y:S05]  /*15250*/  @!P0 BRA `(.L_x_62) ;  /* 0x0000000000048947 */ /* 0x000fea0003800000 */
[----:B------:R-:W-:Y:S01]  /*15260*/  BPT.TRAP 0x1 ;  /* 0x000000040000795c */ /* 0x000fe20000300000 */
.L_x_62:
[----:B------:R-:W-:Y:S02]  /*15270*/  SHF.L.U32 R158, RZ, 0x1f, RZ ;  /* 0x0000001fff9e7819 */ /* 0x000fe400000006ff */
[----:B-----5:R-:W-:Y:S02]  /*15280*/  FSETP.NEU.AND P1, PT, R0, RZ, PT ;  /* 0x000000ff0000720b */ /* 0x020fe40003f2d000 */
[----:B------:R-:W1:Y:S02]  /*15290*/  SYNCS.PHASECHK.TRANS64.TRYWAIT P2, [UR47+0x344a0], R158 ;  /* 0x0344a09eff0075a7 */ /* 0x000e64000804016f */
[----:B-1----:R-:W-:Y:S09]  /*152a0*/  @!P2 BRA `(.L_x_63) ;  /* 0x000000d00010a947 */ /* 0x002ff20003800000 */
.L_x_361:
[----:B-1----:R-:W3:Y:S04]  /*152b0*/  LDL.LU R3, [R1] ;  /* 0x0000000001037983 */ /* 0x002ee80000300800 */
[----:B------:R-:W4:Y:S04]  /*152c0*/  LDL.LU R7, [R1+0x4] ;  /* 0x0000040001077983 */ /* 0x000f280000300800 */
[----:B------:R-:W5:Y:S01]  /*152d0*/  LDL.LU R6, [R1+0x8] ;  /* 0x0000080001067983 */ /* 0x000f620000300800 */
[----:B------:R-:W-:Y:S01]  /*152e0*/  IMAD.MOV.U32 R8, RZ, RZ, RZ ;  /* 0x000000ffff087224 */ /* 0x000fe200078e00ff */
[----:B------:R-:W-:Y:S01]  /*152f0*/  @P1 LEA R4, R156, UR47, 0x1 ;  /* 0x0000002f9c041c11 */ /* 0x000fe2000f8e08ff */
[----:B------:R-:W-:Y:S05]  /*15300*/  @P1 WARPSYNC.ALL ;  /* 0x0000000000001948 */ /* 0x000fea0003800000 */
[----:B------:R-:W1:Y:S01]  /*15310*/  @P1 LDSM.16.MT88.4 R8, [R4+0x30000] ;  /* 0x030000000408183b */ /* 0x000e620000004200 */
[----:B------:R-:W-:Y:S01]  /*15320*/  BSSY B0, `(.L_x_64) ;  /* 0x000000f000007945 */ /* 0x000fe20003800000 */
[----:B-1----:R-:W-:-:S02]  /*15330*/  HADD2.F32 R5, -RZ, R8.H0_H0 ;  /* 0x20000008ff057230 */ /* 0x002fc40000004100 */
[----:B---3--:R-:W-:-:S04]  /*15340*/  FMUL R3, R3, R2 ;  /* 0x0000000203037220 */ /* 0x008fc80000400000 */
[----:B------:R-:W-:Y:S01]  /*15350*/  FFMA R5, R5, R0, R3 ;  /* 0x0000000005057223 */ /* 0x000fe20000000003 */
[----:B------:R-:W-:Y:S02]  /*15360*/  HADD2.F32 R3, -RZ, R8.H1_H1 ;  /* 0x30000008ff037230 */ /* 0x000fe40000004100 */
[-C--:B----4-:R-:W-:Y:S01]  /*15370*/  FMUL R12, R7, R2.reuse ;  /* 0x00000002070c7220 */ /* 0x090fe20000400000 */
[----:B-----5:R-:W-:-:S03]  /*15380*/  FMUL R13, R6, R2 ;  /* 0x00000002060d7220 */ /* 0x020fc60000400000 */
[----:B------:R-:W-:-:S05]  /*15390*/  FFMA R12, R3, R0, R12 ;  /* 0x00000000030c7223 */ /* 0x000fca000000000c */
[----:B------:R-:W-:Y:S02]  /*153a0*/  F2FP.F16.F32.PACK_AB R12, R12, R5 ;  /* 0x000000050c0c723e */ /* 0x000fe400000000ff */
[----:B------:R-:W1:Y:S01]  /*153b0*/  @P1 LDSM.16.MT88.4 R4, [R4+0x30800] ;  /* 0x030800000404183b */ /* 0x000e620000004200 */
[----:B------:R-:W-:Y:S05]  /*153c0*/  @P1 BRA `(.L_x_65) ;  /* 0x0000000000101947 */ /* 0x000fea0003800000 */
[----:B------:R-:W-:Y:S02]  /*153d0*/  MOV R9, RZ ;  /* 0x000000ff00097202 */ /* 0x000fe40000000f00 */
[----:B------:R-:W-:Y:S02]  /*153e0*/  CS2R R10, SRZ ;  /* 0x00000000000a7805 */ /* 0x000fe4000001ff00 */
[----:B-1----:R-:W-:Y:S02]  /*153f0*/  CS2R R4, SRZ ;  /* 0x0000000000047805 */ /* 0x002fe4000001ff00 */
[----:B------:R-:W-:-:S07]  /*15400*/  CS2R R6, SRZ ;  /* 0x0000000000067805 */ /* 0x000fce000001ff00 */
.L_x_65:
[----:B------:R-:W-:Y:S05]  /*15410*/  BSYNC B0 ;  /* 0x0000000000007941 */ /* 0x000fea0003800000 */
.L_x_64:
[----:B------:R-:W3:Y:S04]  /*15420*/  LDL.LU R163, [R1+0xc] ;  /* 0x00000c0001a37983 */ /* 0x000ee80000300800 */
[----:B------:R-:W4:Y:S04]  /*15430*/  LDL.LU R18, [R1+0x10] ;  /* 0x0000100001127983 */ /* 0x000f280000300800 */
[----:B------:R-:W5:Y:S04]  /*15440*/  LDL.LU R17, [R1+0x14] ;  /* 0x0000140001117983 */ /* 0x000f680000300800 */
        /* <DEDUP_REMOVED lines=10> */
[--C-:B------:R-:W-:Y:S01]  /*154f0*/  HADD2.F32 R3, -RZ, R9.reuse.H0_H0 ;  /* 0x20000009ff037230 */ /* 0x100fe20000004100 */
[----:B------:R-:W-:Y:S05]  /*15500*/  WARPSYNC.ALL ;  /* 0x0000000000007948 */ /* 0x000fea0003800000 */
[----:B------:R-:W-:Y:S01]  /*15510*/  FFMA R14, R3, R0, R13 ;  /* 0x00000000030e7223 */ /* 0x000fe2000000000d */
[----:B------:R-:W-:Y:S01]  /*15520*/  HADD2.F32 R3, -RZ, R9.H1_H1 ;  /* 0x30000009ff037230 */ /* 0x000fe20000004100 */
[----:B------:R-:W-:Y:S01]  /*15530*/  PRMT R16, R16, 0x9910, RZ ;  /* 0x0000991010107816 */ /* 0x000fe200000000ff */
[----:B------:R-:W-:Y:S01]  /*15540*/  BSSY B0, `(.L_x_66) ;  /* 0x000003f000007945 */ /* 0x000fe20003800000 */
[----:B---3--:R-:W-:-:S04]  /*15550*/  FMUL R13, R163, R2 ;  /* 0x00000002a30d7220 */ /* 0x008fc80000400000 */
[----:B------:R-:W-:Y:S01]  /*15560*/  FFMA R13, R3, R0, R13 ;  /* 0x00000000030d7223 */ /* 0x000fe2000000000d */
[----:B----4-:R-:W-:-:S04]  /*15570*/  FMUL R3, R18, R2 ;  /* 0x0000000212037220 */ /* 0x010fc80000400000 */
[----:B------:R-:W-:Y:S01]  /*15580*/  F2FP.F16.F32.PACK_AB R13, R13, R14 ;  /* 0x0000000e0d0d723e */ /* 0x000fe200000000ff */
[----:B------:R-:W-:-:S05]  /*15590*/  HADD2.F32 R14, -RZ, R10.H0_H0 ;  /* 0x2000000aff0e7230 */ /* 0x000fca0000004100 */
[----:B------:R-:W-:Y:S01]  /*155a0*/  FFMA R18, R14, R0, R3 ;  /* 0x000000000e127223 */ /* 0x000fe20000000003 */
[----:B------:R-:W-:Y:S02]  /*155b0*/  HADD2.F32 R14, -RZ, R10.H1_H1 ;  /* 0x3000000aff0e7230 */ /* 0x000fe40000004100 */
[----:B-----5:R-:W-:-:S04]  /*155c0*/  FMUL R3, R17, R2 ;  /* 0x0000000211037220 */ /* 0x020fc80000400000 */
[----:B------:R-:W-:Y:S01]  /*155d0*/  FFMA R17, R14, R0, R3 ;  /* 0x000000000e117223 */ /* 0x000fe20000000003 */
[----:B------:R-:W-:Y:S02]  /*155e0*/  HADD2.F32 R14, -RZ, R11.H0_H0 ;  /* 0x2000000bff0e7230 */ /* 0x000fe40000004100 */
[----:B--2---:R-:W-:-:S04]  /*155f0*/  FMUL R3, R15, R2 ;  /* 0x000000020f037220 */ /* 0x004fc80000400000 */
[----:B------:R-:W-:Y:S01]  /*15600*/  FFMA R15, R14, R0, R3 ;  /* 0x000000000e0f7223 */ /* 0x000fe20000000003 */
[----:B------:R-:W-:Y:S02]  /*15610*/  HADD2.F32 R14, -RZ, R11.H1_H1 ;  /* 0x3000000bff0e7230 */ /* 0x000fe40000004100 */
[----:B------:R-:W-:-:S04]  /*15620*/  FMUL R3, R162, R2 ;  /* 0x00000002a2037220 */ /* 0x000fc80000400000 */
[----:B------:R-:W-:Y:S01]  /*15630*/  FFMA R3, R14, R0, R3 ;  /* 0x000000000e037223 */ /* 0x000fe20000000003 */
[----:B------:R-:W-:-:S04]  /*15640*/  F2FP.F16.F32.PACK_AB R14, R17, R18 ;  /* 0x00000012110e723e */ /* 0x000fc800000000ff */
[----:B------:R-:W-:Y:S02]  /*15650*/  F2FP.F16.F32.PACK_AB R15, R3, R15 ;  /* 0x0000000f030f723e */ /* 0x000fe400000000ff */
[----:B------:R-:W-:-:S05]  /*15660*/  LEA R3, R156, UR47, 0x1 ;  /* 0x0000002f9c037c11 */ /* 0x000fca000f8e08ff */
[----:B------:R1:W-:Y:S02]  /*15670*/  STSM.16.MT88.4 [R3+0x30000], R12 ;  /* 0x0300000c03007844 */ /* 0x0003e40000004200 */
[--C-:B-1----:R-:W-:Y:S02]  /*15680*/  HADD2.F32 R13, -RZ, R4.reuse.H1_H1 ;  /* 0x30000004ff0d7230 */ /* 0x102fe40000004100 */
[-C--:B------:R-:W-:Y:S01]  /*15690*/  FMUL R12, R21, R2.reuse ;  /* 0x00000002150c7220 */ /* 0x080fe20000400000 */
[----:B------:R-:W-:Y:S02]  /*156a0*/  HADD2.F32 R14, -RZ, R4.H0_H0 ;  /* 0x20000004ff0e7230 */ /* 0x000fe40000004100 */
[----:B------:R-:W-:Y:S01]  /*156b0*/  FMUL R15, R153, R2 ;  /* 0x00000002990f7220 */ /* 0x000fe20000400000 */
[-C--:B------:R-:W-:Y:S01]  /*156c0*/  FFMA R21, R13, R0.reuse, R12 ;  /* 0x000000000d157223 */ /* 0x080fe2000000000c */
[--C-:B------:R-:W-:Y:S02]  /*156d0*/  HADD2.F32 R13, -RZ, R5.reuse.H1_H1 ;  /* 0x30000005ff0d7230 */ /* 0x100fe40000004100 */
[----:B------:R-:W-:Y:S01]  /*156e0*/  FFMA R153, R14, R0, R15 ;  /* 0x000000000e997223 */ /* 0x000fe2000000000f */
[----:B------:R-:W-:Y:S01]  /*156f0*/  FMUL R12, R19, R2 ;  /* 0x00000002130c7220 */ /* 0x000fe20000400000 */
[----:B------:R-:W-:-:S02]  /*15700*/  HADD2.F32 R14, -RZ, R5.H0_H0 ;  /* 0x20000005ff0e7230 */ /* 0x000fc40000004100 */
[----:B------:R-:W-:Y:S01]  /*15710*/  FMUL R15, R20, R2 ;  /* 0x00000002140f7220 */ /* 0x000fe20000400000 */
[-C--:B------:R-:W-:Y:S01]  /*15720*/  FFMA R19, R13, R0.reuse, R12 ;  /* 0x000000000d137223 */ /* 0x080fe2000000000c */
[--C-:B------:R-:W-:Y:S02]  /*15730*/  HADD2.F32 R13, -RZ, R6.reuse.H1_H1 ;  /* 0x30000006ff0d7230 */ /* 0x100fe40000004100 */
[----:B------:R-:W-:Y:S01]  /*15740*/  FFMA R20, R14, R0, R15 ;  /* 0x000000000e147223 */ /* 0x000fe2000000000f */
[-C--:B------:R-:W-:Y:S01]  /*15750*/  FMUL R12, R160, R2.reuse ;  /* 0x00000002a00c7220 */ /* 0x080fe20000400000 */
[----:B------:R-:W-:Y:S02]  /*15760*/  HADD2.F32 R14, -RZ, R6.H0_H0 ;  /* 0x20000006ff0e7230 */ /* 0x000fe40000004100 */
[----:B------:R-:W-:Y:S01]  /*15770*/  FMUL R15, R161, R2 ;  /* 0x00000002a10f7220 */ /* 0x000fe20000400000 */
[----:B------:R-:W-:Y:S01]  /*15780*/  FFMA R17, R13, R0, R12 ;  /* 0x000000000d117223 */ /* 0x000fe2000000000c */
[----:B------:R-:W-:-:S02]  /*15790*/  HADD2.F32 R13, -RZ, R7.H0_H0 ;  /* 0x20000007ff0d7230 */ /* 0x000fc40000004100 */
[----:B------:R-:W-:Y:S01]  /*157a0*/  FFMA R18, R14, R0, R15 ;  /* 0x000000000e127223 */ /* 0x000fe2000000000f */
[----:B------:R-:W-:Y:S02]  /*157b0*/  HADD2.F32 R12, -RZ, R7.H1_H1 ;  /* 0x30000007ff0c7230 */ /* 0x000fe40000004100 */
[-C--:B------:R-:W-:Y:S01]  /*157c0*/  FMUL R14, R159, R2.reuse ;  /* 0x000000029f0e7220 */ /* 0x080fe20000400000 */
[----:B------:R-:W-:Y:S01]  /*157d0*/  FMUL R15, R155, R2 ;  /* 0x000000029b0f7220 */ /* 0x000fe20000400000 */
[----:B------:R-:W-:Y:S02]  /*157e0*/  IMAD.MOV.U32 R155, RZ, RZ, R16 ;  /* 0x000000ffff9b7224 */ /* 0x000fe400078e0010 */
[-C--:B------:R-:W-:Y:S01]  /*157f0*/  FFMA R16, R13, R0.reuse, R14 ;  /* 0x000000000d107223 */ /* 0x080fe2000000000e */
[----:B------:R-:W-:Y:S01]  /*15800*/  FFMA R15, R12, R0, R15 ;  /* 0x000000000c0f7223 */ /* 0x000fe2000000000f */
[----:B------:R-:W-:Y:S02]  /*15810*/  F2FP.F16.F32.PACK_AB R12, R21, R153 ;  /* 0x00000099150c723e */ /* 0x000fe400000000ff */
[----:B------:R-:W-:-:S02]  /*15820*/  F2FP.F16.F32.PACK_AB R13, R19, R20 ;  /* 0x00000014130d723e */ /* 0x000fc400000000ff */
[----:B------:R-:W-:Y:S02]  /*15830*/  F2FP.F16.F32.PACK_AB R14, R17, R18 ;  /* 0x00000012110e723e */ /* 0x000fe400000000ff */
[----:B------:R-:W-:Y:S02]  /*15840*/  F2FP.F16.F32.PACK_AB R15, R15, R16 ;  /* 0x000000100f0f723e */ /* 0x000fe400000000ff */
[----:B------:R-:W-:-:S03]  /*15850*/  ISETP.NE.AND P2, PT, R155, RZ, PT ;  /* 0x000000ff9b00720c */ /* 0x000fc60003f45270 */
[----:B------:R1:W-:Y:S01]  /*15860*/  STSM.16.MT88.4 [R3+0x30800], R12 ;  /* 0x0308000c03007844 */ /* 0x0003e20000004200 */
[----:B------:R-:W-:Y:S01]  /*15870*/  @!PT LDS RZ, [RZ] ;  /* 0x00000000fffff984 */ /* 0x000fe20000000800 */
[----:B------:R-:W-:Y:S01]  /*15880*/  @!PT LDS RZ, [RZ] ;  /* 0x00000000fffff984 */ /* 0x000fe20000000800 */
[----:B------:R-:W-:Y:S01]  /*15890*/  @!PT LDS RZ, [RZ] ;  /* 0x00000000fffff984 */ /* 0x000fe20000000800 */
[----:B------:R-:W-:Y:S01]  /*158a0*/  @!PT LDS RZ, [RZ] ;  /* 0x00000000fffff984 */ /* 0x000fe20000000800 */
[----:B------:R2:W-:Y:S06]  /*158b0*/  MEMBAR.ALL.CTA ;  /* 0x0000000000007992 */ /* 0x0005ec0000008000 */
[----:B--2---:R-:W2:Y:S02]  /*158c0*/  FENCE.VIEW.ASYNC.S ;  /* 0x00000000000073c6 */ /* 0x004ea40000000000 */
[----:B--2---:R-:W-:Y:S06]  /*158d0*/  BAR.SYNC.DEFER_BLOCKING 0x1, 0x80 ;  /* 0x0042000000007b1d */ /* 0x004fec0000010000 */
[----:B------:R-:W-:Y:S05]  /*158e0*/  @!P2 BRA `(.L_x_67) ;  /* 0x000000000010a947 */ /* 0x000fea0003800000 */
[----:B------:R-:W-:-:S09]  /*158f0*/  UIADD3 UR44, UR47, 0x30000, URZ ;  /* 0x000300002f2c7890 */ /* 0x000fd2000fffe03f */
[----:B------:R2:W-:Y:S01]  /*15900*/  UTMASTG.2D [UR44], [UR36] ;  /* 0x0000002c240073b5 */ /* 0x0005e20008008000 */
[----:B------:R0:W-:Y:S01]  /*15910*/  UTMACMDFLUSH ;  /* 0x00000000000079b7 */ /* 0x0001e20000000000 */
[----:B--2---:R-:W-:-:S04]  /*15920*/  DEPBAR.LE SB0, 0x1 ;  /* 0x000080400000791a */ /* 0x004fc80000000000 */
.L_x_67:
[----:B------:R-:W-:Y:S05]  /*15930*/  BSYNC B0 ;  /* 0x0000000000007941 */ /* 0x000fea0003800000 */
.L_x_66:
[----:B------:R-:W-:Y:S06]  /*15940*/  BAR.SYNC.DEFER_BLOCKING 0x1, 0x80 ;  /* 0x0042000000007b1d */ /* 0x000fec0000010000 */
[----:B------:R-:W-:Y:S05]  /*15950*/  @!P0 BRA `(.L_x_68) ;  /* 0x0000000000048947 */ /* 0x000fea0003800000 */
[----:B------:R-:W-:Y:S01]  /*15960*/  BPT.TRAP 0x1 ;  /* 0x000000040000795c */ /* 0x000fe20000300000 */
.L_x_68:
[----:B------:R-:W2:Y:S02]  /*15970*/  SYNCS.PHASECHK.TRANS64.TRYWAIT P3, [UR47+0x344a8], R158 ;  /* 0x0344a89eff0075a7 */ /* 0x000ea4000806016f */
[----:B--2---:R-:W-:Y:S05]  /*15980*/  @!P3 BRA `(.L_x_69) ;  /* 0x000000c80070b947 */ /* 0x004fea0003800000 */
.L_x_362:
[----:B------:R-:W-:Y:S05]  /*15990*/  @P1 WARPSYNC.ALL ;  /* 0x0000000000001948 */ /* 0x000fea0003800000 */
[----:B------:R-:W2:Y:S01]  /*159a0*/  @P1 LDSM.16.MT88.4 R8, [R3+0x31000] ;  /* 0x031000000308183b */ /* 0x000ea20000004200 */
[-C--:B------:R-:W-:Y:S01]  /*159b0*/  FMUL R28, R28, R2.reuse ;  /* 0x000000021c1c7220 */ /* 0x080fe20000400000 */
[-C--:B------:R-:W-:Y:S01]  /*159c0*/  FMUL R29, R29, R2.reuse ;  /* 0x000000021d1d7220 */ /* 0x080fe20000400000 */
[-C--:B------:R-:W-:Y:S01]  /*159d0*/  FMUL R24, R24, R2.reuse ;  /* 0x0000000218187220 */ /* 0x080fe20000400000 */
[----:B------:R-:W3:Y:S01]  /*159e0*/  @P1 LDSM.16.MT88.4 R4, [R3+0x31800] ;  /* 0x031800000304183b */ /* 0x000ee20000004200 */
[-C--:B------:R-:W-:Y:S01]  /*159f0*/  FMUL R26, R26, R2.reuse ;  /* 0x000000021a1a7220 */ /* 0x080fe20000400000 */
[-C--:B------:R-:W-:Y:S01]  /*15a00*/  FMUL R30, R30, R2.reuse ;  /* 0x000000021e1e7220 */ /* 0x080fe20000400000 */
[-C--:B------:R-:W-:Y:S01]  /*15a10*/  FMUL R25, R25, R2.reuse ;  /* 0x0000000219197220 */ /* 0x080fe20000400000 */
[-C--:B------:R-:W-:Y:S01]  /*15a20*/  FMUL R27, R27, R2.reuse ;  /* 0x000000021b1b7220 */ /* 0x080fe20000400000 */
[-C--:B-1----:R-:W-:Y:S01]  /*15a30*/  FMUL R15, R31, R2.reuse ;  /* 0x000000021f0f7220 */ /* 0x082fe20000400000 */
[----:B------:R-:W-:Y:S05]  /*15a40*/  WARPSYNC.ALL ;  /* 0x0000000000007948 */ /* 0x000fea0003800000 */
[-C--:B------:R-:W-:Y:S01]  /*15a50*/  FMUL R32, R32, R2.reuse ;  /* 0x0000000220207220 */ /* 0x080fe20000400000 */
[-C--:B------:R-:W-:Y:S01]  /*15a60*/  FMUL R33, R33, R2.reuse ;  /* 0x0000000221217220 */ /* 0x080fe20000400000 */
[-C--:B------:R-:W-:Y:S01]  /*15a70*/  FMUL R34, R34, R2.reuse ;  /* 0x0000000222227220 */ /* 0x080fe20000400000 */
[-C--:B------:R-:W-:Y:S01]  /*15a80*/  FMUL R35, R35, R2.reuse ;  /* 0x0000000223237220 */ /* 0x080fe20000400000 */
[-C--:B------:R-:W-:Y:S01]  /*15a90*/  FMUL R36, R36, R2.reuse ;  /* 0x0000000224247220 */ /* 0x080fe20000400000 */
[-C--:B------:R-:W-:Y:S01]  /*15aa0*/  FMUL R37, R37, R2.reuse ;  /* 0x0000000225257220 */ /* 0x080fe20000400000 */
[-C--:B------:R-:W-:Y:S01]  /*15ab0*/  FMUL R38, R38, R2.reuse ;  /* 0x0000000226267220 */ /* 0x080fe20000400000 */
[----:B------:R-:W-:Y:S01]  /*15ac0*/  FMUL R39, R39, R2 ;  /* 0x0000000227277220 */ /* 0x000fe20000400000 */
[----:B------:R-:W-:Y:S01]  /*15ad0*/  BSSY B0, `(.L_x_70) ;  /* 0x0000039000007945 */ /* 0x000fe20003800000 */
[----:B--2---:R-:W-:-:S02]  /*15ae0*/  HADD2.F32 R14, -RZ, R10.H0_H0 ;  /* 0x2000000aff0e7230 */ /* 0x004fc40000004100 */
[----:B------:R-:W-:Y:S02]  /*15af0*/  HADD2.F32 R12, -RZ, R8.H0_H0 ;  /* 0x20000008ff0c7230 */ /* 0x000fe40000004100 */
[--C-:B------:R-:W-:Y:S02]  /*15b00*/  HADD2.F32 R13, -RZ, R9.reuse.H0_H0 ;  /* 0x20000009ff0d7230 */ /* 0x100fe40000004100 */
[-C--:B------:R-:W-:Y:S01]  /*15b10*/  FFMA R28, R14, R0.reuse, R28 ;  /* 0x000000000e1c7223 */ /* 0x080fe2000000001c */
[----:B------:R-:W-:Y:S02]  /*15b20*/  HADD2.F32 R14, -RZ, R10.H1_H1 ;  /* 0x3000000aff0e7230 */ /* 0x000fe40000004100 */
[-C--:B------:R-:W-:Y:S01]  /*15b30*/  FFMA R24, R12, R0.reuse, R24 ;  /* 0x000000000c187223 */ /* 0x080fe20000000018 */
[----:B------:R-:W-:Y:S02]  /*15b40*/  HADD2.F32 R12, -RZ, R8.H1_H1 ;  /* 0x30000008ff0c7230 */ /* 0x000fe40000004100 */
[----:B------:R-:W-:Y:S01]  /*15b50*/  FFMA R26, R13, R0, R26 ;  /* 0x000000000d1a7223 */ /* 0x000fe2000000001a */
[----:B------:R-:W-:-:S02]  /*15b60*/  HADD2.F32 R13, -RZ, R9.H1_H1 ;  /* 0x30000009ff0d7230 */ /* 0x000fc40000004100 */
[-C--:B------:R-:W-:Y:S01]  /*15b70*/  FFMA R29, R14, R0.reuse, R29 ;  /* 0x000000000e1d7223 */ /* 0x080fe2000000001d */
[--C-:B------:R-:W-:Y:S02]  /*15b80*/  HADD2.F32 R14, -RZ, R11.reuse.H0_H0 ;  /* 0x2000000bff0e7230 */ /* 0x100fe40000004100 */
[-C--:B------:R-:W-:Y:S01]  /*15b90*/  FFMA R12, R12, R0.reuse, R25 ;  /* 0x000000000c0c7223 */ /* 0x080fe20000000019 */
[-C--:B------:R-:W-:Y:S02]  /*15ba0*/  FFMA R13, R13, R0.reuse, R27 ;  /* 0x000000000d0d7223 */ /* 0x080fe4000000001b */
[----:B------:R-:W-:Y:S01]  /*15bb0*/  FFMA R30, R14, R0, R30 ;  /* 0x000000000e1e7223 */ /* 0x000fe2000000001e */
[----:B------:R-:W-:Y:S01]  /*15bc0*/  HADD2.F32 R14, -RZ, R11.H1_H1 ;  /* 0x3000000bff0e7230 */ /* 0x000fe20000004100 */
[----:B------:R-:W-:Y:S02]  /*15bd0*/  F2FP.F16.F32.PACK_AB R12, R12, R24 ;  /* 0x000000180c0c723e */ /* 0x000fe400000000ff */
[----:B------:R-:W-:-:S02]  /*15be0*/  F2FP.F16.F32.PACK_AB R13, R13, R26 ;  /* 0x0000001a0d0d723e */ /* 0x000fc400000000ff */
[----:B------:R-:W-:Y:S01]  /*15bf0*/  FFMA R15, R14, R0, R15 ;  /* 0x000000000e0f7223 */ /* 0x000fe2000000000f */
[----:B------:R-:W-:-:S04]  /*15c00*/  F2FP.F16.F32.PACK_AB R14, R29, R28 ;  /* 0x0000001c1d0e723e */ /* 0x000fc800000000ff */
[----:B------:R-:W-:-:S05]  /*15c10*/  F2FP.F16.F32.PACK_AB R15, R15, R30 ;  /* 0x0000001e0f0f723e */ /* 0x000fca00000000ff */
[----:B------:R3:W-:Y:S02]  /*15c20*/  STSM.16.MT88.4 [R3+0x31000], R12 ;  /* 0x0310000c03007844 */ /* 0x0007e40000004200 */
[--C-:B---3--:R-:W-:Y:S02]  /*15c30*/  HADD2.F32 R13, -RZ, R4.reuse.H0_H0 ;  /* 0x20000004ff0d7230 */ /* 0x108fe40000004100 */
[----:B------:R-:W-:-:S03]  /*15c40*/  HADD2.F32 R12, -RZ, R4.H1_H1 ;  /* 0x30000004ff0c7230 */ /* 0x000fc60000004100 */
[-C--:B------:R-:W-:Y:S01]  /*15c50*/  FFMA R32, R13, R0.reuse, R32 ;  /* 0x000000000d207223 */ /* 0x080fe20000000020 */
[--C-:B------:R-:W-:Y:S02]  /*15c60*/  HADD2.F32 R13, -RZ, R5.reuse.H0_H0 ;  /* 0x20000005ff0d7230 */ /* 0x100fe40000004100 */
[-C--:B------:R-:W-:Y:S01]  /*15c70*/  FFMA R33, R12, R0.reuse, R33 ;  /* 0x000000000c217223 */ /* 0x080fe20000000021 */
[----:B------:R-:W-:Y:S02]  /*15c80*/  HADD2.F32 R12, -RZ, R5.H1_H1 ;  /* 0x30000005ff0c7230 */ /* 0x000fe40000004100 */
[-C--:B------:R-:W-:Y:S01]  /*15c90*/  FFMA R34, R13, R0.reuse, R34 ;  /* 0x000000000d227223 */ /* 0x080fe20000000022 */
[--C-:B------:R-:W-:Y:S02]  /*15ca0*/  HADD2.F32 R13, -RZ, R6.reuse.H0_H0 ;  /* 0x20000006ff0d7230 */ /* 0x100fe40000004100 */
[----:B------:R-:W-:Y:S01]  /*15cb0*/  FFMA R35, R12, R0, R35 ;  /* 0x000000000c237223 */ /* 0x000fe20000000023 */
[----:B------:R-:W-:-:S02]  /*15cc0*/  HADD2.F32 R12, -RZ, R6.H1_H1 ;  /* 0x30000006ff0c7230 */ /* 0x000fc40000004100 */
[-C--:B------:R-:W-:Y:S01]  /*15cd0*/  FFMA R36, R13, R0.reuse, R36 ;  /* 0x000000000d247223 */ /* 0x080fe20000000024 */
[--C-:B------:R-:W-:Y:S02]  /*15ce0*/  HADD2.F32 R13, -RZ, R7.reuse.H0_H0 ;  /* 0x20000007ff0d7230 */ /* 0x100fe40000004100 */
[-C--:B------:R-:W-:Y:S01]  /*15cf0*/  FFMA R14, R12, R0.reuse, R37 ;  /* 0x000000000c0e7223 */ /* 0x080fe20000000025 */
[----:B------:R-:W-:Y:S02]  /*15d00*/  HADD2.F32 R12, -RZ, R7.H1_H1 ;  /* 0x30000007ff0c7230 */ /* 0x000fe40000004100 */
[----:B------:R-:W-:Y:S01]  /*15d10*/  FFMA R38, R13, R0, R38 ;  /* 0x000000000d267223 */ /* 0x000fe20000000026 */
[----:B------:R-:W-:Y:S02]  /*15d20*/  F2FP.F16.F32.PACK_AB R13, R35, R34 ;  /* 0x00000022230d723e */ /* 0x000fe400000000ff */
[----:B------:R-:W-:Y:S01]  /*15d30*/  FFMA R15, R12, R0, R39 ;  /* 0x000000000c0f7223 */ /* 0x000fe20000000027 */
[----:B------:R-:W-:-:S02]  /*15d40*/  F2FP.F16.F32.PACK_AB R12, R33, R32 ;  /* 0x00000020210c723e */ /* 0x000fc400000000ff */
[----:B------:R-:W-:Y:S02]  /*15d50*/  F2FP.F16.F32.PACK_AB R14, R14, R36 ;  /* 0x000000240e0e723e */ /* 0x000fe400000000ff */
[----:B------:R-:W-:-:S05]  /*15d60*/  F2FP.F16.F32.PACK_AB R15, R15, R38 ;  /* 0x000000260f0f723e */ /* 0x000fca00000000ff */
        /* <DEDUP_REMOVED lines=9> */
[----:B------:R-:W-:Y:S02]  /*15e00*/  UIADD3 UR5, UR45, 0x40, URZ ;  /* 0x000000402d057890 */ /* 0x000fe4000fffe03f */
[----:B------:R-:W-:Y:S01]  /*15e10*/  UIADD3 UR4, UR47, 0x31000, URZ ;  /* 0x000310002f047890 */ /* 0x000fe2000fffe03f */
[----:B------:R-:W-:-:S08]  /*15e20*/  UMOV UR6, UR46 ;  /* 0x0000002e00067c82 */ /* 0x000fd00008000000 */
[----:B------:R2:W-:Y:S01]  /*15e30*/  UTMASTG.2D [UR4], [UR36] ;  /* 0x00000004240073b5 */ /* 0x0005e20008008000 */
[----:B------:R0:W-:Y:S01]  /*15e40*/  UTMACMDFLUSH ;  /* 0x00000000000079b7 */ /* 0x0001e20000000000 */
[----:B--2---:R-:W-:-:S04]  /*15e50*/  DEPBAR.LE SB0, 0x1 ;  /* 0x000080400000791a */ /* 0x004fc80000000000 */
.L_x_71:
[----:B------:R-:W-:Y:S05]  /*15e60*/  BSYNC B0 ;  /* 0x0000000000007941 */ /* 0x000fea0003800000 */
.L_x_70:
[----:B------:R-:W-:Y:S06]  /*15e70*/  BAR.SYNC.DEFER_BLOCKING 0x1, 0x80 ;  /* 0x0042000000007b1d */ /* 0x000fec0000010000 */
[----:B------:R-:W-:Y:S05]  /*15e80*/  @!P0 BRA `(.L_x_72) ;  /* 0x0000000000048947 */ /* 0x000fea0003800000 */
[----:B------:R-:W-:Y:S01]  /*15e90*/  BPT.TRAP 0x1 ;  /* 0x000000040000795c */ /* 0x000fe20000300000 */
.L_x_72:
[----:B------:R-:W-:-:S04]  /*15ea0*/  UIADD3 UR7, UR47, 0x344c0, URZ ;  /* 0x000344c02f077890 */ /* 0x000fc8000fffe03f */
[----:B------:R-:W-:-:S09]  /*15eb0*/  UPRMT UR7, UR57, 0x654, UR7 ;  /* 0x0000065439077896 */ /* 0x000fd20008000007 */
[----:B------:R-:W-:Y:S01]  /*15ec0*/  SYNCS.ARRIVE.TRANS64.RED.A1T0 RZ, [UR7], RZ ;  /* 0x000000ffffff79a7 */ /* 0x000fe20008100407 */
[----:B------:R-:W-:Y:S05]  /*15ed0*/  @!P0 BRA `(.L_x_73) ;  /* 0x0000000000048947 */ /* 0x000fea0003800000 */
[----:B------:R-:W-:Y:S01]  /*15ee0*/  BPT.TRAP 0x1 ;  /* 0x000000040000795c */ /* 0x000fe20000300000 */
.L_x_73:
[----:B------:R-:W2:Y:S02]  /*15ef0*/  SYNCS.PHASECHK.TRANS64.TRYWAIT P3, [UR47+0x344b0], R158 ;  /* 0x0344b09eff0075a7 */ /* 0x000ea4000806016f */
[----:B--2---:R-:W-:Y:S05]  /*15f00*/  @!P3 BRA `(.L_x_74) ;  /* 0x000000c40028b947 */ /* 0x004fea0003800000 */
.L_x_363:
[----:B-1----:R-:W2:Y:S04]  /*15f10*/  LDL.LU R12, [R1+0x40] ;  /* 0x00004000010c7983 */ /* 0x002ea80000300800 */
[----:B------:R-:W3:Y:S04]  /*15f20*/  LDL.LU R31, [R1+0x44] ;  /* 0x00004400011f7983 */ /* 0x000ee80000300800 */
[----:B------:R-:W4:Y:S04]  /*15f30*/  LDL.LU R15, [R1+0x48] ;  /* 0x00004800010f7983 */ /* 0x000f280000300800 */
[----:B------:R-:W5:Y:S04]  /*15f40*/  LDL.LU R30, [R1+0x4c] ;  /* 0x00004c00011e7983 */ /* 0x000f680000300800 */
        /* <DEDUP_REMOVED lines=11> */
[----:B------:R-:W5:Y:S01]  /*16000*/  LDL.LU R24, [R1+0x7c] ;  /* 0x00007c0001187983 */ /* 0x000f620000300800 */
[----:B------:R-:W-:Y:S05]  /*16010*/  @P1 WARPSYNC.ALL ;  /* 0x0000000000001948 */ /* 0x000fea0003800000 */
[----:B------:R-:W1:Y:S04]  /*16020*/  @P1 LDSM.16.MT88.4 R8, [R3+0x32000] ;  /* 0x032000000308183b */ /* 0x000e680000004200 */
[----:B------:R-:W5:Y:S01]  /*16030*/  @P1 LDSM.16.MT88.4 R4, [R3+0x32800] ;  /* 0x032800000304183b */ /* 0x000f620000004200 */
[----:B------:R-:W-:Y:S05]  /*16040*/  WARPSYNC.ALL ;  /* 0x0000000000007948 */ /* 0x000fea0003800000 */
[----:B------:R-:W-:Y:S01]  /*16050*/  BSSY B0, `(.L_x_75) ;  /* 0x0000049000007945 */ /* 0x000fe20003800000 */
[----:B--2---:R-:W-:Y:S01]  /*16060*/  FMUL R13, R12, R2 ;  /* 0x000000020c0d7220 */ /* 0x004fe20000400000 */
[----:B-1----:R-:W-:-:S05]  /*16070*/  HADD2.F32 R12, -RZ, R8.H0_H0 ;  /* 0x20000008ff0c7230 */ /* 0x002fca0000004100 */
[----:B------:R-:W-:Y:S01]  /*16080*/  FFMA R14, R12, R0, R13 ;  /* 0x000000000c0e7223 */ /* 0x000fe2000000000d */
[----:B------:R-:W-:Y:S02]  /*16090*/  HADD2.F32 R12, -RZ, R8.H1_H1 ;  /* 0x30000008ff0c7230 */ /* 0x000fe40000004100 */
[----:B---3--:R-:W-:-:S04]  /*160a0*/  FMUL R13, R31, R2 ;  /* 0x000000021f0d7220 */ /* 0x008fc80000400000 */
[----:B------:R-:W-:Y:S01]  /*160b0*/  FFMA R12, R12, R0, R13 ;  /* 0x000000000c0c7223 */ /* 0x000fe2000000000d */
[----:B------:R-:W-:-:S04]  /*160c0*/  HADD2.F32 R13, -RZ, R9.H0_H0 ;  /* 0x20000009ff0d7230 */ /* 0x000fc80000004100 */
[----:B------:R-:W-:Y:S01]  /*160d0*/  F2FP.F16.F32.PACK_AB R12, R12, R14 ;  /* 0x0000000e0c0c723e */ /* 0x000fe200000000ff */
[----:B----4-:R-:W-:-:S04]  /*160e0*/  FMUL R14, R15, R2 ;  /* 0x000000020f0e7220 */ /* 0x010fc80000400000 */
[----:B------:R-:W-:Y:S01]  /*160f0*/  FFMA R15, R13, R0, R14 ;  /* 0x000000000d0f7223 */ /* 0x000fe2000000000e */
[----:B------:R-:W-:Y:S02]  /*16100*/  HADD2.F32 R13, -RZ, R9.H1_H1 ;  /* 0x30000009ff0d7230 */ /* 0x000fe40000004100 */
[----:B-----5:R-:W-:-:S04]  /*16110*/  FMUL R14, R30, R2 ;  /* 0x000000021e0e7220 */ /* 0x020fc80000400000 */
[----:B------:R-:W-:Y:S01]  /*16120*/  FFMA R13, R13, R0, R14 ;  /* 0x000000000d0d7223 */ /* 0x000fe2000000000e */
[----:B------:R-:W-:-:S04]  /*16130*/  HADD2.F32 R14, -RZ, R10.H0_H0 ;  /* 0x2000000aff0e7230 */ /* 0x000fc80000004100 */
[----:B------:R-:W-:Y:S01]  /*16140*/  F2FP.F16.F32.PACK_AB R13, R13, R15 ;  /* 0x0000000f0d0d723e */ /* 0x000fe200000000ff */
[----:B------:R-:W-:-:S04]  /*16150*/  FMUL R15, R18, R2 ;  /* 0x00000002120f7220 */ /* 0x000fc80000400000 */
[----:B------:R-:W-:Y:S01]  /*16160*/  FFMA R18, R14, R0, R15 ;  /* 0x000000000e127223 */ /* 0x000fe2000000000f */
[----:B------:R-:W-:Y:S02]  /*16170*/  HADD2.F32 R14, -RZ, R10.H1_H1 ;  /* 0x3000000aff0e7230 */ /* 0x000fe40000004100 */
[----:B------:R-:W-:-:S04]  /*16180*/  FMUL R15, R17, R2 ;  /* 0x00000002110f7220 */ /* 0x000fc80000400000 */
[----:B------:R-:W-:Y:S01]  /*16190*/  FFMA R17, R14, R0, R15 ;  /* 0x000000000e117223 */ /* 0x000fe2000000000f */
[----:B------:R-:W-:Y:S02]  /*161a0*/  HADD2.F32 R14, -RZ, R11.H0_H0 ;  /* 0x2000000bff0e7230 */ /* 0x000fe40000004100 */
[----:B------:R-:W-:-:S04]  /*161b0*/  FMUL R15, R16, R2 ;  /* 0x00000002100f7220 */ /* 0x000fc80000400000 */
[----:B------:R-:W-:Y:S01]  /*161c0*/  FFMA R16, R14, R0, R15 ;  /* 0x000000000e107223 */ /* 0x000fe2000000000f */
[----:B------:R-:W-:Y:S02]  /*161d0*/  HADD2.F32 R14, -RZ, R11.H1_H1 ;  /* 0x3000000bff0e7230 */ /* 0x000fe40000004100 */
[----:B------:R-:W-:-:S04]  /*161e0*/  FMUL R15, R29, R2 ;  /* 0x000000021d0f7220 */ /* 0x000fc80000400000 */
[----:B------:R-:W-:Y:S01]  /*161f0*/  FFMA R15, R14, R0, R15 ;  /* 0x000000000e0f7223 */ /* 0x000fe2000000000f */
[----:B------:R-:W-:Y:S01]  /*16200*/  F2FP.F16.F32.PACK_AB R14, R17, R18 ;  /* 0x00000012110e723e */ /* 0x000fe200000000ff */
[----:B------:R-:W-:Y:S02]  /*16210*/  HADD2.F32 R18, -RZ, R7.H0_H0 ;  /* 0x20000007ff127230 */ /* 0x000fe40000004100 */
[----:B------:R-:W-:Y:S01]  /*16220*/  FMUL R17, R24, R2 ;  /* 0x0000000218117220 */ /* 0x000fe20000400000 */
[----:B------:R-:W-:Y:S01]  /*16230*/  F2FP.F16.F32.PACK_AB R15, R15, R16 ;  /* 0x000000100f0f723e */ /* 0x000fe200000000ff */
[----:B------:R-:W-:-:S04]  /*16240*/  HADD2.F32 R16, -RZ, R6.H0_H0 ;  /* 0x20000006ff107230 */ /* 0x000fc80000004100 */
[----:B------:R1:W-:Y:S02]  /*16250*/  STSM.16.MT88.4 [R3+0x32000], R12 ;  /* 0x0320000c03007844 */ /* 0x0003e40000004200 */
[--C-:B-1----:R-:W-:Y:S02]  /*16260*/  HADD2.F32 R13, -RZ, R4.reuse.H0_H0 ;  /* 0x20000004ff0d7230 */ /* 0x102fe40000004100 */
[-C--:B------:R-:W-:Y:S01]  /*16270*/  FMUL R15, R21, R2.reuse ;  /* 0x00000002150f7220 */ /* 0x080fe20000400000 */
[----:B------:R-:W-:Y:S02]  /*16280*/  HADD2.F32 R12, -RZ, R4.H1_H1 ;  /* 0x30000004ff0c7230 */ /* 0x000fe40000004100 */
[----:B------:R-:W-:Y:S01]  /*16290*/  FMUL R14, R20, R2 ;  /* 0x00000002140e7220 */ /* 0x000fe20000400000 */
[-C--:B------:R-:W-:Y:S01]  /*162a0*/  FFMA R21, R13, R0.reuse, R15 ;  /* 0x000000000d157223 */ /* 0x080fe2000000000f */
[--C-:B------:R-:W-:Y:S02]  /*162b0*/  HADD2.F32 R13, -RZ, R5.reuse.H0_H0 ;  /* 0x20000005ff0d7230 */ /* 0x100fe40000004100 */
[----:B------:R-:W-:Y:S01]  /*162c0*/  FFMA R20, R12, R0, R14 ;  /* 0x000000000c147223 */ /* 0x000fe2000000000e */
[----:B------:R-:W-:Y:S01]  /*162d0*/  FMUL R15, R28, R2 ;  /* 0x000000021c0f7220 */ /* 0x000fe20000400000 */
[----:B------:R-:W-:-:S02]  /*162e0*/  HADD2.F32 R14, -RZ, R5.H1_H1 ;  /* 0x30000005ff0e7230 */ /* 0x000fc40000004100 */
[----:B------:R-:W-:Y:S01]  /*162f0*/  FMUL R12, R19, R2 ;  /* 0x00000002130c7220 */ /* 0x000fe20000400000 */
[----:B------:R-:W-:Y:S01]  /*16300*/  FFMA R19, R13, R0, R15 ;  /* 0x000000000d137223 */ /* 0x000fe2000000000f */
[----:B------:R-:W-:Y:S02]  /*16310*/  FMUL R15, R27, R2 ;  /* 0x000000021b0f7220 */ /* 0x000fe40000400000 */
[----:B------:R-:W-:Y:S01]  /*16320*/  FFMA R13, R14, R0, R12 ;  /* 0x000000000e0d7223 */ /* 0x000fe2000000000c */
[----:B------:R-:W-:Y:S02]  /*16330*/  HADD2.F32 R12, -RZ, R6.H1_H1 ;  /* 0x30000006ff0c7230 */ /* 0x000fe40000004100 */
[----:B------:R-:W-:Y:S01]  /*16340*/  FMUL R14, R26, R2 ;  /* 0x000000021a0e7220 */ /* 0x000fe20000400000 */
[----:B------:R-:W-:Y:S01]  /*16350*/  FFMA R15, R16, R0, R15 ;  /* 0x00000000100f7223 */ /* 0x000fe2000000000f */
[----:B------:R-:W-:Y:S01]  /*16360*/  FMUL R16, R25, R2 ;  /* 0x0000000219107220 */ /* 0x000fe20000400000 */
[----:B------:R-:W-:Y:S01]  /*16370*/  F2FP.F16.F32.PACK_AB R13, R13, R19 ;  /* 0x000000130d0d723e */ /* 0x000fe200000000ff */
[----:B------:R-:W-:Y:S01]  /*16380*/  FFMA R14, R12, R0, R14 ;  /* 0x000000000c0e7223 */ /* 0x000fe2000000000e */
[----:B------:R-:W-:-:S02]  /*16390*/  HADD2.F32 R12, -RZ, R7.H1_H1 ;  /* 0x30000007ff0c7230 */ /* 0x000fc40000004100 */
[-C--:B------:R-:W-:Y:S02]  /*163a0*/  FFMA R16, R18, R0.reuse, R16 ;  /* 0x0000000012107223 */ /* 0x080fe40000000010 */
[----:B------:R-:W-:Y:S01]  /*163b0*/  F2FP.F16.F32.PACK_AB R14, R14, R15 ;  /* 0x0000000f0e0e723e */ /* 0x000fe200000000ff */
[----:B------:R-:W-:Y:S01]  /*163c0*/  FFMA R17, R12, R0, R17 ;  /* 0x000000000c117223 */ /* 0x000fe20000000011 */
[----:B------:R-:W-:-:S04]  /*163d0*/  F2FP.F16.F32.PACK_AB R12, R20, R21 ;  /* 0x00000015140c723e */ /* 0x000fc800000000ff */
        /* <DEDUP_REMOVED lines=16> */
.L_x_76:
[----:B------:R-:W-:Y:S05]  /*164e0*/  BSYNC B0 ;  /* 0x0000000000007941 */ /* 0x000fea0003800000 */
.L_x_75:
[----:B------:R-:W-:Y:S06]  /*164f0*/  BAR.SYNC.DEFER_BLOCKING 0x1, 0x80 ;  /* 0x0042000000007b1d */ /* 0x000fec0000010000 */
[----:B------:R-:W-:Y:S05]  /*16500*/  @!P0 BRA `(.L_x_77) ;  /* 0x0000000000048947 */ /* 0x000fea0003800000 */
[----:B------:R-:W-:Y:S01]  /*16510*/  BPT.TRAP 0x1 ;  /* 0x000000040000795c */ /* 0x000fe20000300000 */
.L_x_77:
[----:B------:R-:W-:-:S04]  /*16520*/  UIADD3 UR8, UR47, 0x344c8, URZ ;  /* 0x000344c82f087890 */ /* 0x000fc8000fffe03f */
[----:B------:R-:W-:-:S09]  /*16530*/  UPRMT UR8, UR57, 0x654, UR8 ;  /* 0x0000065439087896 */ /* 0x000fd20008000008 */
[----:B------:R-:W-:Y:S01]  /*16540*/  SYNCS.ARRIVE.TRANS64.RED.A1T0 RZ, [UR8], RZ ;  /* 0x000000ffffff79a7 */ /* 0x000fe20008100408 */
[----:B------:R-:W-:Y:S05]  /*16550*/  @!P0 BRA `(.L_x_78) ;  /* 0x0000000000048947 */ /* 0x000fea0003800000 */
[----:B------:R-:W-:Y:S01]  /*16560*/  BPT.TRAP 0x1 ;  /* 0x000000040000795c */ /* 0x000fe20000300000 */
.L_x_78:
[----:B------:R-:W2:Y:S02]  /*16570*/  SYNCS.PHASECHK.TRANS64.TRYWAIT P3, [UR47+0x344b8], R158 ;  /* 0x0344b89eff0075a7 */ /* 0x000ea4000806016f */
[----:B--2---:R-:W-:Y:S05]  /*16580*/  @!P3 BRA `(.L_x_79) ;  /* 0x000000bc00a0b947 */ /* 0x004fea0003800000 */
.L_x_364:
[----:B------:R-:W-:Y:S05]  /*16590*/  @P1 WARPSYNC.ALL ;  /* 0x0000000000001948 */ /* 0x000fea0003800000 */
[----:B------:R-:W2:Y:S01]  /*165a0*/  @P1 LDSM.16.MT88.4 R8, [R3+0x33000] ;  /* 0x033000000308183b */ /* 0x000ea20000004200 */
[-C--:B-1----:R-:W-:Y:S01]  /*165b0*/  FMUL R13, R40, R2.reuse ;  /* 0x00000002280d7220 */ /* 0x082fe20000400000 */
[-C--:B------:R-:W-:Y:S01]  /*165c0*/  FMUL R15, R42, R2.reuse ;  /* 0x000000022a0f7220 */ /* 0x080fe20000400000 */
[-C--:B------:R-:W-:Y:S01]  /*165d0*/  FMUL R17, R44, R2.reuse ;  /* 0x000000022c117220 */ /* 0x080fe20000400000 */
[----:B------:R-:W1:Y:S01]  /*165e0*/  @P1 LDSM.16.MT88.4 R4, [R3+0x33800] ;  /* 0x033800000304183b */ /* 0x000e620000004200 */
[-C--:B------:R-:W-:Y:S01]  /*165f0*/  FMUL R19, R46, R2.reuse ;  /* 0x000000022e137220 */ /* 0x080fe20000400000 */
[-C--:B------:R-:W-:Y:S01]  /*16600*/  FMUL R47, R47, R2.reuse ;  /* 0x000000022f2f7220 */ /* 0x080fe20000400000 */
[-C--:B------:R-:W-:Y:S01]  /*16610*/  FMUL R49, R49, R2.reuse ;  /* 0x0000000231317220 */ /* 0x080fe20000400000 */
[----:B------:R-:W-:Y:S05]  /*16620*/  WARPSYNC.ALL ;  /* 0x0000000000007948 */ /* 0x000fea0003800000 */
[-C--:B------:R-:W-:Y:S01]  /*16630*/  FMUL R51, R51, R2.reuse ;  /* 0x0000000233337220 */ /* 0x080fe20000400000 */
[-C--:B------:R-:W-:Y:S01]  /*16640*/  FMUL R53, R53, R2.reuse ;  /* 0x0000000235357220 */ /* 0x080fe20000400000 */
[----:B------:R-:W-:Y:S01]  /*16650*/  FMUL R55, R55, R2 ;  /* 0x0000000237377220 */ /* 0x000fe20000400000 */
[----:B------:R-:W-:Y:S01]  /*16660*/  BSSY B0, `(.L_x_80) ;  /* 0x0000040000007945 */ /* 0x000fe20003800000 */
[----:B--2---:R-:W-:-:S02]  /*16670*/  HADD2.F32 R12, -RZ, R8.H0_H0 ;  /* 0x20000008ff0c7230 */ /* 0x004fc40000004100 */
[----:B------:R-:W-:Y:S02]  /*16680*/  HADD2.F32 R14, -RZ, R8.H1_H1 ;  /* 0x30000008ff0e7230 */ /* 0x000fe40000004100 */
[----:B------:R-:W-:Y:S02]  /*16690*/  HADD2.F32 R16, -RZ, R9.H1_H1 ;  /* 0x30000009ff107230 */ /* 0x000fe40000004100 */
[----:B------:R-:W-:Y:S01]  /*166a0*/  FFMA R12, R12, R0, R13 ;  /* 0x000000000c0c7223 */ /* 0x000fe2000000000d */
[----:B------:R-:W-:Y:S01]  /*166b0*/  FMUL R13, R41, R2 ;  /* 0x00000002290d7220 */ /* 0x000fe20000400000 */
[----:B------:R-:W-:Y:S02]  /*166c0*/  HADD2.F32 R18, -RZ, R10.H1_H1 ;  /* 0x3000000aff127230 */ /* 0x000fe40000004100 */
[----:B------:R-:W-:Y:S02]  /*166d0*/  HADD2.F32 R20, -RZ, R11.H1_H1 ;  /* 0x3000000bff147230 */ /* 0x000fe40000004100 */
[----:B------:R-:W-:Y:S01]  /*166e0*/  FFMA R13, R14, R0, R13 ;  /* 0x000000000e0d7223 */ /* 0x000fe2000000000d */
[----:B------:R-:W-:-:S02]  /*166f0*/  HADD2.F32 R14, -RZ, R9.H0_H0 ;  /* 0x20000009ff0e7230 */ /* 0x000fc40000004100 */
[----:B------:R-:W-:Y:S02]  /*16700*/  FFMA R47, R20, R0, R47 ;  /* 0x00000000142f7223 */ /* 0x000fe4000000002f */
[----:B------:R-:W-:Y:S01]  /*16710*/  F2FP.F16.F32.PACK_AB R12, R13, R12 ;  /* 0x0000000c0d0c723e */ /* 0x000fe200000000ff */
[----:B------:R-:W-:Y:S01]  /*16720*/  FFMA R14, R14, R0, R15 ;  /* 0x000000000e0e7223 */ /* 0x000fe2000000000f */
[----:B------:R-:W-:Y:S01]  /*16730*/  FMUL R15, R43, R2 ;  /* 0x000000022b0f7220 */ /* 0x000fe20000400000 */
[----:B-1----:R-:W-:-:S03]  /*16740*/  HADD2.F32 R20, -RZ, R5.H1_H1 ;  /* 0x30000005ff147230 */ /* 0x002fc60000004100 */
[----:B------:R-:W-:Y:S01]  /*16750*/  FFMA R15, R16, R0, R15 ;  /* 0x00000000100f7223 */ /* 0x000fe2000000000f */
[----:B------:R-:W-:-:S04]  /*16760*/  HADD2.F32 R16, -RZ, R10.H0_H0 ;  /* 0x2000000aff107230 */ /* 0x000fc80000004100 */
[----:B------:R-:W-:Y:S01]  /*16770*/  F2FP.F16.F32.PACK_AB R13, R15, R14 ;  /* 0x0000000e0f0d723e */ /* 0x000fe200000000ff */
[----:B------:R-:W-:Y:S01]  /*16780*/  FFMA R16, R16, R0, R17 ;  /* 0x0000000010107223 */ /* 0x000fe20000000011 */
[----:B------:R-:W-:-:S04]  /*16790*/  FMUL R17, R45, R2 ;  /* 0x000000022d117220 */ /* 0x000fc80000400000 */
[----:B------:R-:W-:Y:S01]  /*167a0*/  FFMA R17, R18, R0, R17 ;  /* 0x0000000012117223 */ /* 0x000fe20000000011 */
[----:B------:R-:W-:-:S04]  /*167b0*/  HADD2.F32 R18, -RZ, R11.H0_H0 ;  /* 0x2000000bff127230 */ /* 0x000fc80000004100 */
[----:B------:R-:W-:Y:S01]  /*167c0*/  F2FP.F16.F32.PACK_AB R14, R17, R16 ;  /* 0x00000010110e723e */ /* 0x000fe200000000ff */
[----:B------:R-:W-:Y:S01]  /*167d0*/  FFMA R18, R18, R0, R19 ;  /* 0x0000000012127223 */ /* 0x000fe20000000013 */
[--C-:B------:R-:W-:Y:S02]  /*167e0*/  HADD2.F32 R16, -RZ, R4.reuse.H0_H0 ;  /* 0x20000004ff107230 */ /* 0x100fe40000004100 */
[-C--:B------:R-:W-:Y:S01]  /*167f0*/  FMUL R17, R48, R2.reuse ;  /* 0x0000000230117220 */ /* 0x080fe20000400000 */
[----:B------:R-:W-:Y:S01]  /*16800*/  FMUL R19, R50, R2 ;  /* 0x0000000232137220 */ /* 0x000fe20000400000 */
[----:B------:R-:W-:Y:S01]  /*16810*/  F2FP.F16.F32.PACK_AB R15, R47, R18 ;  /* 0x000000122f0f723e */ /* 0x000fe200000000ff */
[----:B------:R-:W-:Y:S02]  /*16820*/  HADD2.F32 R18, -RZ, R4.H1_H1 ;  /* 0x30000004ff127230 */ /* 0x000fe40000004100 */
[-C--:B------:R-:W-:Y:S02]  /*16830*/  FFMA R16, R16, R0.reuse, R17 ;  /* 0x0000000010107223 */ /* 0x080fe40000000011 */
[----:B------:R1:W-:Y:S01]  /*16840*/  STSM.16.MT88.4 [R3+0x33000], R12 ;  /* 0x0330000c03007844 */ /* 0x0003e20000004200 */
[----:B------:R-:W-:Y:S01]  /*16850*/  FFMA R17, R18, R0, R49 ;  /* 0x0000000012117223 */ /* 0x000fe20000000031 */
[----:B------:R-:W-:-:S02]  /*16860*/  HADD2.F32 R18, -RZ, R5.H0_H0 ;  /* 0x20000005ff127230 */ /* 0x000fc40000004100 */
[--C-:B-1----:R-:W-:Y:S02]  /*16870*/  HADD2.F32 R12, -RZ, R6.reuse.H0_H0 ;  /* 0x20000006ff0c7230 */ /* 0x102fe40000004100 */
[----:B------:R-:W-:Y:S01]  /*16880*/  FMUL R15, R52, R2 ;  /* 0x00000002340f7220 */ /* 0x000fe20000400000 */
[-C--:B------:R-:W-:Y:S01]  /*16890*/  FFMA R13, R18, R0.reuse, R19 ;  /* 0x00000000120d7223 */ /* 0x080fe20000000013 */
[-C--:B------:R-:W-:Y:S01]  /*168a0*/  FFMA R14, R20, R0.reuse, R51 ;  /* 0x00000000140e7223 */ /* 0x080fe20000000033 */
[----:B------:R-:W-:Y:S02]  /*168b0*/  HADD2.F32 R18, -RZ, R6.H1_H1 ;  /* 0x30000006ff127230 */ /* 0x000fe40000004100 */
[----:B------:R-:W-:Y:S01]  /*168c0*/  FFMA R15, R12, R0, R15 ;  /* 0x000000000c0f7223 */ /* 0x000fe2000000000f */
[--C-:B------:R-:W-:Y:S02]  /*168d0*/  HADD2.F32 R12, -RZ, R7.reuse.H0_H0 ;  /* 0x20000007ff0c7230 */ /* 0x100fe40000004100 */
[----:B------:R-:W-:Y:S01]  /*168e0*/  FMUL R19, R54, R2 ;  /* 0x0000000236137220 */ /* 0x000fe20000400000 */
[----:B------:R-:W-:-:S02]  /*168f0*/  HADD2.F32 R20, -RZ, R7.H1_H1 ;  /* 0x30000007ff147230 */ /* 0x000fc40000004100 */
[-C--:B------:R-:W-:Y:S01]  /*16900*/  FFMA R18, R18, R0.reuse, R53 ;  /* 0x0000000012127223 */ /* 0x080fe20000000035 */
[----:B------:R-:W-:Y:S01]  /*16910*/  F2FP.F16.F32.PACK_AB R13, R14, R13 ;  /* 0x0000000d0e0d723e */ /* 0x000fe200000000ff */
[----:B------:R-:W-:Y:S01]  /*16920*/  FFMA R19, R12, R0, R19 ;  /* 0x000000000c137223 */ /* 0x000fe20000000013 */
        /* <DEDUP_REMOVED lines=14> */
[----:B------:R-:W-:Y:S02]  /*16a10*/  UIADD3 UR5, UR45, 0x40, URZ ;  /* 0x000000402d057890 */ /* 0x000fe4000fffe03f */
[----:B------:R-:W-:-:S09]  /*16a20*/  UIADD3 UR4, UR47, 0x33000, URZ ;  /* 0x000330002f047890 */ /* 0x000fd2000fffe03f */
[----:B------:R2:W-:Y:S01]  /*16a30*/  UTMASTG.2D [UR4], [UR36] ;  /* 0x00000004240073b5 */ /* 0x0005e20008008000 */
[----:B------:R0:W-:Y:S01]  /*16a40*/  UTMACMDFLUSH ;  /* 0x00000000000079b7 */ /* 0x0001e20000000000 */
[----:B--2---:R-:W-:-:S04]  /*16a50*/  DEPBAR.LE SB0, 0x1 ;  /* 0x000080400000791a */ /* 0x004fc80000000000 */
.L_x_81:
[----:B------:R-:W-:Y:S05]  /*16a60*/  BSYNC B0 ;  /* 0x0000000000007941 */ /* 0x000fea0003800000 */
.L_x_80:
[----:B------:R-:W-:Y:S06]  /*16a70*/  BAR.SYNC.DEFER_BLOCKING 0x1, 0x80 ;  /* 0x0042000000007b1d */ /* 0x000fec0000010000 */
[----:B------:R-:W-:Y:S05]  /*16a80*/  @!P0 BRA `(.L_x_82) ;  /* 0x0000000000048947 */ /* 0x000fea0003800000 */
[----:B------:R-:W-:Y:S01]  /*16a90*/  BPT.TRAP 0x1 ;  /* 0x000000040000795c */ /* 0x000fe20000300000 */
.L_x_82:
[----:B------:R-:W-:-:S04]  /*16aa0*/  UIADD3 UR9, UR47, 0x344d0, URZ ;  /* 0x000344d02f097890 */ /* 0x000fc8000fffe03f */
[----:B------:R-:W-:-:S09]  /*16ab0*/  UPRMT UR9, UR57, 0x654, UR9 ;  /* 0x0000065439097896 */ /* 0x000fd20008000009 */
[----:B------:R-:W-:Y:S01]  /*16ac0*/  SYNCS.ARRIVE.TRANS64.RED.A1T0 RZ, [UR9], RZ ;  /* 0x000000ffffff79a7 */ /* 0x000fe20008100409 */
[----:B------:R-:W-:Y:S05]  /*16ad0*/  @!P0 BRA `(.L_x_83) ;  /* 0x0000000000048947 */ /* 0x000fea0003800000 */
[----:B------:R-:W-:Y:S01]  /*16ae0*/  BPT.TRAP 0x1 ;  /* 0x000000040000795c */ /* 0x000fe20000300000 */
.L_x_83:
[----:B------:R-:W-:-:S04]  /*16af0*/  MOV R20, 0x1 ;  /* 0x0000000100147802 */ /* 0x000fc80000000f00 */
[----:B------:R-:W-:-:S04]  /*16b00*/  SHF.L.U32 R20, R20, 0x1f, RZ ;  /* 0x0000001f14147819 */ /* 0x000fc800000006ff */
[----:B------:R-:W2:Y:S02]  /*16b10*/  SYNCS.PHASECHK.TRANS64.TRYWAIT P3, [UR47+0x344a0], R20 ;  /* 0x0344a014ff0075a7 */ /* 0x000ea4000806016f */
[----:B--2---:R-:W-:Y:S05]  /*16b20*/  @!P3 BRA `(.L_x_84) ;  /* 0x000000b80050b947 */ /* 0x004fea0003800000 */
.L_x_365:
        /* <DEDUP_REMOVED lines=21> */
[----:B-1----:R-:W-:-:S02]  /*16c80*/  HADD2.F32 R14, -RZ, R8.H1_H1 ;  /* 0x30000008ff0e7230 */ /* 0x002fc40000004100 */
[-C--:B--2---:R-:W-:Y:S01]  /*16c90*/  FMUL R13, R13, R2.reuse ;  /* 0x000000020d0d7220 */ /* 0x084fe20000400000 */
[----:B---3--:R-:W-:Y:S01]  /*16ca0*/  FMUL R15, R12, R2 ;  /* 0x000000020c0f7220 */ /* 0x008fe20000400000 */
[----:B------:R-:W-:-:S05]  /*16cb0*/  HADD2.F32 R12, -RZ, R8.H0_H0 ;  /* 0x20000008ff0c7230 */ /* 0x000fca0000004100 */
[-C--:B------:R-:W-:Y:S01]  /*16cc0*/  FFMA R12, R12, R0.reuse, R13 ;  /* 0x000000000c0c7223 */ /* 0x080fe2000000000d */
[----:B------:R-:W-:Y:S01]  /*16cd0*/  FFMA R13, R14, R0, R15 ;  /* 0x000000000e0d7223 */ /* 0x000fe2000000000f */
[-C--:B----4-:R-:W-:Y:S01]  /*16ce0*/  FMUL R15, R17, R2.reuse ;  /* 0x00000002110f7220 */ /* 0x090fe20000400000 */
[----:B-----5:R-:W-:Y:S01]  /*16cf0*/  FMUL R17, R16, R2 ;  /* 0x0000000210117220 */ /* 0x020fe20000400000 */
[--C-:B------:R-:W-:Y:S02]  /*16d00*/  HADD2.F32 R14, -RZ, R9.reuse.H0_H0 ;  /* 0x20000009ff0e7230 */ /* 0x100fe40000004100 */
[----:B------:R-:W-:Y:S01]  /*16d10*/  HADD2.F32 R16, -RZ, R9.H1_H1 ;  /* 0x30000009ff107230 */ /* 0x000fe20000004100 */
[----:B------:R-:W-:Y:S02]  /*16d20*/  F2FP.F16.F32.PACK_AB R12, R13, R12 ;  /* 0x0000000c0d0c723e */ /* 0x000fe400000000ff */
[-C--:B------:R-:W-:Y:S02]  /*16d30*/  FFMA R14, R14, R0.reuse, R15 ;  /* 0x000000000e0e7223 */ /* 0x080fe4000000000f */
[----:B------:R-:W-:Y:S01]  /*16d40*/  FFMA R15, R16, R0, R17 ;  /* 0x00000000100f7223 */ /* 0x000fe20000000011 */
[-C--:B------:R-:W-:Y:S01]  /*16d50*/  FMUL R17, R19, R2.reuse ;  /* 0x0000000213117220 */ /* 0x080fe20000400000 */
[----:B------:R-:W-:Y:S01]  /*16d60*/  FMUL R19, R18, R2 ;  /* 0x0000000212137220 */ /* 0x000fe20000400000 */
[----:B------:R-:W-:-:S02]  /*16d70*/  HADD2.F32 R16, -RZ, R10.H0_H0 ;  /* 0x2000000aff107230 */ /* 0x000fc40000004100 */
[----:B------:R-:W-:Y:S01]  /*16d80*/  HADD2.F32 R18, -RZ, R10.H1_H1 ;  /* 0x3000000aff127230 */ /* 0x000fe20000004100 */
[----:B------:R-:W-:Y:S01]  /*16d90*/  F2FP.F16.F32.PACK_AB R13, R15, R14 ;  /* 0x0000000e0f0d723e */ /* 0x000fe200000000ff */
[----:B------:R-:W-:Y:S01]  /*16da0*/  FMUL R21, R21, R2 ;  /* 0x0000000215157220 */ /* 0x000fe20000400000 */
[-C--:B------:R-:W-:Y:S02]  /*16db0*/  FFMA R16, R16, R0.reuse, R17 ;  /* 0x0000000010107223 */ /* 0x080fe40000000011 */
[----:B------:R-:W-:Y:S01]  /*16dc0*/  FFMA R17, R18, R0, R19 ;  /* 0x0000000012117223 */ /* 0x000fe20000000013 */
[-C--:B------:R-:W-:Y:S01]  /*16dd0*/  FMUL R19, R24, R2.reuse ;  /* 0x0000000218137220 */ /* 0x080fe20000400000 */
[--C-:B------:R-:W-:Y:S02]  /*16de0*/  HADD2.F32 R18, -RZ, R11.reuse.H0_H0 ;  /* 0x2000000bff127230 */ /* 0x100fe40000004100 */
[----:B------:R-:W-:Y:S02]  /*16df0*/  HADD2.F32 R24, -RZ, R11.H1_H1 ;  /* 0x3000000bff187230 */ /* 0x000fe40000004100 */
[----:B------:R-:W-:Y:S01]  /*16e00*/  FMUL R25, R25, R2 ;  /* 0x0000000219197220 */ /* 0x000fe20000400000 */
[----:B------:R-:W-:Y:S01]  /*16e10*/  F2FP.F16.F32.PACK_AB R14, R17, R16 ;  /* 0x00000010110e723e */ /* 0x000fe200000000ff */
[-C--:B------:R-:W-:Y:S01]  /*16e20*/  FFMA R18, R18, R0.reuse, R19 ;  /* 0x0000000012127223 */ /* 0x080fe20000000013 */
[----:B------:R-:W-:Y:S01]  /*16e30*/  FFMA R19, R24, R0, R21 ;  /* 0x0000000018137223 */ /* 0x000fe20000000015 */
[----:B------:R-:W-:Y:S01]  /*16e40*/  FMUL R21, R26, R2 ;  /* 0x000000021a157220 */ /* 0x000fe20000400000 */
[----:B------:R-:W-:-:S02]  /*16e50*/  HADD2.F32 R24, -RZ, R4.H0_H0 ;  /* 0x20000004ff187230 */ /* 0x000fc40000004100 */
[----:B------:R-:W-:Y:S02]  /*16e60*/  HADD2.F32 R26, -RZ, R4.H1_H1 ;  /* 0x30000004ff1a7230 */ /* 0x000fe40000004100 */
[----:B------:R-:W-:Y:S01]  /*16e70*/  FMUL R27, R27, R2 ;  /* 0x000000021b1b7220 */ /* 0x000fe20000400000 */
[----:B------:R-:W-:Y:S01]  /*16e80*/  F2FP.F16.F32.PACK_AB R15, R19, R18 ;  /* 0x00000012130f723e */ /* 0x000fe200000000ff */
[-C--:B------:R-:W-:Y:S01]  /*16e90*/  FFMA R21, R24, R0.reuse, R21 ;  /* 0x0000000018157223 */ /* 0x080fe20000000015 */
[----:B------:R-:W-:Y:S01]  /*16ea0*/  FFMA R24, R26, R0, R25 ;  /* 0x000000001a187223 */ /* 0x000fe20000000019 */
[-C--:B------:R-:W-:Y:S01]  /*16eb0*/  FMUL R25, R28, R2.reuse ;  /* 0x000000021c197220 */ /* 0x080fe20000400000 */
[--C-:B------:R-:W-:Y:S02]  /*16ec0*/  HADD2.F32 R26, -RZ, R5.reuse.H0_H0 ;  /* 0x20000005ff1a7230 */ /* 0x100fe40000004100 */
[----:B------:R-:W-:Y:S01]  /*16ed0*/  FMUL R29, R29, R2 ;  /* 0x000000021d1d7220 */ /* 0x000fe20000400000 */
[----:B------:R-:W-:Y:S01]  /*16ee0*/  HADD2.F32 R28, -RZ, R5.H1_H1 ;  /* 0x30000005ff1c7230 */ /* 0x000fe20000004100 */
[----:B------:R-:W-:Y:S01]  /*16ef0*/  F2FP.F16.F32.PACK_AB R16, R24, R21 ;  /* 0x000000151810723e */ /* 0x000fe200000000ff */
[----:B------:R1:W-:Y:S01]  /*16f00*/  STSM.16.MT88.4 [R3+0x30000], R12 ;  /* 0x0300000c03007844 */ /* 0x0003e20000004200 */
[----:B------:R-:W-:-:S02]  /*16f10*/  FFMA R25, R26, R0, R25 ;  /* 0x000000001a197223 */ /* 0x000fc40000000019 */
[----:B------:R-:W-:Y:S01]  /*16f20*/  FFMA R26, R28, R0, R27 ;  /* 0x000000001c1a7223 */ /* 0x000fe2000000001b */
[-C--:B------:R-:W-:Y:S01]  /*16f30*/  FMUL R27, R30, R2.reuse ;  /* 0x000000021e1b7220 */ /* 0x080fe20000400000 */
[--C-:B------:R-:W-:Y:S02]  /*16f40*/  HADD2.F32 R28, -RZ, R6.reuse.H0_H0 ;  /* 0x20000006ff1c7230 */ /* 0x100fe40000004100 */
[----:B------:R-:W-:Y:S01]  /*16f50*/  FMUL R31, R31, R2 ;  /* 0x000000021f1f7220 */ /* 0x000fe20000400000 */
[----:B------:R-:W-:Y:S01]  /*16f60*/  HADD2.F32 R30, -RZ, R6.H1_H1 ;  /* 0x30000006ff1e7230 */ /* 0x000fe20000004100 */
[----:B------:R-:W-:Y:S01]  /*16f70*/  F2FP.F16.F32.PACK_AB R17, R26, R25 ;  /* 0x000000191a11723e */ /* 0x000fe200000000ff */
[----:B------:R-:W-:-:S03]  /*16f80*/  FFMA R27, R28, R0, R27 ;  /* 0x000000001c1b7223 */ /* 0x000fc6000000001b */
[----:B------:R-:W-:Y:S01]  /*16f90*/  FFMA R28, R30, R0, R29 ;  /* 0x000000001e1c7223 */ /* 0x000fe2000000001d */
[----:B------:R-:W-:Y:S01]  /*16fa0*/  FMUL R29, R32, R2 ;  /* 0x00000002201d7220 */ /* 0x000fe20000400000 */
[--C-:B------:R-:W-:Y:S02]  /*16fb0*/  HADD2.F32 R30, -RZ, R7.reuse.H0_H0 ;  /* 0x20000007ff1e7230 */ /* 0x100fe40000004100 */
[----:B------:R-:W-:Y:S01]  /*16fc0*/  HADD2.F32 R32, -RZ, R7.H1_H1 ;  /* 0x30000007ff207230 */ /* 0x000fe20000004100 */
[----:B------:R-:W-:Y:S02]  /*16fd0*/  F2FP.F16.F32.PACK_AB R18, R28, R27 ;  /* 0x0000001b1c12723e */ /* 0x000fe400000000ff */
[-C--:B------:R-:W-:Y:S02]  /*16fe0*/  FFMA R29, R30, R0.reuse, R29 ;  /* 0x000000001e1d7223 */ /* 0x080fe4000000001d */
[----:B------:R-:W-:-:S05]  /*16ff0*/  FFMA R30, R32, R0, R31 ;  /* 0x00000000201e7223 */ /* 0x000fca000000001f */
        /* <DEDUP_REMOVED lines=16> */
.L_x_86:
[----:B------:R-:W-:Y:S05]  /*17100*/  BSYNC B0 ;  /* 0x0000000000007941 */ /* 0x000fea0003800000 */
.L_x_85:
[----:B------:R-:W-:Y:S06]  /*17110*/  BAR.SYNC.DEFER_BLOCKING 0x1, 0x80 ;  /* 0x0042000000007b1d */ /* 0x000fec0000010000 */
[----:B------:R-:W-:Y:S05]  /*17120*/  @!P0 BRA `(.L_x_87) ;  /* 0x0000000000048947 */ /* 0x000fea0003800000 */
[----:B------:R-:W-:Y:S01]  /*17130*/  BPT.TRAP 0x1 ;  /* 0x000000040000795c */ /* 0x000fe20000300000 */
.L_x_87:
[----:B------:R-:W-:-:S04]  /*17140*/  UIADD3 UR10, UR47, 0x344d8, URZ ;  /* 0x000344d82f0a7890 */ /* 0x000fc8000fffe03f */
[----:B------:R-:W-:-:S09]  /*17150*/  UPRMT UR10, UR57, 0x654, UR10 ;  /* 0x00000654390a7896 */ /* 0x000fd2000800000a */
[----:B------:R-:W-:Y:S01]  /*17160*/  SYNCS.ARRIVE.TRANS64.RED.A1T0 RZ, [UR10], RZ ;  /* 0x000000ffffff79a7 */ /* 0x000fe2000810040a */
[----:B------:R-:W-:Y:S05]  /*17170*/  @!P0 BRA `(.L_x_88) ;  /* 0x0000000000048947 */ /* 0x000fea0003800000 */
[----:B------:R-:W-:Y:S01]  /*17180*/  BPT.TRAP 0x1 ;  /* 0x000000040000795c */ /* 0x000fe20000300000 */
.L_x_88:
[----:B------:R-:W2:Y:S02]  /*17190*/  SYNCS.PHASECHK.TRANS64.TRYWAIT P3, [UR47+0x344a8], R20 ;  /* 0x0344a814ff0075a7 */ /* 0x000ea4000806016f */
[----:B--2---:R-:W-:Y:S05]  /*171a0*/  @!P3 BRA `(.L_x_89) ;  /* 0x000000b000c8b947 */ /* 0x004fea0003800000 */
.L_x_366:
        /* <DEDUP_REMOVED lines=19> */
[----:B------:R-:W-:Y:S05]  /*172e0*/  WARPSYNC.ALL ;  /* 0x0000000000007948 */ /* 0x000fea0003800000 */
[----:B------:R-:W-:Y:S01]  /*172f0*/  BSSY B0, `(.L_x_90) ;  /* 0x0000039000007945 */ /* 0x000fe20003800000 */
[----:B--2---:R-:W-:-:S02]  /*17300*/  HADD2.F32 R12, -RZ, R8.H0_H0 ;  /* 0x20000008ff0c7230 */ /* 0x004fc40000004100 */
[----:B------:R-:W-:Y:S02]  /*17310*/  HADD2.F32 R14, -RZ, R8.H1_H1 ;  /* 0x30000008ff0e7230 */ /* 0x000fe40000004100 */
[--C-:B------:R-:W-:Y:S02]  /*17320*/  HADD2.F32 R16, -RZ, R9.reuse.H0_H0 ;  /* 0x20000009ff107230 */ /* 0x100fe40000004100 */
[-C--:B------:R-:W-:Y:S01]  /*17330*/  FFMA R12, R12, R0.reuse, R13 ;  /* 0x000000000c0c7223 */ /* 0x080fe2000000000d */
[----:B------:R-:W-:Y:S02]  /*17340*/  HADD2.F32 R18, -RZ, R9.H1_H1 ;  /* 0x30000009ff127230 */ /* 0x000fe40000004100 */
[-C--:B------:R-:W-:Y:S01]  /*17350*/  FFMA R13, R14, R0.reuse, R57 ;  /* 0x000000000e0d7223 */ /* 0x080fe20000000039 */
[----:B------:R-:W-:Y:S02]  /*17360*/  HADD2.F32 R24, -RZ, R11.H0_H0 ;  /* 0x2000000bff187230 */ /* 0x000fe40000004100 */
[----:B------:R-:W-:Y:S01]  /*17370*/  FFMA R14, R16, R0, R15 ;  /* 0x00000000100e7223 */ /* 0x000fe2000000000f */
[----:B------:R-:W-:-:S02]  /*17380*/  HADD2.F32 R16, -RZ, R10.H0_H0 ;  /* 0x2000000aff107230 */ /* 0x000fc40000004100 */
[-C--:B------:R-:W-:Y:S01]  /*17390*/  FFMA R15, R18, R0.reuse, R59 ;  /* 0x00000000120f7223 */ /* 0x080fe2000000003b */
[----:B------:R-:W-:Y:S02]  /*173a0*/  HADD2.F32 R18, -RZ, R10.H1_H1 ;  /* 0x3000000aff127230 */ /* 0x000fe40000004100 */
[-C--:B------:R-:W-:Y:S01]  /*173b0*/  FFMA R19, R24, R0.reuse, R19 ;  /* 0x0000000018137223 */ /* 0x080fe20000000013 */
[----:B------:R-:W-:Y:S02]  /*173c0*/  HADD2.F32 R26, -RZ, R11.H1_H1 ;  /* 0x3000000bff1a7230 */ /* 0x000fe40000004100 */
[-C--:B------:R-:W-:Y:S01]  /*173d0*/  FFMA R17, R16, R0.reuse, R17 ;  /* 0x0000000010117223 */ /* 0x080fe20000000011 */
[----:B-1----:R-:W-:Y:S02]  /*173e0*/  HADD2.F32 R24, -RZ, R4.H0_H0 ;  /* 0x20000004ff187230 */ /* 0x002fe40000004100 */
[----:B------:R-:W-:Y:S01]  /*173f0*/  FFMA R16, R18, R0, R61 ;  /* 0x0000000012107223 */ /* 0x000fe2000000003d */
[----:B------:R-:W-:-:S02]  /*17400*/  HADD2.F32 R28, -RZ, R5.H0_H0 ;  /* 0x20000005ff1c7230 */ /* 0x000fc40000004100 */
[-C--:B------:R-:W-:Y:S01]  /*17410*/  FFMA R18, R26, R0.reuse, R63 ;  /* 0x000000001a127223 */ /* 0x080fe2000000003f */
[----:B------:R-:W-:Y:S02]  /*17420*/  HADD2.F32 R26, -RZ, R4.H1_H1 ;  /* 0x30000004ff1a7230 */ /* 0x000fe40000004100 */
        /* <DEDUP_REMOVED lines=10> */
[----:B------:R-:W-:Y:S01]  /*174d0*/  FFMA R29, R32, R0, R29 ;  /* 0x00000000201d7223 */ /* 0x000fe2000000001d */
[----:B------:R-:W-:Y:S01]  /*174e0*/  F2FP.F16.F32.PACK_AB R12, R13, R12 ;  /* 0x0000000c0d0c723e */ /* 0x000fe200000000ff */
[----:B------:R-:W-:Y:S01]  /*174f0*/  FFMA R28, R30, R0, R69 ;  /* 0x000000001e1c7223 */ /* 0x000fe20000000045 */
[----:B------:R-:W-:Y:S01]  /*17500*/  F2FP.F16.F32.PACK_AB R13, R15, R14 ;  /* 0x0000000e0f0d723e */ /* 0x000fe200000000ff */
[----:B------:R-:W-:Y:S01]  /*17510*/  FFMA R30, R34, R0, R71 ;  /* 0x00000000221e7223 */ /* 0x000fe20000000047 */
[----:B------:R-:W-:-:S02]  /*17520*/  F2FP.F16.F32.PACK_AB R14, R16, R17 ;  /* 0x00000011100e723e */ /* 0x000fc400000000ff */
[----:B------:R-:W-:Y:S02]  /*17530*/  F2FP.F16.F32.PACK_AB R15, R18, R19 ;  /* 0x00000013120f723e */ /* 0x000fe400000000ff */
[----:B------:R-:W-:Y:S02]  /*17540*/  F2FP.F16.F32.PACK_AB R16, R24, R21 ;  /* 0x000000151810723e */ /* 0x000fe400000000ff */
[----:B------:R-:W-:Y:S01]  /*17550*/  F2FP.F16.F32.PACK_AB R17, R26, R25 ;  /* 0x000000191a11723e */ /* 0x000fe200000000ff */
[----:B------:R1:W-:Y:S01]  /*17560*/  STSM.16.MT88.4 [R3+0x31000], R12 ;  /* 0x0310000c03007844 */ /* 0x0003e20000004200 */
        /* <DEDUP_REMOVED lines=17> */
.L_x_91:
[----:B------:R-:W-:Y:S05]  /*17680*/  BSYNC B0 ;  /* 0x0000000000007941 */ /* 0x000fea0003800000 */
.L_x_90:
[----:B------:R-:W-:Y:S06]  /*17690*/  BAR.SYNC.DEFER_BLOCKING 0x1, 0x80 ;  /* 0x0042000000007b1d */ /* 0x000fec0000010000 */
[----:B------:R-:W-:Y:S05]  /*176a0*/  @!P0 BRA `(.L_x_92) ;  /* 0x0000000000048947 */ /* 0x000fea0003800000 */
[----:B------:R-:W-:Y:S01]  /*176b0*/  BPT.TRAP 0x1 ;  /* 0x000000040000795c */ /* 0x000fe20000300000 */
.L_x_92:
[----:B------:R-:W-:Y:S01]  /*176c0*/  SYNCS.ARRIVE.TRANS64.RED.A1T0 RZ, [UR7], RZ ;  /* 0x000000ffffff79a7 */ /* 0x000fe20008100407 */
[----:B------:R-:W-:Y:S05]  /*176d0*/  @!P0 BRA `(.L_x_93) ;  /* 0x0000000000048947 */ /* 0x000fea0003800000 */
[----:B------:R-:W-:Y:S01]  /*176e0*/  BPT.TRAP 0x1 ;  /* 0x000000040000795c */ /* 0x000fe20000300000 */
.L_x_93:
[----:B------:R-:W2:Y:S02]  /*176f0*/  SYNCS.PHASECHK.TRANS64.TRYWAIT P3, [UR47+0x344b0], R20 ;  /* 0x0344b014ff0075a7 */ /* 0x000ea4000806016f */
[----:B--2---:R-:W-:Y:S05]  /*17700*/  @!P3 BRA `(.L_x_94) ;  /* 0x000000ac0088b947 */ /* 0x004fea0003800000 */
.L_x_367:
        /* <DEDUP_REMOVED lines=21> */
[----:B-1----:R-:W-:-:S02]  /*17860*/  HADD2.F32 R16, -RZ, R9.H0_H0 ;  /* 0x20000009ff107230 */ /* 0x002fc40000004100 */
[----:B------:R-:W-:Y:S02]  /*17870*/  HADD2.F32 R18, -RZ, R9.H1_H1 ;  /* 0x30000009ff127230 */ /* 0x000fe40000004100 */
[-C--:B--2---:R-:W-:Y:S01]  /*17880*/  FMUL R13, R13, R2.reuse ;  /* 0x000000020d0d7220 */ /* 0x084fe20000400000 */
[-C--:B---3--:R-:W-:Y:S01]  /*17890*/  FMUL R15, R14, R2.reuse ;  /* 0x000000020e0f7220 */ /* 0x088fe20000400000 */
[--C-:B------:R-:W-:Y:S02]  /*178a0*/  HADD2.F32 R14, -RZ, R8.reuse.H1_H1 ;  /* 0x30000008ff0e7230 */ /* 0x100fe40000004100 */
[----:B----4-:R-:W-:Y:S01]  /*178b0*/  FMUL R17, R12, R2 ;  /* 0x000000020c117220 */ /* 0x010fe20000400000 */
[----:B------:R-:W-:Y:S02]  /*178c0*/  HADD2.F32 R12, -RZ, R8.H0_H0 ;  /* 0x20000008ff0c7230 */ /* 0x000fe40000004100 */
[----:B------:R-:W-:Y:S01]  /*178d0*/  FFMA R15, R14, R0, R15 ;  /* 0x000000000e0f7223 */ /* 0x000fe2000000000f */
[----:B-----5:R-:W-:-:S02]  /*178e0*/  FMUL R19, R19, R2 ;  /* 0x0000000213137220 */ /* 0x020fc40000400000 */
[-C--:B------:R-:W-:Y:S01]  /*178f0*/  FFMA R12, R12, R0.reuse, R13 ;  /* 0x000000000c0c7223 */ /* 0x080fe2000000000d */
[-C--:B------:R-:W-:Y:S01]  /*17900*/  FFMA R13, R16, R0.reuse, R17 ;  /* 0x00000000100d7223 */ /* 0x080fe20000000011 */
[----:B------:R-:W-:Y:S01]  /*17910*/  FFMA R14, R18, R0, R19 ;  /* 0x00000000120e7223 */ /* 0x000fe20000000013 */
[--C-:B------:R-:W-:Y:S02]  /*17920*/  HADD2.F32 R16, -RZ, R10.reuse.H0_H0 ;  /* 0x2000000aff107230 */ /* 0x100fe40000004100 */
[-C--:B------:R-:W-:Y:S01]  /*17930*/  FMUL R17, R26, R2.reuse ;  /* 0x000000021a117220 */ /* 0x080fe20000400000 */
[----:B------:R-:W-:Y:S02]  /*17940*/  HADD2.F32 R18, -RZ, R10.H1_H1 ;  /* 0x3000000aff127230 */ /* 0x000fe40000004100 */
[----:B------:R-:W-:Y:S01]  /*17950*/  FMUL R19, R24, R2 ;  /* 0x0000000218137220 */ /* 0x000fe20000400000 */
[--C-:B------:R-:W-:Y:S02]  /*17960*/  HADD2.F32 R24, -RZ, R11.reuse.H0_H0 ;  /* 0x2000000bff187230 */ /* 0x100fe40000004100 */
[----:B------:R-:W-:Y:S01]  /*17970*/  FFMA R17, R16, R0, R17 ;  /* 0x0000000010117223 */ /* 0x000fe20000000011 */
[----:B------:R-:W-:-:S02]  /*17980*/  HADD2.F32 R26, -RZ, R11.H1_H1 ;  /* 0x3000000bff1a7230 */ /* 0x000fc40000004100 */
[----:B------:R-:W-:Y:S01]  /*17990*/  FMUL R21, R21, R2 ;  /* 0x0000000215157220 */ /* 0x000fe20000400000 */
[----:B------:R-:W-:Y:S01]  /*179a0*/  FFMA R16, R18, R0, R19 ;  /* 0x0000000012107223 */ /* 0x000fe20000000013 */
[----:B------:R-:W-:Y:S01]  /*179b0*/  F2FP.F16.F32.PACK_AB R13, R14, R13 ;  /* 0x0000000d0e0d723e */ /* 0x000fe200000000ff */
[----:B------:R-:W-:Y:S01]  /*179c0*/  FMUL R25, R25, R2 ;  /* 0x0000000219197220 */ /* 0x000fe20000400000 */
[----:B------:R-:W-:Y:S01]  /*179d0*/  FFMA R21, R24, R0, R21 ;  /* 0x0000000018157223 */ /* 0x000fe20000000015 */
[--C-:B------:R-:W-:Y:S01]  /*179e0*/  HADD2.F32 R24, -RZ, R4.reuse.H0_H0 ;  /* 0x20000004ff187230 */ /* 0x100fe20000004100 */
[----:B------:R-:W-:Y:S01]  /*179f0*/  F2FP.F16.F32.PACK_AB R12, R15, R12 ;  /* 0x0000000c0f0c723e */ /* 0x000fe200000000ff */
[----:B------:R-:W-:Y:S01]  /*17a00*/  FFMA R18, R26, R0, R25 ;  /* 0x000000001a127223 */ /* 0x000fe20000000019 */
[-C--:B------:R-:W-:Y:S01]  /*17a10*/  FMUL R19, R30, R2.reuse ;  /* 0x000000021e137220 */ /* 0x080fe20000400000 */
[----:B------:R-:W-:Y:S01]  /*17a20*/  HADD2.F32 R26, -RZ, R4.H1_H1 ;  /* 0x30000004ff1a7230 */ /* 0x000fe20000004100 */
[----:B------:R-:W-:Y:S01]  /*17a30*/  F2FP.F16.F32.PACK_AB R14, R16, R17 ;  /* 0x00000011100e723e */ /* 0x000fe200000000ff */
[----:B------:R-:W-:Y:S01]  /*17a40*/  FMUL R25, R28, R2 ;  /* 0x000000021c197220 */ /* 0x000fe20000400000 */
[----:B------:R-:W-:-:S02]  /*17a50*/  HADD2.F32 R28, -RZ, R5.H0_H0 ;  /* 0x20000005ff1c7230 */ /* 0x000fc40000004100 */
[----:B------:R-:W-:Y:S01]  /*17a60*/  FFMA R19, R24, R0, R19 ;  /* 0x0000000018137223 */ /* 0x000fe20000000013 */
[----:B------:R-:W-:Y:S02]  /*17a70*/  HADD2.F32 R30, -RZ, R5.H1_H1 ;  /* 0x30000005ff1e7230 */ /* 0x000fe40000004100 */
[----:B------:R-:W-:Y:S01]  /*17a80*/  FMUL R27, R27, R2 ;  /* 0x000000021b1b7220 */ /* 0x000fe20000400000 */
[----:B------:R-:W-:Y:S01]  /*17a90*/  FFMA R24, R26, R0, R25 ;  /* 0x000000001a187223 */ /* 0x000fe20000000019 */
[----:B------:R-:W-:Y:S01]  /*17aa0*/  F2FP.F16.F32.PACK_AB R15, R18, R21 ;  /* 0x00000015120f723e */ /* 0x000fe200000000ff */
[----:B------:R-:W-:Y:S01]  /*17ab0*/  FMUL R29, R29, R2 ;  /* 0x000000021d1d7220 */ /* 0x000fe20000400000 */
[-C--:B------:R-:W-:Y:S01]  /*17ac0*/  FFMA R27, R28, R0.reuse, R27 ;  /* 0x000000001c1b7223 */ /* 0x080fe2000000001b */
[--C-:B------:R-:W-:Y:S01]  /*17ad0*/  HADD2.F32 R28, -RZ, R6.reuse.H0_H0 ;  /* 0x20000006ff1c7230 */ /* 0x100fe20000004100 */
[----:B------:R-:W-:Y:S01]  /*17ae0*/  F2FP.F16.F32.PACK_AB R16, R24, R19 ;  /* 0x000000131810723e */ /* 0x000fe200000000ff */
[----:B------:R-:W-:Y:S01]  /*17af0*/  FFMA R26, R30, R0, R29 ;  /* 0x000000001e1a7223 */ /* 0x000fe2000000001d */
[-C--:B------:R-:W-:Y:S01]  /*17b00*/  FMUL R25, R34, R2.reuse ;  /* 0x0000000222197220 */ /* 0x080fe20000400000 */
[----:B------:R-:W-:Y:S01]  /*17b10*/  HADD2.F32 R30, -RZ, R6.H1_H1 ;  /* 0x30000006ff1e7230 */ /* 0x000fe20000004100 */
[----:B------:R1:W-:Y:S01]  /*17b20*/  STSM.16.MT88.4 [R3+0x32000], R12 ;  /* 0x0320000c03007844 */ /* 0x0003e20000004200 */
        /* <DEDUP_REMOVED lines=8> */
[-C--:B------:R-:W-:Y:S02]  /*17bb0*/  FFMA R31, R32, R0.reuse, R31 ;  /* 0x00000000201f7223 */ /* 0x080fe4000000001f */
[----:B------:R-:W-:Y:S01]  /*17bc0*/  F2FP.F16.F32.PACK_AB R18, R28, R25 ;  /* 0x000000191c12723e */ /* 0x000fe200000000ff */
        /* <DEDUP_REMOVED lines=17> */
.L_x_96:
[----:B------:R-:W-:Y:S05]  /*17ce0*/  BSYNC B0 ;  /* 0x0000000000007941 */ /* 0x000fea0003800000 */
.L_x_95:
[----:B------:R-:W-:Y:S06]  /*17cf0*/  BAR.SYNC.DEFER_BLOCKING 0x1, 0x80 ;  /* 0x0042000000007b1d */ /* 0x000fec0000010000 */
[----:B------:R-:W-:Y:S05]  /*17d00*/  @!P0 BRA `(.L_x_97) ;  /* 0x0000000000048947 */ /* 0x000fea0003800000 */
[----:B------:R-:W-:Y:S01]  /*17d10*/  BPT.TRAP 0x1 ;  /* 0x000000040000795c */ /* 0x000fe20000300000 */
.L_x_97:
[----:B------:R-:W-:Y:S01]  /*17d20*/  SYNCS.ARRIVE.TRANS64.RED.A1T0 RZ, [UR8], RZ ;  /* 0x000000ffffff79a7 */ /* 0x000fe20008100408 */
[----:B------:R-:W-:Y:S05]  /*17d30*/  @!P0 BRA `(.L_x_98) ;  /* 0x0000000000048947 */ /* 0x000fea0003800000 */
[----:B------:R-:W-:Y:S01]  /*17d40*/  BPT.TRAP 0x1 ;  /* 0x000000040000795c */ /* 0x000fe20000300000 */
.L_x_98:
[----:B------:R-:W2:Y:S02]  /*17d50*/  SYNCS.PHASECHK.TRANS64.TRYWAIT P3, [UR47+0x344b8], R20 ;  /* 0x0344b814ff0075a7 */ /* 0x000ea4000806016f */
[----:B--2---:R-:W-:Y:S05]  /*17d60*/  @!P3 BRA `(.L_x_99) ;  /* 0x000000a80008b947 */ /* 0x004fea0003800000 */
.L_x_368:
        /* <DEDUP_REMOVED lines=29> */
[----:B------:R-:W-:Y:S01]  /*17f40*/  FFMA R14, R18, R0, R75 ;  /* 0x00000000120e7223 */ /* 0x000fe2000000004b */
[----:B------:R-:W-:Y:S01]  /*17f50*/  FMUL R15, R76, R2 ;  /* 0x000000024c0f7220 */ /* 0x000fe20000400000 */
        /* <DEDUP_REMOVED lines=20> */
[----:B------:R-:W-:Y:S01]  /*180a0*/  F2FP.F16.F32.PACK_AB R13, R14, R13 ;  /* 0x0000000d0e0d723e */ /* 0x000fe200000000ff */
[-C--:B------:R-:W-:Y:S01]  /*180b0*/  FFMA R28, R30, R0.reuse, R85 ;  /* 0x000000001e1c7223 */ /* 0x080fe20000000055 */
        /* <DEDUP_REMOVED lines=24> */
.L_x_101:
[----:B------:R-:W-:Y:S05]  /*18240*/  BSYNC B0 ;  /* 0x0000000000007941 */ /* 0x000fea0003800000 */
.L_x_100:
[----:B------:R-:W-:Y:S06]  /*18250*/  BAR.SYNC.DEFER_BLOCKING 0x1, 0x80 ;  /* 0x0042000000007b1d */ /* 0x000fec0000010000 */
[----:B------:R-:W-:Y:S05]  /*18260*/  @!P0 BRA `(.L_x_102) ;  /* 0x0000000000048947 */ /* 0x000fea0003800000 */
[----:B------:R-:W-:Y:S01]  /*18270*/  BPT.TRAP 0x1 ;  /* 0x000000040000795c */ /* 0x000fe20000300000 */
.L_x_102:
[----:B------:R-:W-:Y:S01]  /*18280*/  SYNCS.ARRIVE.TRANS64.RED.A1T0 RZ, [UR9], RZ ;  /* 0x000000ffffff79a7 */ /* 0x000fe20008100409 */
[----:B------:R-:W-:Y:S05]  /*18290*/  @!P0 BRA `(.L_x_103) ;  /* 0x0000000000048947 */ /* 0x000fea0003800000 */
[----:B------:R-:W-:Y:S01]  /*182a0*/  BPT.TRAP 0x1 ;  /* 0x000000040000795c */ /* 0x000fe20000300000 */
.L_x_103:
[----:B------:R-:W2:Y:S02]  /*182b0*/  SYNCS.PHASECHK.TRANS64.TRYWAIT P3, [UR47+0x344a0], R158 ;  /* 0x0344a09eff0075a7 */ /* 0x000ea4000806016f */
[----:B--2---:R-:W-:Y:S05]  /*182c0*/  @!P3 BRA `(.L_x_104) ;  /* 0x000000a000c8b947 */ /* 0x004fea0003800000 */
.L_x_369:
        /* <DEDUP_REMOVED lines=93> */
.L_x_106:
[----:B------:R-:W-:Y:S05]  /*188a0*/  BSYNC B0 ;  /* 0x0000000000007941 */ /* 0x000fea0003800000 */
.L_x_105:
[----:B------:R-:W-:Y:S06]  /*188b0*/  BAR.SYNC.DEFER_BLOCKING 0x1, 0x80 ;  /* 0x0042000000007b1d */ /* 0x000fec0000010000 */
[----:B------:R-:W-:Y:S05]  /*188c0*/  @!P0 BRA `(.L_x_107) ;  /* 0x0000000000048947 */ /* 0x000fea0003800000 */
[----:B------:R-:W-:Y:S01]  /*188d0*/  BPT.TRAP 0x1 ;  /* 0x000000040000795c */ /* 0x000fe20000300000 */
.L_x_107:
[----:B------:R-:W-:Y:S01]  /*188e0*/  SYNCS.ARRIVE.TRANS64.RED.A1T0 RZ, [UR10], RZ ;  /* 0x000000ffffff79a7 */ /* 0x000fe2000810040a */
[----:B------:R-:W-:Y:S05]  /*188f0*/  @!P0 BRA `(.L_x_108) ;  /* 0x0000000000048947 */ /* 0x000fea0003800000 */
[----:B------:R-:W-:Y:S01]  /*18900*/  BPT.TRAP 0x1 ;  /* 0x000000040000795c */ /* 0x000fe20000300000 */
.L_x_108:
[----:B------:R-:W2:Y:S02]  /*18910*/  SYNCS.PHASECHK.TRANS64.TRYWAIT P3, [UR47+0x344a8], R158 ;  /* 0x0344a89eff0075a7 */ /* 0x000ea4000806016f */
[----:B--2---:R-:W-:Y:S05]  /*18920*/  @!P3 BRA `(.L_x_109) ;  /* 0x0000009c0048b947 */ /* 0x004fea0003800000 */
.L_x_370:
        /* <DEDUP_REMOVED lines=58> */
[----:B------:R-:W-:Y:S02]  /*18cd0*/  F2FP.F16.F32.PACK_AB R26, R28, R27 ;  /* 0x0000001b1c1a723e */ /* 0x000fe400000000ff */
[----:B------:R-:W-:Y:S01]  /*18ce0*/  F2FP.F16.F32.PACK_AB R24, R24, R21 ;  /* 0x000000151818723e */ /* 0x000fe200000000ff */
[----:B------:R1:W-:Y:S01]  /*18cf0*/  STSM.16.MT88.4 [R3+0x31000], R12 ;  /* 0x0310000c03007844 */ /* 0x0003e20000004200 */
        /* <DEDUP_REMOVED lines=16> */
.L_x_111:
[----:B------:R-:W-:Y:S05]  /*18e00*/  BSYNC B0 ;  /* 0x0000000000007941 */ /* 0x000fea0003800000 */
.L_x_110:
[----:B------:R-:W-:Y:S06]  /*18e10*/  BAR.SYNC.DEFER_BLOCKING 0x1, 0x80 ;  /* 0x0042000000007b1d */ /* 0x000fec0000010000 */
[----:B------:R-:W-:Y:S05]  /*18e20*/  @!P0 BRA `(.L_x_112) ;  /* 0x0000000000048947 */ /* 0x000fea0003800000 */
[----:B------:R-:W-:Y:S01]  /*18e30*/  BPT.TRAP 0x1 ;  /* 0x000000040000795c */ /* 0x000fe20000300000 */
.L_x_112:
[----:B------:R-:W-:Y:S01]  /*18e40*/  SYNCS.ARRIVE.TRANS64.RED.A1T0 RZ, [UR7], RZ ;  /* 0x000000ffffff79a7 */ /* 0x000fe20008100407 */
[----:B------:R-:W-:Y:S05]  /*18e50*/  @!P0 BRA `(.L_x_113) ;  /* 0x0000000000048947 */ /* 0x000fea0003800000 */
[----:B------:R-:W-:Y:S01]  /*18e60*/  BPT.TRAP 0x1 ;  /* 0x000000040000795c */ /* 0x000fe20000300000 */
.L_x_113:
[----:B------:R-:W2:Y:S02]  /*18e70*/  SYNCS.PHASECHK.TRANS64.TRYWAIT P3, [UR47+0x344b0], R158 ;  /* 0x0344b09eff0075a7 */ /* 0x000ea4000806016f */
[----:B--2---:R-:W-:Y:S05]  /*18e80*/  @!P3 BRA `(.L_x_114) ;  /* 0x000000980008b947 */ /* 0x004fea0003800000 */
.L_x_371:
        /* <DEDUP_REMOVED lines=26> */
[-C--:B----4-:R-:W-:Y:S01]  /*19030*/  FMUL R17, R12, R2.reuse ;  /* 0x000000020c117220 */ /* 0x090fe20000400000 */
[----:B------:R-:W-:Y:S02]  /*19040*/  HADD2.F32 R12, -RZ, R8.H0_H0 ;  /* 0x20000008ff0c7230 */ /* 0x000fe40000004100 */
[----:B-----5:R-:W-:Y:S01]  /*19050*/  FMUL R19, R19, R2 ;  /* 0x0000000213137220 */ /* 0x020fe20000400000 */
[----:B------:R-:W-:-:S02]  /*19060*/  FFMA R17, R16, R0, R17 ;  /* 0x0000000010117223 */ /* 0x000fc40000000011 */
        /* <DEDUP_REMOVED lines=63> */
.L_x_116:
[----:B------:R-:W-:Y:S05]  /*19460*/  BSYNC B0 ;  /* 0x0000000000007941 */ /* 0x000fea0003800000 */
.L_x_115:
[----:B------:R-:W-:Y:S06]  /*19470*/  BAR.SYNC.DEFER_BLOCKING 0x1, 0x80 ;  /* 0x0042000000007b1d */ /* 0x000fec0000010000 */
[----:B------:R-:W-:Y:S05]  /*19480*/  @!P0 BRA `(.L_x_117) ;  /* 0x0000000000048947 */ /* 0x000fea0003800000 */
[----:B------:R-:W-:Y:S01]  /*19490*/  BPT.TRAP 0x1 ;  /* 0x000000040000795c */ /* 0x000fe20000300000 */
.L_x_117:
[----:B------:R-:W-:Y:S01]  /*194a0*/  SYNCS.ARRIVE.TRANS64.RED.A1T0 RZ, [UR8], RZ ;  /* 0x000000ffffff79a7 */ /* 0x000fe20008100408 */
[----:B------:R-:W-:Y:S05]  /*194b0*/  @!P0 BRA `(.L_x_118) ;  /* 0x0000000000048947 */ /* 0x000fea0003800000 */
[----:B------:R-:W-:Y:S01]  /*194c0*/  BPT.TRAP 0x1 ;  /* 0x000000040000795c */ /* 0x000fe20000300000 */
.L_x_118:
[----:B------:R-:W2:Y:S02]  /*194d0*/  SYNCS.PHASECHK.TRANS64.TRYWAIT P3, [UR47+0x344b8], R158 ;  /* 0x0344b89eff0075a7 */ /* 0x000ea4000806016f */
[----:B--2---:R-:W-:Y:S05]  /*194e0*/  @!P3 BRA `(.L_x_119) ;  /* 0x000000900088b947 */ /* 0x004fea0003800000 */
.L_x_372:
        /* <DEDUP_REMOVED lines=77> */
.L_x_121:
[----:B------:R-:W-:Y:S05]  /*199c0*/  BSYNC B0 ;  /* 0x0000000000007941 */ /* 0x000fea0003800000 */
.L_x_120:
[----:B------:R-:W-:Y:S06]  /*199d0*/  BAR.SYNC.DEFER_BLOCKING 0x1, 0x80 ;  /* 0x0042000000007b1d */ /* 0x000fec0000010000 */
[----:B------:R-:W-:Y:S05]  /*199e0*/  @!P0 BRA `(.L_x_122) ;  /* 0x0000000000048947 */ /* 0x000fea0003800000 */
[----:B------:R-:W-:Y:S01]  /*199f0*/  BPT.TRAP 0x1 ;  /* 0x000000040000795c */ /* 0x000fe20000300000 */
.L_x_122:
[----:B------:R-:W-:Y:S01]  /*19a00*/  SYNCS.ARRIVE.TRANS64.RED.A1T0 RZ, [UR9], RZ ;  /* 0x000000ffffff79a7 */ /* 0x000fe20008100409 */
[----:B------:R-:W-:Y:S05]  /*19a10*/  @!P0 BRA `(.L_x_123) ;  /* 0x0000000000048947 */ /* 0x000fea0003800000 */
[----:B------:R-:W-:Y:S01]  /*19a20*/  BPT.TRAP 0x1 ;  /* 0x000000040000795c */ /* 0x000fe20000300000 */
.L_x_123:
[----:B------:R-:W2:Y:S02]  /*19a30*/  SYNCS.PHASECHK.TRANS64.TRYWAIT P3, [UR47+0x344a0], R20 ;  /* 0x0344a014ff0075a7 */ /* 0x000ea4000806016f */
[----:B--2---:R-:W-:Y:S05]  /*19a40*/  @!P3 BRA `(.L_x_124) ;  /* 0x0000008c0048b947 */ /* 0x004fea0003800000 */
.L_x_373:
        /* <DEDUP_REMOVED lines=93> */
.L_x_126:
[----:B------:R-:W-:Y:S05]  /*1a020*/  BSYNC B0 ;  /* 0x0000000000007941 */ /* 0x000fea0003800000 */
.L_x_125:
[----:B------:R-:W-:Y:S06]  /*1a030*/  BAR.SYNC.DEFER_BLOCKING 0x1, 0x80 ;  /* 0x0042000000007b1d */ /* 0x000fec0000010000 */
[----:B------:R-:W-:Y:S05]  /*1a040*/  @!P0 BRA `(.L_x_127) ;  /* 0x0000000000048947 */ /* 0x000fea0003800000 */
[----:B------:R-:W-:Y:S01]  /*1a050*/  BPT.TRAP 0x1 ;  /* 0x000000040000795c */ /* 0x000fe20000300000 */
.L_x_127:
[----:B------:R-:W-:Y:S01]  /*1a060*/  SYNCS.ARRIVE.TRANS64.RED.A1T0 RZ, [UR10], RZ ;  /* 0x000000ffffff79a7 */ /* 0x000fe2000810040a */
[----:B------:R-:W-:Y:S05]  /*1a070*/  @!P0 BRA `(.L_x_128) ;  /* 0x0000000000048947 */ /* 0x000fea0003800000 */
[----:B------:R-:W-:Y:S01]  /*1a080*/  BPT.TRAP 0x1 ;  /* 0x000000040000795c */ /* 0x000fe20000300000 */
.L_x_128:
[----:B------:R-:W2:Y:S02]  /*1a090*/  SYNCS.PHASECHK.TRANS64.TRYWAIT P3, [UR47+0x344a8], R20 ;  /* 0x0344a814ff0075a7 */ /* 0x000ea4000806016f */
[----:B--2---:R-:W-:Y:S05]  /*1a0a0*/  @!P3 BRA `(.L_x_129) ;  /* 0x0000008400c8b947 */ /* 0x004fea0003800000 */
.L_x_374:
        /* <DEDUP_REMOVED lines=77> */
.L_x_131:
[----:B------:R-:W-:Y:S05]  /*1a580*/  BSYNC B0 ;  /* 0x0000000000007941 */ /* 0x000fea0003800000 */
.L_x_130:
[----:B------:R-:W-:Y:S06]  /*1a590*/  BAR.SYNC.DEFER_BLOCKING 0x1, 0x80 ;  /* 0x0042000000007b1d */ /* 0x000fec0000010000 */
[----:B------:R-:W-:Y:S05]  /*1a5a0*/  @!P0 BRA `(.L_x_132) ;  /* 0x0000000000048947 */ /* 0x000fea0003800000 */
[----:B------:R-:W-:Y:S01]  /*1a5b0*/  BPT.TRAP 0x1 ;  /* 0x000000040000795c */ /* 0x000fe20000300000 */
.L_x_132:
[----:B------:R-:W-:Y:S01]  /*1a5c0*/  SYNCS.ARRIVE.TRANS64.RED.A1T0 RZ, [UR7], RZ ;  /* 0x000000ffffff79a7 */ /* 0x000fe20008100407 */
[----:B------:R-:W-:Y:S05]  /*1a5d0*/  @!P0 BRA `(.L_x_133) ;  /* 0x0000000000048947 */ /* 0x000fea0003800000 */
[----:B------:R-:W-:Y:S01]  /*1a5e0*/  BPT.TRAP 0x1 ;  /* 0x000000040000795c */ /* 0x000fe20000300000 */
.L_x_133:
[----:B------:R-:W2:Y:S02]  /*1a5f0*/  SYNCS.PHASECHK.TRANS64.TRYWAIT P3, [UR47+0x344b0], R20 ;  /* 0x0344b014ff0075a7 */ /* 0x000ea4000806016f */
[----:B--2---:R-:W-:Y:S05]  /*1a600*/  @!P3 BRA `(.L_x_134) ;  /* 0x000000800088b947 */ /* 0x004fea0003800000 */
.L_x_375:
        /* <DEDUP_REMOVED lines=17> */
[----:B------:R-:W-:Y:S04]  /*1a720*/  @P1 LDSM.16.MT88.4 R8, [R3+0x32000] ;  /* 0x032000000308183b */ /* 0x000fe80000004200 */
[----:B------:R-:W1:Y:S01]  /*1a730*/  @P1 LDSM.16.MT88.4 R4, [R3+0x32800] ;  /* 0x032800000304183b */ /* 0x000e620000004200 */
[----:B------:R-:W-:Y:S05]  /*1a740*/  WARPSYNC.ALL ;  /* 0x0000000000007948 */ /* 0x000fea0003800000 */
[----:B------:R-:W-:Y:S01]  /*1a750*/  BSSY B0, `(.L_x_135) ;  /* 0x0000049000007945 */ /* 0x000fe20003800000 */
[----:B-1----:R-:W-:-:S02]  /*1a760*/  HADD2.F32 R32, -RZ, R7.H0_H0 ;  /* 0x20000007ff207230 */ /* 0x002fc40000004100 */
[----:B------:R-:W-:Y:S02]  /*1a770*/  HADD2.F32 R34, -RZ, R7.H1_H1 ;  /* 0x30000007ff227230 */ /* 0x000fe40000004100 */
[-C--:B--2---:R-:W-:Y:S01]  /*1a780*/  FMUL R13, R13, R2.reuse ;  /* 0x000000020d0d7220 */ /* 0x084fe20000400000 */
[-C--:B---3--:R-:W-:Y:S01]  /*1a790*/  FMUL R15, R15, R2.reuse ;  /* 0x000000020f0f7220 */ /* 0x088fe20000400000 */
[-C--:B----4-:R-:W-:Y:S01]  /*1a7a0*/  FMUL R17, R17, R2.reuse ;  /* 0x0000000211117220 */ /* 0x090fe20000400000 */
[-C--:B-----5:R-:W-:Y:S01]  /*1a7b0*/  FMUL R19, R19, R2.reuse ;  /* 0x0000000213137220 */ /* 0x0a0fe20000400000 */
[-C--:B------:R-:W-:Y:S01]  /*1a7c0*/  FMUL R21, R21, R2.reuse ;  /* 0x0000000215157220 */ /* 0x080fe20000400000 */
[-C--:B------:R-:W-:Y:S01]  /*1a7d0*/  FMUL R25, R25, R2.reuse ;  /* 0x0000000219197220 */ /* 0x080fe20000400000 */
[-C--:B------:R-:W-:Y:S01]  /*1a7e0*/  FMUL R27, R27, R2.reuse ;  /* 0x000000021b1b7220 */ /* 0x080fe20000400000 */
[-C--:B------:R-:W-:Y:S01]  /*1a7f0*/  FMUL R29, R29, R2.reuse ;  /* 0x000000021d1d7220 */ /* 0x080fe20000400000 */
[----:B------:R-:W-:Y:S01]  /*1a800*/  FMUL R31, R30, R2 ;  /* 0x000000021e1f7220 */ /* 0x000fe20000400000 */
[----:B------:R-:W-:-:S02]  /*1a810*/  HADD2.F32 R30, -RZ, R5.H0_H0 ;  /* 0x20000005ff1e7230 */ /* 0x000fc40000004100 */
[-C--:B------:R-:W-:Y:S01]  /*1a820*/  FMUL R33, R28, R2.reuse ;  /* 0x000000021c217220 */ /* 0x080fe20000400000 */
[--C-:B------:R-:W-:Y:S02]  /*1a830*/  HADD2.F32 R28, -RZ, R4.reuse.H1_H1 ;  /* 0x30000004ff1c7230 */ /* 0x100fe40000004100 */
[-C--:B------:R-:W-:Y:S01]  /*1a840*/  FMUL R35, R26, R2.reuse ;  /* 0x000000021a237220 */ /* 0x080fe20000400000 */
[----:B------:R-:W-:Y:S02]  /*1a850*/  HADD2.F32 R26, -RZ, R4.H0_H0 ;  /* 0x20000004ff1a7230 */ /* 0x000fe40000004100 */
[----:B------:R-:W-:Y:S01]  /*1a860*/  FMUL R37, R12, R2 ;  /* 0x000000020c257220 */ /* 0x000fe20000400000 */
[----:B------:R-:W-:Y:S02]  /*1a870*/  HADD2.F32 R12, -RZ, R8.H0_H0 ;  /* 0x20000008ff0c7230 */ /* 0x000fe40000004100 */
[-C--:B------:R-:W-:Y:S01]  /*1a880*/  FFMA R31, R26, R0.reuse, R31 ;  /* 0x000000001a1f7223 */ /* 0x080fe2000000001f */
[----:B------:R-:W-:Y:S01]  /*1a890*/  FFMA R35, R30, R0, R35 ;  /* 0x000000001e237223 */ /* 0x000fe20000000023 */
[----:B------:R-:W-:Y:S01]  /*1a8a0*/  FMUL R39, R24, R2 ;  /* 0x0000000218277220 */ /* 0x000fe20000400000 */
[----:B------:R-:W-:-:S02]  /*1a8b0*/  HADD2.F32 R24, -RZ, R10.H1_H1 ;  /* 0x3000000aff187230 */ /* 0x000fc40000004100 */
[----:B------:R-:W-:Y:S01]  /*1a8c0*/  FFMA R13, R12, R0, R13 ;  /* 0x000000000c0d7223 */ /* 0x000fe2000000000d */
[----:B------:R-:W-:Y:S02]  /*1a8d0*/  HADD2.F32 R12, -RZ, R8.H1_H1 ;  /* 0x30000008ff0c7230 */ /* 0x000fe40000004100 */
[-C--:B------:R-:W-:Y:S01]  /*1a8e0*/  FMUL R41, R18, R2.reuse ;  /* 0x0000000212297220 */ /* 0x080fe20000400000 */
[----:B------:R-:W-:Y:S02]  /*1a8f0*/  HADD2.F32 R18, -RZ, R10.H0_H0 ;  /* 0x2000000aff127230 */ /* 0x000fe40000004100 */
[----:B------:R-:W-:Y:S02]  /*1a900*/  HADD2.F32 R26, -RZ, R5.H1_H1 ;  /* 0x30000005ff1a7230 */ /* 0x000fe40000004100 */
[----:B------:R-:W-:Y:S01]  /*1a910*/  FMUL R43, R16, R2 ;  /* 0x00000002102b7220 */ /* 0x000fe20000400000 */
[----:B------:R-:W-:Y:S02]  /*1a920*/  HADD2.F32 R16, -RZ, R9.H1_H1 ;  /* 0x30000009ff107230 */ /* 0x000fe40000004100 */
[----:B------:R-:W-:Y:S01]  /*1a930*/  FFMA R21, R18, R0, R21 ;  /* 0x0000000012157223 */ /* 0x000fe20000000015 */
[----:B------:R-:W-:-:S02]  /*1a940*/  HADD2.F32 R18, -RZ, R11.H0_H0 ;  /* 0x2000000bff127230 */ /* 0x000fc40000004100 */
[----:B------:R-:W-:Y:S01]  /*1a950*/  FMUL R45, R14, R2 ;  /* 0x000000020e2d7220 */ /* 0x000fe20000400000 */
[----:B------:R-:W-:Y:S02]  /*1a960*/  HADD2.F32 R14, -RZ, R9.H0_H0 ;  /* 0x20000009ff0e7230 */ /* 0x000fe40000004100 */
[-C--:B------:R-:W-:Y:S01]  /*1a970*/  FFMA R12, R12, R0.reuse, R15 ;  /* 0x000000000c0c7223 */ /* 0x080fe2000000000f */
[----:B------:R-:W-:Y:S02]  /*1a980*/  HADD2.F32 R30, -RZ, R6.H1_H1 ;  /* 0x30000006ff1e7230 */ /* 0x000fe40000004100 */
[-C--:B------:R-:W-:Y:S01]  /*1a990*/  FFMA R27, R18, R0.reuse, R27 ;  /* 0x00000000121b7223 */ /* 0x080fe2000000001b */
[-C--:B------:R-:W-:Y:S01]  /*1a9a0*/  FFMA R26, R26, R0.reuse, R37 ;  /* 0x000000001a1a7223 */ /* 0x080fe20000000025 */
[-C--:B------:R-:W-:Y:S01]  /*1a9b0*/  FFMA R17, R14, R0.reuse, R17 ;  /* 0x000000000e117223 */ /* 0x080fe20000000011 */
[-C--:B------:R-:W-:Y:S01]  /*1a9c0*/  FFMA R14, R16, R0.reuse, R19 ;  /* 0x00000000100e7223 */ /* 0x080fe20000000013 */
[----:B------:R-:W-:Y:S01]  /*1a9d0*/  FFMA R16, R24, R0, R25 ;  /* 0x0000000018107223 */ /* 0x000fe20000000019 */
[----:B------:R-:W-:-:S02]  /*1a9e0*/  HADD2.F32 R24, -RZ, R11.H1_H1 ;  /* 0x3000000bff187230 */ /* 0x000fc40000004100 */
[-C--:B------:R-:W-:Y:S01]  /*1a9f0*/  FFMA R43, R32, R0.reuse, R43 ;  /* 0x00000000202b7223 */ /* 0x080fe2000000002b */
[----:B------:R-:W-:Y:S02]  /*1aa00*/  F2FP.F16.F32.PACK_AB R12, R12, R13 ;  /* 0x0000000d0c0c723e */ /* 0x000fe400000000ff */
[----:B------:R-:W-:Y:S01]  /*1aa10*/  F2FP.F16.F32.PACK_AB R13, R14, R17 ;  /* 0x000000110e0d723e */ /* 0x000fe200000000ff */
[-C--:B------:R-:W-:Y:S01]  /*1aa20*/  FFMA R18, R24, R0.reuse, R29 ;  /* 0x0000000018127223 */ /* 0x080fe2000000001d */
[-C--:B------:R-:W-:Y:S01]  /*1aa30*/  FFMA R24, R28, R0.reuse, R33 ;  /* 0x000000001c187223 */ /* 0x080fe20000000021 */
[----:B------:R-:W-:Y:S01]  /*1aa40*/  HADD2.F32 R28, -RZ, R6.H0_H0 ;  /* 0x20000006ff1c7230 */ /* 0x000fe20000004100 */
[----:B------:R-:W-:Y:S02]  /*1aa50*/  F2FP.F16.F32.PACK_AB R14, R16, R21 ;  /* 0x00000015100e723e */ /* 0x000fe400000000ff */
[----:B------:R-:W-:Y:S02]  /*1aa60*/  F2FP.F16.F32.PACK_AB R15, R18, R27 ;  /* 0x0000001b120f723e */ /* 0x000fe400000000ff */
[-C--:B------:R-:W-:Y:S01]  /*1aa70*/  FFMA R39, R28, R0.reuse, R39 ;  /* 0x000000001c277223 */ /* 0x080fe20000000027 */
[-C--:B------:R-:W-:Y:S01]  /*1aa80*/  FFMA R28, R30, R0.reuse, R41 ;  /* 0x000000001e1c7223 */ /* 0x080fe20000000029 */
[----:B------:R-:W-:Y:S01]  /*1aa90*/  FFMA R30, R34, R0, R45 ;  /* 0x00000000221e7223 */ /* 0x000fe2000000002d */
[----:B------:R-:W-:Y:S01]  /*1aaa0*/  F2FP.F16.F32.PACK_AB R25, R26, R35 ;  /* 0x000000231a19723e */ /* 0x000fe200000000ff */
[----:B------:R1:W-:Y:S01]  /*1aab0*/  STSM.16.MT88.4 [R3+0x32000], R12 ;  /* 0x0320000c03007844 */ /* 0x0003e20000004200 */
        /* <DEDUP_REMOVED lines=18> */
.L_x_136:
[----:B------:R-:W-:Y:S05]  /*1abe0*/  BSYNC B0 ;  /* 0x0000000000007941 */ /* 0x000fea0003800000 */
.L_x_135:
[----:B------:R-:W-:Y:S06]  /*1abf0*/  BAR.SYNC.DEFER_BLOCKING 0x1, 0x80 ;  /* 0x0042000000007b1d */ /* 0x000fec0000010000 */
[----:B------:R-:W-:Y:S05]  /*1ac00*/  @!P0 BRA `(.L_x_137) ;  /* 0x0000000000048947 */ /* 0x000fea0003800000 */
[----:B------:R-:W-:Y:S01]  /*1ac10*/  BPT.TRAP 0x1 ;  /* 0x000000040000795c */ /* 0x000fe20000300000 */
.L_x_137:
[----:B------:R-:W-:Y:S01]  /*1ac20*/  SYNCS.ARRIVE.TRANS64.RED.A1T0 RZ, [UR8], RZ ;  /* 0x000000ffffff79a7 */ /* 0x000fe20008100408 */
[----:B------:R-:W-:Y:S05]  /*1ac30*/  @!P0 BRA `(.L_x_138) ;  /* 0x0000000000048947 */ /* 0x000fea0003800000 */
[----:B------:R-:W-:Y:S01]  /*1ac40*/  BPT.TRAP 0x1 ;  /* 0x000000040000795c */ /* 0x000fe20000300000 */
.L_x_138:
[----:B------:R-:W2:Y:S02]  /*1ac50*/  SYNCS.PHASECHK.TRANS64.TRYWAIT P3, [UR47+0x344b8], R20 ;  /* 0x0344b814ff0075a7 */ /* 0x000ea4000806016f */
[----:B--2---:R-:W-:Y:S05]  /*1ac60*/  @!P3 BRA `(.L_x_139) ;  /* 0x0000007c0008b947 */ /* 0x004fea0003800000 */
.L_x_376:
[----:B------:R-:W-:Y:S05]  /*1ac70*/  @P1 WARPSYNC.ALL ;  /* 0x0000000000001948 */ /* 0x000fea0003800000 */
[----:B------:R-:W2:Y:S01]  /*1ac80*/  @P1 LDSM.16.MT88.4 R8, [R3+0x33000] ;  /* 0x033000000308183b */ /* 0x000ea20000004200 */
[-C--:B------:R-:W-:Y:S01]  /*1ac90*/  FMUL R136, R136, R2.reuse ;  /* 0x0000000288887220 */ /* 0x080fe20000400000 */
[-C--:B-1----:R-:W-:Y:S01]  /*1aca0*/  FMUL R12, R137, R2.reuse ;  /* 0x00000002890c7220 */ /* 0x082fe20000400000 */
        /* <DEDUP_REMOVED lines=35> */
[--C-:B------:R-:W-:Y:S02]  /*1aee0*/  HADD2.F32 R27, -RZ, R4.reuse.H0_H0 ;  /* 0x20000004ff1b7230 */ /* 0x100fe40000004100 */
[-C--:B------:R-:W-:Y:S01]  /*1aef0*/  FFMA R31, R31, R0.reuse, R146 ;  /* 0x000000001f1f7223 */ /* 0x080fe20000000092 */
[----:B------:R-:W-:Y:S02]  /*1af00*/  HADD2.F32 R29, -RZ, R4.H1_H1 ;  /* 0x30000004ff1d7230 */ /* 0x000fe40000004100 */
[-C--:B------:R-:W-:Y:S01]  /*1af10*/  FFMA R37, R37, R0.reuse, R150 ;  /* 0x0000000025257223 */ /* 0x080fe20000000096 */
[----:B------:R-:W-:Y:S02]  /*1af20*/  HADD2.F32 R5, -RZ, R5.H1_H1 ;  /* 0x30000005ff057230 */ /* 0x000fe40000004100 */
        /* <DEDUP_REMOVED lines=33> */
.L_x_141:
[----:B------:R-:W-:Y:S05]  /*1b140*/  BSYNC B0 ;  /* 0x0000000000007941 */ /* 0x000fea0003800000 */
.L_x_140:
[----:B------:R-:W-:Y:S06]  /*1b150*/  BAR.SYNC.DEFER_BLOCKING 0x1, 0x80 ;  /* 0x0042000000007b1d */ /* 0x000fec0000010000 */
[----:B------:R-:W-:Y:S05]  /*1b160*/  @!P0 BRA `(.L_x_142) ;  /* 0x0000000000048947 */ /* 0x000fea0003800000 */
[----:B------:R-:W-:Y:S01]  /*1b170*/  BPT.TRAP 0x1 ;  /* 0x000000040000795c */ /* 0x000fe20000300000 */
.L_x_142:
[----:B------:R-:W-:Y:S01]  /*1b180*/  UISETP.NE.AND UP0, UPT, UR52, 0x3, UPT ;  /* 0x000000033400788c */ /* 0x000fe2000bf05270 */
[----:B------:R-:W-:Y:S05]  /*1b190*/  SYNCS.ARRIVE.TRANS64.RED.A1T0 RZ, [UR9], RZ ;  /* 0x000000ffffff79a7 */ /* 0x000fea0008100409 */
[----:B------:R-:W-:-:S13]  /*1b1a0*/  PLOP3.LUT P1, PT, PT, PT, UP0, 0x80, 0x0 ;  /* 0x000000000000781c */ /* 0x000fda0003f2f008 */
[----:B------:R-:W-:Y:S05]  /*1b1b0*/  @!P1 BRA `(.L_x_143) ;  /* 0x0000000000049947 */ /* 0x000fea0003800000 */
[----:B------:R-:W-:Y:S01]  /*1b1c0*/  BPT.TRAP 0x1 ;  /* 0x000000040000795c */ /* 0x000fe20000300000 */
.L_x_143:
[C---:B------:R-:W-:Y:S02]  /*1b1d0*/  R2UR UR4, R22.reuse ;  /* 0x00000000160472ca */ /* 0x040fe400000e0000 */
[----:B------:R-:W-:Y:S02]  /*1b1e0*/  SHF.L.U32 R0, R23, 0x1f, RZ ;  /* 0x0000001f17007819 */ /* 0x000fe400000006ff */
[----:B------:R-:W-:-:S09]  /*1b1f0*/  LEA R19, R22, UR47, 0x4 ;  /* 0x0000002f16137c11 */ /* 0x000fd2000f8e20ff */
[----:B------:R-:W-:-:S09]  /*1b200*/  ULEA UR4, UR4, UR47, 0x3 ;  /* 0x0000002f04047291 */ /* 0x000fd2000f8e183f */
[----:B------:R-:W2:Y:S02]  /*1b210*/  SYNCS.PHASECHK.TRANS64.TRYWAIT P2, [UR4+0x34400], R0 ;  /* 0x03440000ff0075a7 */ /* 0x000ea40008040144 */
[----:B--2---:R-:W-:Y:S05]  /*1b220*/  @!P2 BRA `(.L_x_144) ;  /* 0x0000007400b0a947 */ /* 0x004fea0003800000 */
.L_x_377:
[----:B------:R-:W2:Y:S01]  /*1b230*/  LDS.128 R16, [R19+0x34510] ;  /* 0x0345100013107984 */ /* 0x000ea20000000c00 */
        /* <DEDUP_REMOVED lines=8> */
.L_x_145:
[----:B------:R-:W-:Y:S01]  /*1b2c0*/  UIADD3 UR4, UR4, 0x34440, URZ ;  /* 0x0003444004047890 */ /* 0x000fe2000fffe03f */
[----:B--2---:R-:W-:Y:S01]  /*1b2d0*/  ISETP.NE.AND P3, PT, R19, RZ, PT ;  /* 0x000000ff1300720c */ /* 0x004fe20003f65270 */
[----:B------:R-:W-:Y:S01]  /*1b2e0*/  VIADD R22, R22, 0x1 ;  /* 0x0000000116167836 */ /* 0x000fe20000000000 */
[----:B------:R-:W-:Y:S01]  /*1b2f0*/  MOV R19, RZ ;  /* 0x000000ff00137202 */ /* 0x000fe20000000f00 */
[----:B------:R-:W-:-:S03]  /*1b300*/  UPRMT UR4, UR57, 0x654, UR4 ;  /* 0x0000065439047896 */ /* 0x000fc60008000004 */
[----:B------:R-:W-:-:S04]  /*1b310*/  ISETP.NE.AND P2, PT, R22, 0x8, PT ;  /* 0x000000081600780c */ /* 0x000fc80003f45270 */
[----:B-1----:R-:W-:Y:S02]  /*1b320*/  SEL R0, RZ, 0x1, P2 ;  /* 0x00000001ff007807 */ /* 0x002fe40001000000 */
[----:B---3--:R-:W-:Y:S01]  /*1b330*/  SYNCS.ARRIVE.TRANS64.RED.A1T0 RZ, [UR4], RZ ;  /* 0x000000ffffff79a7 */ /* 0x008fe20008100404 */
[----:B------:R-:W-:Y:S02]  /*1b340*/  SEL R22, R22, RZ, P2 ;  /* 0x000000ff16167207 */ /* 0x000fe40001000000 */
[----:B------:R-:W-:Y:S01]  /*1b350*/  LOP3.LUT R23, R23, R0, RZ, 0x3c, !PT ;  /* 0x0000000017177212 */ /* 0x000fe200078e3cff */
[----:B------:R-:W-:Y:S06]  /*1b360*/  @!P3 BRA `(.L_x_146) ;  /* 0x0000000000b0b947 */ /* 0x000fec0003800000 */
[----:B------:R-:W1:Y:S02]  /*1b370*/  LDC.64 R2, c[0x0][0x290] ;  /* 0x0000a400ff027b82 */ /* 0x000e640000000a00 */
[----:B-1----:R-:W-:-:S06]  /*1b380*/  IMAD.WIDE R2, R18, 0xc, R2 ;  /* 0x0000000c12027825 */ /* 0x002fcc00078e0202 */
[----:B------:R-:W2:Y:S02]  /*1b390*/  LDG.E R2, desc[UR38][R2.64+0x8] ;  /* 0x0000082602027981 */ /* 0x000ea4000c1e1900 */
[----:B--2---:R-:W-:-:S13]  /*1b3a0*/  R2UR UR4, R2 ;  /* 0x00000000020472ca */ /* 0x004fda00000e0000 */
[----:B------:R-:W-:-:S04]  /*1b3b0*/  UIADD3 UR4, UR4, 0x7f, URZ ;  /* 0x0000007f04047890 */ /* 0x000fc8000fffe03f */
[----:B------:R-:W-:-:S04]  /*1b3c0*/  USHF.R.S32.HI UR5, URZ, 0x1f, UR4 ;  /* 0x0000001f3f057899 */ /* 0x000fc80008011404 */
[----:B------:R-:W-:-:S04]  /*1b3d0*/  ULEA.HI UR5, UR5, UR4, URZ, 0x7 ;  /* 0x0000000405057291 */ /* 0x000fc8000f8f383f */
[----:B------:R-:W-:-:S04]  /*1b3e0*/  USHF.R.S32.HI UR5, URZ, 0x7, UR5 ;  /* 0x000000073f057899 */ /* 0x000fc80008011405 */
[----:B------:R-:W-:-:S04]  /*1b3f0*/  UIADD3 UR40, UR40, UR5, URZ ;  /* 0x0000000528287290 */ /* 0x000fc8000fffe03f */
[----:B------:R-:W-:Y:S02]  /*1b400*/  USHF.R.U32.HI UR4, URZ, 0x1, UR40 ;  /* 0x000000013f047899 */ /* 0x000fe40008011628 */
[----:B------:R-:W-:Y:S02]  /*1b410*/  UISETP.GT.U32.AND UP0, UPT, UR40, 0x1, UPT ;  /* 0x000000012800788c */ /* 0x000fe4000bf04070 */
[----:B------:R-:W-:Y:S02]  /*1b420*/  ULOP3.LUT UR4, UR4, 0x1, URZ, 0xc0, !UPT ;  /* 0x0000000104047892 */ /* 0x000fe4000f8ec03f */
[----:B------:R-:W-:Y:S02]  /*1b430*/  UISETP.LT.U32.AND UP0, UPT, UR5, 0x2, UP0 ;  /* 0x000000020500788c */ /* 0x000fe40008701070 */
[----:B------:R-:W-:-:S04]  /*1b440*/  UISETP.NE.U32.AND UP1, UPT, UR4, 0x1, UPT ;  /* 0x000000010400788c */ /* 0x000fc8000bf25070 */
[----:B------:R-:W-:Y:S02]  /*1b450*/  UISETP.GT.U32.AND UP1, UPT, UR5, 0x1, !UP1 ;  /* 0x000000010500788c */ /* 0x000fe4000cf24070 */
[----:B------:R-:W-:Y:S02]  /*1b460*/  USEL UR5, URZ, 0x1, !UP0 ;  /* 0x000000013f057887 */ /* 0x000fe4000c000000 */
[----:B------:R-:W-:-:S04]  /*1b470*/  USEL UR4, URZ, 0x1, !UP1 ;  /* 0x000000013f047887 */ /* 0x000fc8000c800000 */
[----:B------:R-:W-:Y:S01]  /*1b480*/  ULOP3.LUT UR41, UR4, UR41, UR5, 0x96, !UPT ;  /* 0x0000002904297292 */ /* 0x000fe2000f8e9605 */
[----:B------:R-:W-:Y:S11]  /*1b490*/  @!P1 BRA `(.L_x_147) ;  /* 0x0000000000049947 */ /* 0x000ff60003800000 */
[----:B------:R-:W-:Y:S01]  /*1b4a0*/  BPT.TRAP 0x1 ;  /* 0x000000040000795c */ /* 0x000fe20000300000 */
.L_x_147:
[C---:B------:R-:W-:Y:S02]  /*1b4b0*/  R2UR UR4, R22.reuse ;  /* 0x00000000160472ca */ /* 0x040fe400000e0000 */
[----:B------:R-:W-:Y:S02]  /*1b4c0*/  SHF.L.U32 R2, R23, 0x1f, RZ ;  /* 0x0000001f17027819 */ /* 0x000fe400000006ff */
[----:B------:R-:W-:-:S09]  /*1b4d0*/  LEA R0, R22, UR47, 0x4 ;  /* 0x0000002f16007c11 */ /* 0x000fd2000f8e20ff */
[----:B------:R-:W-:-:S09]  /*1b4e0*/  ULEA UR4, UR4, UR47, 0x3 ;  /* 0x0000002f04047291 */ /* 0x000fd2000f8e183f */
[----:B------:R-:W1:Y:S02]  /*1b4f0*/  SYNCS.PHASECHK.TRANS64.TRYWAIT P2, [UR4+0x34400], R2 ;  /* 0x03440002ff0075a7 */ /* 0x000e640008040144 */
[----:B-1----:R-:W-:Y:S05]  /*1b500*/  @!P2 BRA `(.L_x_148) ;  /* 0x000000740010a947 */ /* 0x002fea0003800000 */
.L_x_378:
[----:B------:R2:W3:Y:S01]  /*1b510*/  LDS.128 R16, [R0+0x34510] ;  /* 0x0345100000107984 */ /* 0x0004e20000000c00 */
[----:B------:R-:W-:Y:S01]  /*1b520*/  @!PT LDS RZ, [RZ] ;  /* 0x00000000fffff984 */ /* 0x000fe20000000800 */
[----:B------:R-:W-:Y:S01]  /*1b530*/  @!PT LDS RZ, [RZ] ;  /* 0x00000000fffff984 */ /* 0x000fe20000000800 */
[----:B------:R-:W-:Y:S01]  /*1b540*/  @!PT LDS RZ, [RZ] ;  /* 0x00000000fffff984 */ /* 0x000fe20000000800 */
[----:B------:R-:W-:Y:S01]  /*1b550*/  @!PT LDS RZ, [RZ] ;  /* 0x00000000fffff984 */ /* 0x000fe20000000800 */
[----:B------:R4:W-:Y:S06]  /*1b560*/  MEMBAR.ALL.CTA ;  /* 0x0000000000007992 */ /* 0x0009ec0000008000 */
[----:B----4-:R-:W4:Y:S01]  /*1b570*/  FENCE.VIEW.ASYNC.S ;  /* 0x00000000000073c6 */ /* 0x010f220000000000 */
[----:B--2---:R-:W-:Y:S05]  /*1b580*/  @!P1 BRA `(.L_x_149) ;  /* 0x0000000000049947 */ /* 0x004fea0003800000 */
[----:B------:R-:W-:Y:S01]  /*1b590*/  BPT.TRAP 0x1 ;  /* 0x000000040000795c */ /* 0x000fe20000300000 */
.L_x_149:
[----:B------:R-:W-:Y:S01]  /*1b5a0*/  UIADD3 UR4, UR4, 0x34440, URZ ;  /* 0x0003444004047890 */ /* 0x000fe2000fffe03f */
[----:B------:R-:W-:Y:S01]  /*1b5b0*/  VIADD R22, R22, 0x1 ;  /* 0x0000000116167836 */ /* 0x000fe20000000000 */
[----:B------:R-:W-:Y:S02]  /*1b5c0*/  ULOP3.LUT UR40, UR40, 0x1, URZ, 0xc0, !UPT ;  /* 0x0000000128287892 */ /* 0x000fe4000f8ec03f */
[----:B------:R-:W-:Y:S02]  /*1b5d0*/  UPRMT UR4, UR57, 0x654, UR4 ;  /* 0x0000065439047896 */ /* 0x000fe40008000004 */
[----:B------:R-:W-:-:S04]  /*1b5e0*/  ISETP.NE.AND P1, PT, R22, 0x8, PT ;  /* 0x000000081600780c */ /* 0x000fc80003f25270 */
[----:B------:R-:W-:Y:S02]  /*1b5f0*/  SEL R0, RZ, 0x1, P1 ;  /* 0x00000001ff007807 */ /* 0x000fe40000800000 */
[----:B------:R-:W-:Y:S01]  /*1b600*/  SEL R22, R22, RZ, P1 ;  /* 0x000000ff16167207 */ /* 0x000fe20000800000 */
[----:B----4-:R-:W-:Y:S01]  /*1b610*/  SYNCS.ARRIVE.TRANS64.RED.A1T0 RZ, [UR4], RZ ;  /* 0x000000ffffff79a7 */ /* 0x010fe20008100404 */
[----:B------:R-:W-:-:S07]  /*1b620*/  LOP3.LUT R23, R23, R0, RZ, 0x3c, !PT ;  /* 0x0000000017177212 */ /* 0x000fce00078e3cff */
.L_x_146:
[----:B---3--:R-:W-:Y:S02]  /*1b630*/  ISETP.NE.AND P1, PT, R19, RZ, PT ;  /* 0x000000ff1300720c */ /* 0x008fe40003f25270 */
[CC--:B------:R-:W-:Y:S02]  /*1b640*/  ISETP.NE.AND P2, PT, R154.reuse, R18.reuse, PT ;  /* 0x000000129a00720c */ /* 0x0c0fe40003f45270 */
[----:B------:R-:W-:-:S13]  /*1b650*/  ISETP.EQ.OR P3, PT, R154, R18, !P1 ;  /* 0x000000129a00720c */ /* 0x000fda0004f62670 */
[----:B------:R-:W-:Y:S05]  /*1b660*/  @P3 BRA `(.L_x_150) ;  /* 0x0000000000fc3947 */ /* 0x000fea0003800000 */
[----:B------:R-:W-:-:S13]  /*1b670*/  ISETP.NE.AND P3, PT, RZ, UR51, PT ;  /* 0x00000033ff007c0c */ /* 0x000fda000bf65270 */
[----:B------:R-:W-:Y:S05]  /*1b680*/  @P3 BRA `(.L_x_150) ;  /* 0x0000000000f43947 */ /* 0x000fea0003800000 */
[----:B------:R-:W2:Y:S01]  /*1b690*/  S2R R0, SR_LANEID ;  /* 0x0000000000007919 */ /* 0x000ea20000000000 */
[----:B------:R-:W-:Y:S01]  /*1b6a0*/  ELECT P3, URZ, PT ;  /* 0x00000000003f782f */ /* 0x000fe20003860000 */
[----:B------:R-:W-:Y:S01]  /*1b6b0*/  BSSY B0, `(.L_x_151) ;  /* 0x000002f000007945 */ /* 0x000fe20003800000 */
[----:B--2---:R-:W-:-:S11]  /*1b6c0*/  SHF.L.U32 R15, R0, 0x2, RZ ;  /* 0x00000002000f7819 */ /* 0x004fd600000006ff */
[----:B------:R-:W-:Y:S05]  /*1b6d0*/  @!P3 BRA `(.L_x_152) ;  /* 0x0000000000b0b947 */ /* 0x000fea0003800000 */
[----:B------:R-:W-:Y:S01]  /*1b6e0*/  IMAD.SHL.U32 R0, R18, 0x8, RZ ;  /* 0x0000000812007824 */ /* 0x000fe200078e00ff */
[----:B-1----:R-:W-:Y:S01]  /*1b6f0*/  SHF.R.S32.HI R3, RZ, 0x1f, R18 ;  /* 0x0000001fff037819 */ /* 0x002fe20000011412 */
[----:B------:R-:W-:-:S03]  /*1b700*/  ULDC.64 UR4, c[0x0][0x820] ;  /* 0x0002080000047ab9 */ /* 0x000fc60000000a00 */
[----:B------:R-:W-:Y:S02]  /*1b710*/  SHF.L.U64.HI R8, R18, 0x3, R3 ;  /* 0x0000000312087819 */ /* 0x000fe40000010203 */
[----:B------:R-:W-:Y:S01]  /*1b720*/  IADD3 R4, P3, R0, UR4, RZ ;  /* 0x0000000400047c10 */ /* 0x000fe2000ff7e0ff */
[----:B------:R-:W1:Y:S03]  /*1b730*/  LDC.64 R2, c[0x0][0x290] ;  /* 0x0000a400ff027b82 */ /* 0x000e660000000a00 */
[----:B------:R-:W-:Y:S01]  /*1b740*/  IADD3.X R5, R8, UR5, RZ, P3, !PT ;  /* 0x0000000508057c10 */ /* 0x000fe20009ffe4ff */
[----:B------:R-:W-:-:S05]  /*1b750*/  ULDC.64 UR4, c[0x0][0x818] ;  /* 0x0002060000047ab9 */ /* 0x000fca0000000a00 */
[----:B------:R-:W2:Y:S01]  /*1b760*/  LDG.E.64 R4, desc[UR38][R4.64] ;  /* 0x0000002604047981 */ /* 0x000ea2000c1e1b00 */
[----:B-1----:R-:W-:Y:S01]  /*1b770*/  IMAD.WIDE R6, R18, 0xc, R2 ;  /* 0x0000000c12067825 */ /* 0x002fe200078e0202 */
[----:B------:R-:W-:Y:S02]  /*1b780*/  IADD3 R2, P3, R0, UR4, RZ ;  /* 0x0000000400027c10 */ /* 0x000fe4000ff7e0ff */
[----:B------:R-:W1:Y:S02]  /*1b790*/  LDS R0, [UR48+0x1c] ;  /* 0x00001c30ff007984 */ /* 0x000e640008000800 */
[----:B------:R-:W-:Y:S02]  /*1b7a0*/  IADD3.X R3, R8, UR5, RZ, P3, !PT ;  /* 0x0000000508037c10 */ /* 0x000fe40009ffe4ff */
[----:B------:R-:W3:Y:S04]  /*1b7b0*/  LDG.E R12, desc[UR38][R6.64] ;  /* 0x00000026060c7981 */ /* 0x000ee8000c1e1900 */
[----:B------:R4:W5:Y:S04]  /*1b7c0*/  LDG.E R13, desc[UR38][R6.64+0x4] ;  /* 0x00000426060d7981 */ /* 0x000968000c1e1900 */
[----:B------:R-:W5:Y:S01]  /*1b7d0*/  LDG.E.64 R2, desc[UR38][R2.64] ;  /* 0x0000002602027981 */ /* 0x000f62000c1e1b00 */
[----:B------:R-:W-:-:S03]  /*1b7e0*/  MOV R8, UR48 ;  /* 0x0000003000087c02 */ /* 0x000fc60008000f00 */
[----:B------:R-:W-:Y:S01]  /*1b7f0*/  STS [UR48+0x30], RZ ;  /* 0x000030ffff007988 */ /* 0x000fe20008000830 */
[----:B------:R-:W-:Y:S02]  /*1b800*/  SHF.R.U64 R8, R8, 0x4, RZ ;  /* 0x0000000408087819 */ /* 0x000fe400000012ff */
[----:B----4-:R-:W-:-:S03]  /*1b810*/  CS2R R6, SRZ ;  /* 0x0000000000067805 */ /* 0x010fc6000001ff00 */
[----:B------:R-:W-:Y:S04]  /*1b820*/  STS [UR48+0x10], R8 ;  /* 0x00001008ff007988 */ /* 0x000fe80008000830 */
[----:B------:R-:W-:Y:S01]  /*1b830*/  STS [UR48+0x14], R8 ;  /* 0x00001408ff007988 */ /* 0x000fe20008000830 */
[C---:B--2---:R-:W-:Y:S01]  /*1b840*/  SHF.L.U64.HI R11, R4.reuse, 0x1, R5 ;  /* 0x00000001040b7819 */ /* 0x044fe20000010205 */
[----:B------:R-:W-:-:S03]  /*1b850*/  IMAD.SHL.U32 R10, R4, 0x2, RZ ;  /* 0x00000002040a7824 */ /* 0x000fc600078e00ff */
[----:B------:R-:W-:Y:S02]  /*1b860*/  LOP3.LUT R11, R11, 0x1fffffff, RZ, 0xc0, !PT ;  /* 0x1fffffff0b0b7812 */ /* 0x000fe400078ec0ff */
[----:B------:R-:W-:Y:S02]  /*1b870*/  LOP3.LUT R10, R10, 0xfffffffe, RZ, 0xc0, !PT ;  /* 0xfffffffe0a0a7812 */ /* 0x000fe400078ec0ff */
[--C-:B------:R-:W-:Y:S02]  /*1b880*/  SHF.R.U32.HI R5, RZ, 0x4, R11.reuse ;  /* 0x00000004ff057819 */ /* 0x100fe4000001160b */
[----:B------:R-:W-:Y:S02]  /*1b890*/  SHF.R.U64 R10, R10, 0x4, R11 ;  /* 0x000000040a0a7819 */ /* 0x000fe4000000120b */
[----:B-1----:R-:W-:-:S03]  /*1b8a0*/  LOP3.LUT R0, R0, 0xf, R5, 0xb8, !PT ;  /* 0x0000000f00007812 */ /* 0x002fc600078eb805 */
[----:B------:R-:W-:Y:S04]  /*1b8b0*/  STS [UR48+0xc], R10 ;  /* 0x00000c0aff007988 */ /* 0x000fe80008000830 */
[----:B------:R-:W-:Y:S01]  /*1b8c0*/  STS [UR48+0x1c], R0 ;  /* 0x00001c00ff007988 */ /* 0x000fe20008000830 */
[----:B---3--:R-:W-:-:S03]  /*1b8d0*/  IADD3 R4, R12, -0x1, RZ ;  /* 0xffffffff0c047810 */ /* 0x008fc60007ffe0ff */
[----:B------:R-:W1:Y:S04]  /*1b8e0*/  LDS R5, [UR48+0x1c] ;  /* 0x00001c30ff057984 */ /* 0x000e680008000800 */
[----:B-----5:R-:W-:Y:S01]  /*1b8f0*/  STS.64 [UR48], R2 ;  /* 0x00000002ff007988 */ /* 0x020fe20008000a30 */
[----:B-1----:R-:W-:-:S05]  /*1b900*/  LOP3.LUT R5, R5, 0xf0, RZ, 0xb8, !PT ;  /* 0x000000f005057812 */ /* 0x002fca00078eb8ff */
[----:B------:R1:W-:Y:S04]  /*1b910*/  STS [UR48+0x1c], R5 ;  /* 0x00001c05ff007988 */ /* 0x0003e80008000830 */
[----:B------:R-:W2:Y:S01]  /*1b920*/  LDS R9, [UR48+0x1c] ;  /* 0x00001c30ff097984 */ /* 0x000ea20008000800 */
[----:B-1----:R-:W-:-:S05]  /*1b930*/  VIADD R5, R13, 0xffffffff ;  /* 0xffffffff0d057836 */ /* 0x002fca0000000000 */
[----:B------:R-:W-:Y:S01]  /*1b940*/  STS.128 [UR48+0x20], R4 ;  /* 0x00002004ff007988 */ /* 0x000fe20008000c30 */
[----:B--2---:R-:W-:-:S05]  /*1b950*/  LOP3.LUT R9, R9, 0xf00, RZ, 0xb8, !PT ;  /* 0x00000f0009097812 */ /* 0x004fca00078eb8ff */
[----:B------:R-:W-:Y:S04]  /*1b960*/  STS.64 [UR48+0x18], R8 ;  /* 0x00001808ff007988 */ /* 0x000fe80008000a30 */
[----:B------:R-:W1:Y:S02]  /*1b970*/  LDS R14, [UR48+0x1c] ;  /* 0x00001c30ff0e7984 */ /* 0x000e640008000800 */
[----:B-1----:R-:W-:-:S05]  /*1b980*/  LOP3.LUT R0, R14, 0xf000, RZ, 0xb8, !PT ;  /* 0x0000f0000e007812 */ /* 0x002fca00078eb8ff */
[----:B------:R2:W-:Y:S02]  /*1b990*/  STS [UR48+0x1c], R0 ;  /* 0x00001c00ff007988 */ /* 0x0005e40008000830 */
.L_x_152:
[----:B------:R-:W-:Y:S05]  /*1b9a0*/  BSYNC B0 ;  /* 0x0000000000007941 */ /* 0x000fea0003800000 */
.L_x_151:
[----:B------:R-:W-:Y:S01]  /*1b9b0*/  NOP ;  /* 0x0000000000007918 */ /* 0x000fe20000000000 */
[----:B------:R3:W4:Y:S01]  /*1b9c0*/  LDS R5, [R15+UR48] ;  /* 0x000000300f057984 */ /* 0x0007220008000800 */
[----:B------:R-:W-:Y:S02]  /*1b9d0*/  ELECT P3, URZ, PT ;  /* 0x00000000003f782f */ /* 0x000fe40003860000 */
[----:B-1----:R-:W-:Y:S01]  /*1b9e0*/  IADD3 R2, P4, R15, UR36, RZ ;  /* 0x000000240f027c10 */ /* 0x002fe2000ff9e0ff */
[----:B------:R-:W-:Y:S03]  /*1b9f0*/  BSSY B0, `(.L_x_153) ;  /* 0x0000005000007945 */ /* 0x000fe60003800000 */
[----:B------:R-:W-:-:S07]  /*1ba00*/  IADD3.X R3, RZ, UR37, RZ, P4, !PT ;  /* 0x00000025ff037c10 */ /* 0x000fce000a7fe4ff */
[----:B---3--:R-:W-:Y:S05]  /*1ba10*/  @!P3 BRA `(.L_x_154) ;  /* 0x000000000008b947 */ /* 0x008fea0003800000 */
[----:B------:R0:W-:Y:S01]  /*1ba20*/  UTMACMDFLUSH ;  /* 0x00000000000079b7 */ /* 0x0001e20000000000 */
[----:B------:R-:W-:-:S04]  /*1ba30*/  DEPBAR.LE SB0, 0x0 ;  /* 0x000080000000791a */ /* 0x000fc80000000000 */
.L_x_154:
[----:B------:R-:W-:Y:S05]  /*1ba40*/  BSYNC B0 ;  /* 0x0000000000007941 */ /* 0x000fea0003800000 */
.L_x_153:
[----:B----4-:R3:W5:Y:S02]  /*1ba50*/  ATOMG.E.EXCH.STRONG.GPU PT, RZ, [R2], R5 ;  /* 0x0000000502ff73a8 */ /* 0x01076400041ee100 */
.L_x_150:
[----:B------:R-:W-:-:S04]  /*1ba60*/  DEPBAR.LE SB0, 0x0 ;  /* 0x000080000000791a */ /* 0x000fc80000000000 */
[----:B------:R-:W-:Y:S05]  /*1ba70*/  @!P0 BRA `(.L_x_155) ;  /* 0x0000000000048947 */ /* 0x000fea0003800000 */
[----:B------:R-:W-:Y:S01]  /*1ba80*/  BPT.TRAP 0x1 ;  /* 0x000000040000795c */ /* 0x000fe20000300000 */
.L_x_155:
[----:B--2---:R-:W-:Y:S01]  /*1ba90*/  IMAD.U32 R0, RZ, RZ, UR53 ;  /* 0x00000035ff007e24 */ /* 0x004fe2000f8e00ff */
[----:B-----5:R-:W-:Y:S01]  /*1baa0*/  SYNCS.ARRIVE.TRANS64.RED.A1T0 RZ, [UR10], RZ ;  /* 0x000000ffffff79a7 */ /* 0x020fe2000810040a */
[----:B---3--:R-:W-:Y:S02]  /*1bab0*/  SEL R5, RZ, 0x1, !P2 ;  /* 0x00000001ff057807 */ /* 0x008fe40005000000 */
[----:B------:R-:W-:Y:S01]  /*1bac0*/  LOP3.LUT R152, R152, 0x1, RZ, 0x3c, !PT ;  /* 0x0000000198987812 */ /* 0x000fe200078e3cff */
[----:B------:R2:W-:Y:S01]  /*1bad0*/  SYNCS.ARRIVE.TRANS64.A1T0 RZ, [R0+UR49], RZ ;  /* 0x000000ff00ff79a7 */ /* 0x0005e20008100031 */
[----:B------:R-:W-:Y:S05]  /*1bae0*/  @P1 BRA `(.L_x_156) ;  /* 0xfffffe7c00c01947 */ /* 0x000fea000383ffff */
[----:B------:R-:W-:Y:S05]  /*1baf0*/  EXIT ;  /* 0x000000000000794d */ /* 0x000fea0003800000 */
.L_x_23:
[----:B------:R-:W-:-:S08]  /*1bb00*/  NOP ;  /* 0x0000000000007918 */ /* 0x000fd00000000000 */
[----:B----45:R-:W1:-:S00]  /*1bb10*/  USETMAXREG.DEALLOC.CTAPOOL 0x28 ;  /* 0x00000028000079c8 */ /* 0x030e4000080e0500 */
[----:B------:R-:W-:-:S06]  /*1bb20*/  UISETP.NE.AND UP1, UPT, UR51, 0x3, UPT ;  /* 0x000000033300788c */ /* 0x000fcc000bf25270 */
[----:B------:R-:W-:-:S13]  /*1bb30*/  PLOP3.LUT P1, PT, PT, PT, UP1, 0x80, 0x0 ;  /* 0x000000000000781c */ /* 0x000fda0003f2f018 */
[----:B-1----:R-:W-:Y:S05]  /*1bb40*/  @!P1 BRA `(.L_x_157) ;  /* 0x0000004000849947 */ /* 0x002fea0003800000 */
[----:B------:R-:W-:-:S13]  /*1bb50*/  ISETP.NE.AND P0, PT, RZ, UR51, PT ;  /* 0x00000033ff007c0c */ /* 0x000fda000bf05270 */
[----:B------:R-:W-:Y:S05]  /*1bb60*/  @!P0 BRA `(.L_x_158) ;  /* 0x0000002400ac8947 */ /* 0x000fea0003800000 */
[----:B------:R-:W-:-:S06]  /*1bb70*/  UISETP.NE.AND UP0, UPT, UR51, 0x2, UPT ;  /* 0x000000023300788c */ /* 0x000fcc000bf05270 */
[----:B------:R-:W-:-:S13]  /*1bb80*/  PLOP3.LUT P0, PT, PT, PT, UP0, 0x80, 0x0 ;  /* 0x000000000000781c */ /* 0x000fda0003f0f008 */
[----:B--2---:R-:W-:Y:S05]  /*1bb90*/  @P0 EXIT ;  /* 0x000000000000094d */ /* 0x004fea0003800000 */
[----:B------:R-:W1:Y:S01]  /*1bba0*/  S2UR UR4, SR_CTAID.Y ;  /* 0x00000000000479c3 */ /* 0x000e620000002600 */
[----:B------:R-:W-:Y:S01]  /*1bbb0*/  ELECT P0, URZ, PT ;  /* 0x00000000003f782f */ /* 0x000fe20003800000 */
[----:B------:R-:W-:Y:S01]  /*1bbc0*/  BSSY B0, `(.L_x_159) ;  /* 0x0000023000007945 */ /* 0x000fe20003800000 */
[----:B-1----:R-:W-:-:S11]  /*1bbd0*/  UIMAD UR4, UR4, UR60, UR56 ;  /* 0x0000003c040472a4 */ /* 0x002fd6000f8e0238 */
[----:B------:R-:W-:Y:S05]  /*1bbe0*/  @!P0 BRA `(.L_x_160) ;  /* 0x0000000000808947 */ /* 0x000fea0003800000 */
[----:B------:R-:W-:Y:S01]  /*1bbf0*/  STL.64 [R1+0x210], R18 ;  /* 0x0002101201007387 */ /* 0x000fe20000100a00 */
[----:B------:R-:W1:Y:S01]  /*1bc00*/  LDC.64 R14, c[0x0][0x628] ;  /* 0x00018a00ff0e7b82 */ /* 0x000e620000000a00 */
[----:B------:R-:W-:Y:S02]  /*1bc10*/  UMOV UR5, 0x400 ;  /* 0x0000040000057882 */ /* 0x000fe40000000000 */
[----:B------:R2:W-:Y:S01]  /*1bc20*/  STL.64 [R1+0x208], R16 ;  /* 0x0002081001007387 */ /* 0x0005e20000100a00 */
[----:B------:R-:W-:-:S03]  /*1bc30*/  ULEA UR5, UR58, UR5, 0x18 ;  /* 0x000000053a057291 */ /* 0x000fc6000f8ec03f */
[----:B------:R3:W-:Y:S01]  /*1bc40*/  STL [R1+0x200], R13 ;  /* 0x0002000d01007387 */ /* 0x0007e20000100800 */
[----:B------:R-:W4:Y:S08]  /*1bc50*/  LDC.64 R4, c[0x0][0x600] ;  /* 0x00018000ff047b82 */ /* 0x000f300000000a00 */
[----:B--2---:R-:W2:Y:S08]  /*1bc60*/  LDC.64 R16, c[0x0][0x610] ;  /* 0x00018400ff107b82 */ /* 0x004eb00000000a00 */
[----:B------:R-:W2:Y:S08]  /*1bc70*/  LDC.64 R18, c[0x0][0x618] ;  /* 0x00018600ff127b82 */ /* 0x000eb00000000a00 */
[----:B---3--:R-:W1:Y:S08]  /*1bc80*/  LDC.64 R12, c[0x0][0x620] ;  /* 0x00018800ff0c7b82 */ /* 0x008e700000000a00 */
[----:B------:R-:W4:Y:S01]  /*1bc90*/  LDC.64 R6, c[0x0][0x608] ;  /* 0x00018200ff067b82 */ /* 0x000f220000000a00 */
[----:B--2---:R2:W-:Y:S07]  /*1bca0*/  STS.128 [UR5+0x34710], R16 ;  /* 0x03471010ff007988 */ /* 0x0045ee0008000c05 */
[----:B------:R-:W3:Y:S01]  /*1bcb0*/  LDC.64 R32, c[0x0][0x630] ;  /* 0x00018c00ff207b82 */ /* 0x000ee20000000a00 */
[----:B-1----:R1:W-:Y:S07]  /*1bcc0*/  STS.128 [UR5+0x34720], R12 ;  /* 0x0347200cff007988 */ /* 0x0023ee0008000c05 */
[----:B------:R-:W3:Y:S01]  /*1bcd0*/  LDC.64 R34, c[0x0][0x638] ;  /* 0x00018e00ff227b82 */ /* 0x000ee20000000a00 */
[----:B--2---:R2:W5:Y:S07]  /*1bce0*/  LDL.LU.64 R18, [R1+0x210] ;  /* 0x0002100001127983 */ /* 0x00456e0000300a00 */
[----:B------:R-:W2:Y:S01]  /*1bcf0*/  LDC.64 R28, c[0x0][0x640] ;  /* 0x00019000ff1c7b82 */ /* 0x000ea20000000a00 */
[----:B------:R2:W5:Y:S04]  /*1bd00*/  LDL.LU.64 R16, [R1+0x208] ;  /* 0x0002080001107983 */ /* 0x0005680000300a00 */
[----:B-1----:R1:W5:Y:S03]  /*1bd10*/  LDL.LU R13, [R1+0x200] ;  /* 0x00020000010d7983 */ /* 0x0023660000300800 */
[----:B------:R-:W2:Y:S01]  /*1bd20*/  LDC.64 R30, c[0x0][0x648] ;  /* 0x00019200ff1e7b82 */ /* 0x000ea20000000a00 */
[----:B----4-:R4:W-:Y:S07]  /*1bd30*/  STS.128 [UR5+0x34700], R4 ;  /* 0x03470004ff007988 */ /* 0x0109ee0008000c05 */
[----:B------:R-:W1:Y:S08]  /*1bd40*/  LDC.64 R24, c[0x0][0x650] ;  /* 0x00019400ff187b82 */ /* 0x000e700000000a00 */
[----:B------:R-:W1:Y:S08]  /*1bd50*/  LDC.64 R26, c[0x0][0x658] ;  /* 0x00019600ff1a7b82 */ /* 0x000e700000000a00 */
[----:B------:R-:W1:Y:S08]  /*1bd60*/  LDC.64 R8, c[0x0][0x660] ;  /* 0x00019800ff087b82 */ /* 0x000e700000000a00 */
[----:B------:R-:W1:Y:S08]  /*1bd70*/  LDC.64 R10, c[0x0][0x668] ;  /* 0x00019a00ff0a7b82 */ /* 0x000e700000000a00 */
[----:B----4-:R-:W4:Y:S08]  /*1bd80*/  LDC.64 R4, c[0x0][0x670] ;  /* 0x00019c00ff047b82 */ /* 0x010f300000000a00 */
[----:B------:R-:W4:Y:S01]  /*1bd90*/  LDC.64 R6, c[0x0][0x678] ;  /* 0x00019e00ff067b82 */ /* 0x000f220000000a00 */
[----:B---3--:R3:W-:Y:S04]  /*1bda0*/  STS.128 [UR5+0x34730], R32 ;  /* 0x03473020ff007988 */ /* 0x0087e80008000c05 */
[----:B--2---:R3:W-:Y:S04]  /*1bdb0*/  STS.128 [UR5+0x34740], R28 ;  /* 0x0347401cff007988 */ /* 0x0047e80008000c05 */
[----:B-1----:R3:W-:Y:S04]  /*1bdc0*/  STS.128 [UR5+0x34750], R24 ;  /* 0x03475018ff007988 */ /* 0x0027e80008000c05 */
[----:B------:R3:W-:Y:S04]  /*1bdd0*/  STS.128 [UR5+0x34760], R8 ;  /* 0x03476008ff007988 */ /* 0x0007e80008000c05 */
[----:B----4-:R3:W-:Y:S02]  /*1bde0*/  STS.128 [UR5+0x34770], R4 ;  /* 0x03477004ff007988 */ /* 0x0107e40008000c05 */
.L_x_160:
[----:B------:R-:W-:Y:S05]  /*1bdf0*/  BSYNC B0 ;  /* 0x0000000000007941 */ /* 0x000fea0003800000 */
.L_x_159:
[----:B------:R-:W-:Y:S01]  /*1be00*/  ELECT P0, URZ, PT ;  /* 0x00000000003f782f */ /* 0x000fe20003800000 */
[----:B------:R-:W-:Y:S01]  /*1be10*/  NOP ;  /* 0x0000000000007918 */ /* 0x000fe20000000000 */
[----:B------:R-:W-:Y:S01]  /*1be20*/  ULDC UR5, c[0x0][0x884] ;  /* 0x0002210000057ab9 */ /* 0x000fe20000000800 */
[----:B------:R-:W-:Y:S01]  /*1be30*/  ULDC.64 UR8, c[0x0][0x800] ;  /* 0x0002000000087ab9 */ /* 0x000fe20000000a00 */
[----:B------:R-:W-:Y:S01]  /*1be40*/  ULEA UR4, UR5, UR4, 0x1 ;  /* 0x0000000405047291 */ /* 0x000fe2000f8e083f */
[----:B------:R-:W-:Y:S03]  /*1be50*/  BSSY B0, `(.L_x_161) ;  /* 0x0000033000007945 */ /* 0x000fe60003800000 */
[----:B------:R-:W-:-:S05]  /*1be60*/  UIMAD.WIDE UR8, UR4, 0x80, UR8 ;  /* 0x00000080040878a5 */ /* 0x000fca000f8e0208 */
[----:B------:R-:W-:Y:S07]  /*1be70*/  @!P0 BRA `(.L_x_162) ;  /* 0x0000000000c08947 */ /* 0x000fee0003800000 */
[----:B------:R-:W-:Y:S01]  /*1be80*/  ULDC.64 UR4, c[0x0][0x808] ;  /* 0x0002020000047ab9 */ /* 0x000fe20000000a00 */
[----:B------:R-:W-:Y:S01]  /*1be90*/  ULDC.64 UR6, c[0x0][0x810] ;  /* 0x0002040000067ab9 */ /* 0x000fe20000000a00 */
[----:B------:R-:W-:Y:S02]  /*1bea0*/  ISETP.NE.U32.AND P0, PT, RZ, UR4, PT ;  /* 0x00000004ff007c0c */ /* 0x000fe4000bf05070 */
[----:B------:R-:W-:Y:S02]  /*1beb0*/  ISETP.NE.U32.AND P1, PT, RZ, UR6, PT ;  /* 0x00000006ff007c0c */ /* 0x000fe4000bf25070 */
[----:B------:R-:W-:Y:S02]  /*1bec0*/  ISETP.NE.AND.EX P0, PT, RZ, UR5, PT, P0 ;  /* 0x00000005ff007c0c */ /* 0x000fe4000bf05300 */
[----:B------:R-:W-:-:S11]  /*1bed0*/  ISETP.NE.AND.EX P1, PT, RZ, UR7, PT, P1 ;  /* 0x00000007ff007c0c */ /* 0x000fd6000bf25310 */
[----:B------:R-:W-:Y:S05]  /*1bee0*/  @!P0 BRA `(.L_x_163) ;  /* 0x0000000000188947 */ /* 0x000fea0003800000 */
[----:B------:R-:W1:Y:S02]  /*1bef0*/  LDC.64 R2, c[0x0][0x808] ;  /* 0x00020200ff027b82 */ /* 0x000e640000000a00 */
[----:B-1---5:R-:W-:-:S06]  /*1bf00*/  IMAD.WIDE R2, R18, 0x8, R2 ;  /* 0x0000000812027825 */ /* 0x022fcc00078e0202 */
[----:B------:R-:W2:Y:S01]  /*1bf10*/  LDG.E.64 R2, desc[UR38][R2.64] ;  /* 0x0000002602027981 */ /* 0x000ea2000c1e1b00 */
[----:B------:R-:W-:Y:S02]  /*1bf20*/  UMOV UR4, 0x400 ;  /* 0x0000040000047882 */ /* 0x000fe40000000000 */
[----:B------:R-:W-:-:S09]  /*1bf30*/  ULEA UR4, UR58, UR4, 0x18 ;  /* 0x000000043a047291 */ /* 0x000fd2000f8ec03f */
[----:B--2---:R1:W-:Y:S03]  /*1bf40*/  STS.64 [UR4+0x34700], R2 ;  /* 0x03470002ff007988 */ /* 0x0043e60008000a04 */
.L_x_163:
[----:B------:R-:W-:Y:S05]  /*1bf50*/  @!P1 BRA `(.L_x_162) ;  /* 0x0000000000889947 */ /* 0x000fea0003800000 */
[----:B-1----:R-:W1:Y:S02]  /*1bf60*/  LDC.64 R2, c[0x0][0x810] ;  /* 0x00020400ff027b82 */ /* 0x002e640000000a00 */
[----:B-1---5:R-:W-:-:S06]  /*1bf70*/  IMAD.WIDE R2, R18, 0x8, R2 ;  /* 0x0000000812027825 */ /* 0x022fcc00078e0202 */
[----:B------:R-:W2:Y:S01]  /*1bf80*/  LDG.E.64 R2, desc[UR38][R2.64] ;  /* 0x0000002602027981 */ /* 0x000ea2000c1e1b00 */
[----:B------:R-:W-:Y:S01]  /*1bf90*/  UMOV UR4, 0x400 ;  /* 0x0000040000047882 */ /* 0x000fe20000000000 */
[----:B---3--:R-:W-:Y:S01]  /*1bfa0*/  IADD3 R4, R13, -0x1, RZ ;  /* 0xffffffff0d047810 */ /* 0x008fe20007ffe0ff */
[----:B------:R-:W-:-:S04]  /*1bfb0*/  ULEA UR4, UR58, UR4, 0x18 ;  /* 0x000000043a047291 */ /* 0x000fc8000f8ec03f */
[----:B------:R-:W-:-:S05]  /*1bfc0*/  UIADD3 UR5, UR4, 0x34700, URZ ;  /* 0x0003470004057890 */ /* 0x000fca000fffe03f */
[----:B------:R-:W1:Y:S01]  /*1bfd0*/  LDS R0, [UR4+0x3471c] ;  /* 0x03471c04ff007984 */ /* 0x000e620008000800 */
[----:B------:R-:W-:-:S03]  /*1bfe0*/  MOV R8, UR5 ;  /* 0x0000000500087c02 */ /* 0x000fc60008000f00 */
[----:B------:R-:W-:Y:S01]  /*1bff0*/  STS [UR4+0x34730], RZ ;  /* 0x034730ffff007988 */ /* 0x000fe20008000804 */
[----:B------:R-:W-:-:S05]  /*1c000*/  SHF.R.U64 R8, R8, 0x4, RZ ;  /* 0x0000000408087819 */ /* 0x000fca00000012ff */
        /* <DEDUP_REMOVED lines=8> */
[----:B-1----:R-:W-:Y:S01]  /*1c090*/  LOP3.LUT R0, R0, 0xf, R5, 0xb8, !PT ;  /* 0x0000000f00007812 */ /* 0x002fe200078eb805 */
[----:B------:R-:W-:Y:S02]  /*1c0a0*/  VIADD R5, R19, 0xffffffff ;  /* 0xffffffff13057836 */ /* 0x000fe40000000000 */
[----:B------:R-:W-:Y:S04]  /*1c0b0*/  STS [UR4+0x3470c], R2 ;  /* 0x03470c02ff007988 */ /* 0x000fe80008000804 */
[----:B------:R-:W-:Y:S04]  /*1c0c0*/  STS [UR4+0x3471c], R0 ;  /* 0x03471c00ff007988 */ /* 0x000fe80008000804 */
[----:B------:R-:W1:Y:S02]  /*1c0d0*/  LDS R6, [UR4+0x3471c] ;  /* 0x03471c04ff067984 */ /* 0x000e640008000800 */
[----:B-1----:R-:W-:-:S05]  /*1c0e0*/  LOP3.LUT R6, R6, 0xf0, RZ, 0xb8, !PT ;  /* 0x000000f006067812 */ /* 0x002fca00078eb8ff */
[----:B------:R1:W-:Y:S04]  /*1c0f0*/  STS [UR4+0x3471c], R6 ;  /* 0x03471c06ff007988 */ /* 0x0003e80008000804 */
[----:B------:R-:W2:Y:S01]  /*1c100*/  LDS R9, [UR4+0x3471c] ;  /* 0x03471c04ff097984 */ /* 0x000ea20008000800 */
[----:B-1----:R-:W-:-:S05]  /*1c110*/  CS2R R6, SRZ ;  /* 0x0000000000067805 */ /* 0x002fca000001ff00 */
[----:B------:R-:W-:Y:S01]  /*1c120*/  STS.128 [UR4+0x34720], R4 ;  /* 0x03472004ff007988 */ /* 0x000fe20008000c04 */
[----:B--2---:R-:W-:-:S05]  /*1c130*/  LOP3.LUT R9, R9, 0xf00, RZ, 0xb8, !PT ;  /* 0x00000f0009097812 */ /* 0x004fca00078eb8ff */
[----:B------:R-:W-:Y:S04]  /*1c140*/  STS.64 [UR4+0x34718], R8 ;  /* 0x03471808ff007988 */ /* 0x000fe80008000a04 */
[----:B------:R-:W1:Y:S02]  /*1c150*/  LDS R3, [UR4+0x3471c] ;  /* 0x03471c04ff037984 */ /* 0x000e640008000800 */
[----:B-1----:R-:W-:-:S05]  /*1c160*/  LOP3.LUT R0, R3, 0xf000, RZ, 0xb8, !PT ;  /* 0x0000f00003007812 */ /* 0x002fca00078eb8ff */
[----:B------:R2:W-:Y:S02]  /*1c170*/  STS [UR4+0x3471c], R0 ;  /* 0x03471c00ff007988 */ /* 0x0005e40008000804 */
.L_x_162:
[----:B------:R-:W-:Y:S05]  /*1c180*/  BSYNC B0 ;  /* 0x0000000000007941 */ /* 0x000fea0003800000 */
.L_x_161:
[----:B--2---:R-:W2:Y:S01]  /*1c190*/  S2R R0, SR_LANEID ;  /* 0x0000000000007919 */ /* 0x004ea20000000000 */
[----:B------:R-:W-:Y:S01]  /*1c1a0*/  ELECT P0, URZ, PT ;  /* 0x00000000003f782f */ /* 0x000fe20003800000 */
[----:B------:R-:W-:Y:S01]  /*1c1b0*/  NOP ;  /* 0x0000000000007918 */ /* 0x000fe20000000000 */
[----:B------:R-:W-:Y:S11]  /*1c1c0*/  BSSY B0, `(.L_x_164) ;  /* 0x0000004000007945 */ /* 0x000ff60003800000 */
[----:B------:R-:W-:Y:S05]  /*1c1d0*/  @!P0 BRA `(.L_x_165) ;  /* 0x0000000000088947 */ /* 0x000fea0003800000 */
[----:B------:R0:W-:Y:S01]  /*1c1e0*/  UTMACMDFLUSH ;  /* 0x00000000000079b7 */ /* 0x0001e20000000000 */
[----:B------:R-:W-:-:S04]  /*1c1f0*/  DEPBAR.LE SB0, 0x0 ;  /* 0x000080000000791a */ /* 0x000fc80000000000 */
.L_x_165:
[----:B------:R-:W-:Y:S05]  /*1c200*/  BSYNC B0 ;  /* 0x0000000000007941 */ /* 0x000fea0003800000 */
.L_x_164:
[----:B------:R-:W-:Y:S01]  /*1c210*/  UMOV UR6, 0x400 ;  /* 0x0000040000067882 */ /* 0x000fe20000000000 */
[----:B--23--:R-:W-:Y:S01]  /*1c220*/  SHF.L.U32 R4, R0, 0x2, RZ ;  /* 0x0000000200047819 */ /* 0x00cfe200000006ff */
[----:B------:R-:W-:-:S03]  /*1c230*/  ULEA UR6, UR58, UR6, 0x18 ;  /* 0x000000063a067291 */ /* 0x000fc6000f8ec03f */
[----:B-1----:R-:W-:Y:S01]  /*1c240*/  IADD3 R2, P0, R4, UR8, RZ ;  /* 0x0000000804027c10 */ /* 0x002fe2000ff1e0ff */
[----:B------:R-:W-:Y:S01]  /*1c250*/  UIADD3 UR5, UR6, 0x34700, URZ ;  /* 0x0003470006057890 */ /* 0x000fe2000fffe03f */
[----:B------:R-:W-:-:S03]  /*1c260*/  MOV R0, RZ ;  /* 0x000000ff00007202 */ /* 0x000fc60000000f00 */
[----:B------:R-:W-:-:S05]  /*1c270*/  IMAD.X R3, RZ, RZ, UR9, P0 ;  /* 0x00000009ff037e24 */ /* 0x000fca00080e06ff */
[----:B------:R-:W1:Y:S01]  /*1c280*/  LDS R5, [R4+UR5] ;  /* 0x0000000504057984 */ /* 0x000e620008000800 */
[----:B------:R-:W-:-:S03]  /*1c290*/  SHF.L.U32 R0, R0, 0x1f, RZ ;  /* 0x0000001f00007819 */ /* 0x000fc600000006ff */
[----:B-1----:R1:W2:Y:S02]  /*1c2a0*/  ATOMG.E.EXCH.STRONG.GPU PT, RZ, [R2], R5 ;  /* 0x0000000502ff73a8 */ /* 0x0022a400041ee100 */
[----:B--2---:R-:W2:Y:S01]  /*1c2b0*/  SYNCS.PHASECHK.TRANS64.TRYWAIT P0, [UR6+0x344e8], R0 ;  /* 0x0344e800ff0075a7 */ /* 0x004ea20008000146 */
[----:B------:R-:W-:Y:S02]  /*1c2c0*/  ULOP3.LUT UR4, UR59, 0x1, URZ, 0xfc, !UPT ;  /* 0x000000013b047892 */ /* 0x000fe4000f8efc3f */
[----:B------:R-:W-:Y:S01]  /*1c2d0*/  ULOP3.LUT UR36, UR61, 0x2, URZ, 0xfc, !UPT ;  /* 0x000000023d247892 */ /* 0x000fe2000f8efc3f */
[----:B-12---:R-:W-:Y:S11]  /*1c2e0*/  @!P0 BRA `(.L_x_166) ;  /* 0x0000006400b08947 */ /* 0x006ff60003800000 */
.L_x_379:
[----:B------:R-:W-:Y:S01]  /*1c2f0*/  IMAD.MOV.U32 R2, RZ, RZ, 0x1 ;  /* 0x00000001ff027424 */ /* 0x000fe200078e00ff */
[----:B-1----:R-:W-:Y:S01]  /*1c300*/  MOV R0, RZ ;  /* 0x000000ff00007202 */ /* 0x002fe20000000f00 */
[----:B------:R-:W-:Y:S01]  /*1c310*/  ULDC UR37, c[0x0][0x598] ;  /* 0x0001660000257ab9 */ /* 0x000fe20000000800 */
[----:B------:R-:W-:Y:S01]  /*1c320*/  ULDC UR40, c[0x0][0x580] ;  /* 0x0001600000287ab9 */ /* 0x000fe20000000800 */
[----:B------:R-:W-:Y:S01]  /*1c330*/  ULDC.64 UR10, c[0x0][0x590] ;  /* 0x00016400000a7ab9 */ /* 0x000fe20000000a00 */
[----:B------:R-:W-:-:S05]  /*1c340*/  ULDC.64 UR12, c[0x0][0x588] ;  /* 0x00016200000c7ab9 */ /* 0x000fca0000000a00 */
.L_x_275:
[----:B------:R-:W-:-:S06]  /*1c350*/  UISETP.NE.AND UP0, UPT, UR4, 0x3, UPT ;  /* 0x000000030400788c */ /* 0x000fcc000bf05270 */
[----:B------:R-:W-:-:S13]  /*1c360*/  PLOP3.LUT P1, PT, PT, PT, UP0, 0x80, 0x0 ;  /* 0x000000000000781c */ /* 0x000fda0003f2f008 */
[----:B-----5:R-:W-:Y:S05]  /*1c370*/  @!P1 BRA `(.L_x_167) ;  /* 0x0000000000049947 */ /* 0x020fea0003800000 */
[----:B------:R-:W-:Y:S01]  /*1c380*/  BPT.TRAP 0x1 ;  /* 0x000000040000795c */ /* 0x000fe20000300000 */
.L_x_167:
[----:B------:R-:W-:Y:S02]  /*1c390*/  R2UR UR7, R22 ;  /* 0x00000000160772ca */ /* 0x000fe400000e0000 */
[----:B------:R-:W-:Y:S02]  /*1c3a0*/  SHF.L.U32 R3, R0, 0x1f, RZ ;  /* 0x0000001f00037819 */ /* 0x000fe400000006ff */
[----:B------:R-:W-:-:S09]  /*1c3b0*/  LEA R4, R22, UR6, 0x4 ;  /* 0x0000000616047c11 */ /* 0x000fd2000f8e20ff */
[----:B------:R-:W-:-:S09]  /*1c3c0*/  ULEA UR7, UR7, UR6, 0x3 ;  /* 0x0000000607077291 */ /* 0x000fd2000f8e183f */
[----:B------:R-:W1:Y:S02]  /*1c3d0*/  SYNCS.PHASECHK.TRANS64.TRYWAIT P0, [UR7+0x34400], R3 ;  /* 0x03440003ff0075a7 */ /* 0x000e640008000147 */
[----:B-1----:R-:W-:Y:S05]  /*1c3e0*/  @!P0 BRA `(.L_x_168) ;  /* 0x0000006400888947 */ /* 0x002fea0003800000 */
.L_x_380:
[----:B-1----:R-:W1:Y:S01]  /*1c3f0*/  LDS.128 R4, [R4+0x34510] ;  /* 0x0345100004047984 */ /* 0x002e620000000c00 */
[----:B------:R-:W-:Y:S01]  /*1c400*/  @!PT LDS RZ, [RZ] ;  /* 0x00000000fffff984 */ /* 0x000fe20000000800 */
[----:B------:R-:W-:Y:S01]  /*1c410*/  @!PT LDS RZ, [RZ] ;  /* 0x00000000fffff984 */ /* 0x000fe20000000800 */
[----:B------:R-:W-:Y:S01]  /*1c420*/  @!PT LDS RZ, [RZ] ;  /* 0x00000000fffff984 */ /* 0x000fe20000000800 */
[----:B------:R-:W-:Y:S01]  /*1c430*/  @!PT LDS RZ, [RZ] ;  /* 0x00000000fffff984 */ /* 0x000fe20000000800 */
[----:B------:R2:W-:Y:S06]  /*1c440*/  MEMBAR.ALL.CTA ;  /* 0x0000000000007992 */ /* 0x0005ec0000008000 */
[----:B--2---:R-:W2:Y:S01]  /*1c450*/  FENCE.VIEW.ASYNC.S ;  /* 0x00000000000073c6 */ /* 0x004ea20000000000 */
[----:B------:R-:W-:Y:S05]  /*1c460*/  @!P1 BRA `(.L_x_169) ;  /* 0x0000000000049947 */ /* 0x000fea0003800000 */
[----:B------:R-:W-:Y:S01]  /*1c470*/  BPT.TRAP 0x1 ;  /* 0x000000040000795c */ /* 0x000fe20000300000 */
.L_x_169:
[----:B------:R-:W-:Y:S01]  /*1c480*/  UIADD3 UR7, UR7, 0x34440, URZ ;  /* 0x0003444007077890 */ /* 0x000fe2000fffe03f */
[----:B-----5:R-:W-:Y:S02]  /*1c490*/  R2UR UR18, R16 ;  /* 0x00000000101272ca */ /* 0x020fe400000e0000 */
[----:B------:R-:W-:Y:S01]  /*1c4a0*/  R2UR UR19, R17 ;  /* 0x00000000111372ca */ /* 0x000fe200000e0000 */
[----:B------:R-:W-:Y:S01]  /*1c4b0*/  UPRMT UR7, UR58, 0x654, UR7 ;  /* 0x000006543a077896 */ /* 0x000fe20008000007 */
[----:B------:R-:W-:Y:S02]  /*1c4c0*/  LOP3.LUT P1, RZ, R2, 0xff, RZ, 0xc0, !PT ;  /* 0x000000ff02ff7812 */ /* 0x000fe4000782c0ff */
[----:B------:R-:W-:-:S04]  /*1c4d0*/  ISETP.NE.U32.AND P0, PT, RZ, UR10, PT ;  /* 0x0000000aff007c0c */ /* 0x000fc8000bf05070 */
[----:B------:R-:W-:Y:S02]  /*1c4e0*/  ISETP.NE.AND.EX P0, PT, RZ, UR11, PT, P0 ;  /* 0x0000000bff007c0c */ /* 0x000fe4000bf05300 */
[----:B--2---:R-:W-:Y:S01]  /*1c4f0*/  SYNCS.ARRIVE.TRANS64.RED.A1T0 RZ, [UR7], RZ ;  /* 0x000000ffffff79a7 */ /* 0x004fe20008100407 */
[----:B------:R-:W-:Y:S02]  /*1c500*/  USHF.L.U32 UR18, UR18, 0x7, URZ ;  /* 0x0000000712127899 */ /* 0x000fe4000800063f */
[----:B------:R-:W-:Y:S02]  /*1c510*/  USHF.L.U32 UR19, UR19, 0x8, URZ ;  /* 0x0000000813137899 */ /* 0x000fe4000800063f */
[----:B------:R-:W-:Y:S10]  /*1c520*/  @!P1 BRA `(.L_x_170) ;  /* 0x00000000000c9947 */ /* 0x000ff40003800000 */
[----:B------:R-:W-:-:S04]  /*1c530*/  DEPBAR {5,4,3,2,1,0} ;  /* 0x0000003f0000791a */ /* 0x000fc80000000000 */
[----:B------:R2:W-:Y:S02]  /*1c540*/  UTMACCTL.IV [UR8] ;  /* 0x00000000080079b9 */ /* 0x0005e40008000000 */
[----:B--2---:R-:W-:Y:S01]  /*1c550*/  NOP ;  /* 0x0000000000007918 */ /* 0x004fe20000000000 */
.L_x_170:
[----:B------:R-:W-:Y:S05]  /*1c560*/  @!P0 BRA `(.L_x_171) ;  /* 0x0000000000188947 */ /* 0x000fea0003800000 */
[----:B------:R-:W2:Y:S02]  /*1c570*/  LDC.64 R2, c[0x0][0x590] ;  /* 0x00016400ff027b82 */ /* 0x000ea40000000a00 */
[----:B--2---:R-:W-:-:S06]  /*1c580*/  IMAD.WIDE R2, R18, 0x8, R2 ;  /* 0x0000000812027825 */ /* 0x004fcc00078e0202 */
[----:B------:R-:W2:Y:S04]  /*1c590*/  LDG.E.64 R2, desc[UR38][R2.64] ;  /* 0x0000002602027981 */ /* 0x000ea8000c1e1b00 */
[----:B--2---:R-:W2:Y:S02]  /*1c5a0*/  LD.E R8, desc[UR38][R2.64] ;  /* 0x0000002602087980 */ /* 0x004ea4000c101900 */
[----:B--2---:R-:W-:Y:S01]  /*1c5b0*/  FSETP.NEU.AND P0, PT, R8, RZ, PT ;  /* 0x000000ff0800720b */ /* 0x004fe20003f0d000 */
[----:B------:R-:W-:-:S12]  /*1c5c0*/  BRA `(.L_x_172) ;  /* 0x0000000000247947 */ /* 0x000fd80003800000 */
.L_x_171:
[----:B------:R-:W-:Y:S02]  /*1c5d0*/  ISETP.NE.U32.AND P1, PT, RZ, UR12, PT ;  /* 0x0000000cff007c0c */ /* 0x000fe4000bf25070 */
[----:B------:R-:W-:Y:S02]  /*1c5e0*/  FSETP.NEU.AND P0, PT, RZ, UR40, PT ;  /* 0x00000028ff007c0b */ /* 0x000fe4000bf0d000 */
[----:B------:R-:W-:-:S13]  /*1c5f0*/  ISETP.NE.AND.EX P1, PT, RZ, UR13, PT, P1 ;  /* 0x0000000dff007c0c */ /* 0x000fda000bf25310 */
[----:B------:R-:W-:Y:S05]  /*1c600*/  @!P1 BRA `(.L_x_172) ;  /* 0x0000000000149947 */ /* 0x000fea0003800000 */
[----:B------:R-:W2:Y:S01]  /*1c610*/  LDC.64 R2, c[0x0][0x588] ;  /* 0x00016200ff027b82 */ /* 0x000ea20000000a00 */
[----:B------:R-:W-:-:S04]  /*1c620*/  IMAD R9, R18, UR37, RZ ;  /* 0x0000002512097c24 */ /* 0x000fc8000f8e02ff */
[----:B--2---:R-:W-:-:S06]  /*1c630*/  IMAD.WIDE R2, R9, 0x4, R2 ;  /* 0x0000000409027825 */ /* 0x004fcc00078e0202 */
[----:B------:R-:W2:Y:S02]  /*1c640*/  LDG.E R2, desc[UR38][R2.64] ;  /* 0x0000002602027981 */ /* 0x000ea4000c1e1900 */
[----:B--2---:R-:W-:-:S13]  /*1c650*/  FSETP.NEU.AND P0, PT, R2, RZ, PT ;  /* 0x000000ff0200720b */ /* 0x004fda0003f0d000 */
.L_x_172:
[----:B------:R-:W-:Y:S01]  /*1c660*/  UISETP.NE.AND UP0, UPT, UR36, 0x3, UPT ;  /* 0x000000032400788c */ /* 0x000fe2000bf05270 */
[----:B------:R-:W-:-:S05]  /*1c670*/  ELECT P1, URZ, PT ;  /* 0x00000000003f782f */ /* 0x000fca0003820000 */
[----:B------:R-:W-:Y:S02]  /*1c680*/  PLOP3.LUT P2, PT, PT, PT, UP0, 0x80, 0x0 ;  /* 0x000000000000781c */ /* 0x000fe40003f4f008 */
[----:B------:R-:W-:-:S11]  /*1c690*/  PLOP3.LUT P0, PT, P0, P1, PT, 0x2a, 0x0 ;  /* 0x000000000000781c */ /* 0x000fd60000702572 */
[----:B------:R-:W-:Y:S05]  /*1c6a0*/  @!P2 BRA `(.L_x_173) ;  /* 0x000000000004a947 */ /* 0x000fea0003800000 */
[----:B------:R-:W-:Y:S01]  /*1c6b0*/  BPT.TRAP 0x1 ;  /* 0x000000040000795c */ /* 0x000fe20000300000 */
.L_x_173:
[----:B------:R-:W-:-:S05]  /*1c6c0*/  IMAD.MOV.U32 R8, RZ, RZ, 0x1 ;  /* 0x00000001ff087424 */ /* 0x000fca00078e00ff */
[----:B------:R-:W-:-:S04]  /*1c6d0*/  SHF.L.U32 R8, R8, 0x1f, RZ ;  /* 0x0000001f08087819 */ /* 0x000fc800000006ff */
[----:B------:R-:W2:Y:S02]  /*1c6e0*/  SYNCS.PHASECHK.TRANS64.TRYWAIT P1, [UR6+0x344c0], R8 ;  /* 0x0344c008ff0075a7 */ /* 0x000ea40008020146 */
[----:B--2---:R-:W-:Y:S05]  /*1c6f0*/  @!P1 BRA `(.L_x_174) ;  /* 0x0000006000dc9947 */ /* 0x004fea0003800000 */
.L_x_381:
[----:B------:R-:W-:Y:S04]  /*1c700*/  BSSY B0, `(.L_x_175) ;  /* 0x000000b000007945 */ /* 0x000fe80003800000 */
[----:B------:R-:W-:Y:S05]  /*1c710*/  @P0 BRA `(.L_x_176) ;  /* 0x0000000000240947 */ /* 0x000fea0003800000 */
[----:B------:R-:W-:Y:S02]  /*1c720*/  UIADD3 UR16, UR6, 0x30000, URZ ;  /* 0x0003000006107890 */ /* 0x000fe4000fffe03f */
[----:B------:R-:W-:Y:S01]  /*1c730*/  UIADD3 UR17, UR6, 0x344a0, URZ ;  /* 0x000344a006117890 */ /* 0x000fe2000fffe03f */
[----:B------:R-:W-:Y:S01]  /*1c740*/  UMOV UR14, 0x0 ;  /* 0x00000000000e7882 */ /* 0x000fe20000000000 */
[----:B------:R-:W-:-:S07]  /*1c750*/  UMOV UR15, 0x10000000 ;  /* 0x10000000000f7882 */ /* 0x000fce0000000000 */
[----:B------:R3:W-:Y:S02]  /*1c760*/  UTMALDG.2D [UR16], [UR8], desc[UR14] ;  /* 0x00000e10080075b4 */ /* 0x0007e40008009000 */
[----:B---3--:R-:W-:Y:S05]  /*1c770*/  @!P2 BRA `(.L_x_177) ;  /* 0x000000000004a947 */ /* 0x008fea0003800000 */
[----:B------:R-:W-:Y:S01]  /*1c780*/  BPT.TRAP 0x1 ;  /* 0x000000040000795c */ /* 0x000fe20000300000 */
.L_x_177:
[----:B------:R-:W3:Y:S02]  /*1c790*/  LDC R2, c[0x0][0x828] ;  /* 0x00020a00ff027b82 */ /* 0x000ee40000000800 */
[----:B---3--:R3:W-:Y:S02]  /*1c7a0*/  SYNCS.ARRIVE.TRANS64.RED.A0TR RZ, [UR6+0x344a0], R2 ;  /* 0x0344a002ffff79a7 */ /* 0x0087e40008300406 */
.L_x_176:
[----:B------:R-:W-:Y:S05]  /*1c7b0*/  BSYNC B0 ;  /* 0x0000000000007941 */ /* 0x000fea0003800000 */
.L_x_175:
[----:B------:R-:W-:Y:S05]  /*1c7c0*/  @!P2 BRA `(.L_x_178) ;  /* 0x000000000004a947 */ /* 0x000fea0003800000 */
[----:B------:R-:W-:Y:S01]  /*1c7d0*/  BPT.TRAP 0x1 ;  /* 0x000000040000795c */ /* 0x000fe20000300000 */
.L_x_178:
[----:B------:R-:W-:-:S04]  /*1c7e0*/  UIADD3 UR21, UR6, 0x344a0, URZ ;  /* 0x000344a006157890 */ /* 0x000fc8000fffe03f */
[----:B------:R-:W-:-:S09]  /*1c7f0*/  UPRMT UR7, UR58, 0x654, UR21 ;  /* 0x000006543a077896 */ /* 0x000fd20008000015 */
[----:B------:R-:W-:Y:S01]  /*1c800*/  SYNCS.ARRIVE.TRANS64.RED.A1T0 RZ, [UR7], RZ ;  /* 0x000000ffffff79a7 */ /* 0x000fe20008100407 */
[----:B------:R-:W-:Y:S05]  /*1c810*/  @!P2 BRA `(.L_x_179) ;  /* 0x000000000004a947 */ /* 0x000fea0003800000 */
[----:B------:R-:W-:Y:S01]  /*1c820*/  BPT.TRAP 0x1 ;  /* 0x000000040000795c */ /* 0x000fe20000300000 */
.L_x_179:
[----:B------:R-:W4:Y:S02]  /*1c830*/  SYNCS.PHASECHK.TRANS64.TRYWAIT P1, [UR6+0x344c8], R8 ;  /* 0x0344c808ff0075a7 */ /* 0x000f240008020146 */
[----:B----4-:R-:W-:Y:S05]  /*1c840*/  @!P1 BRA `(.L_x_180) ;  /* 0x0000006000a09947 */ /* 0x010fea0003800000 */
.L_x_382:
[----:B------:R-:W-:Y:S04]  /*1c850*/  BSSY B0, `(.L_x_181) ;  /* 0x000000d000007945 */ /* 0x000fe80003800000 */
[----:B------:R-:W-:Y:S05]  /*1c860*/  @P0 BRA `(.L_x_182) ;  /* 0x00000000002c0947 */ /* 0x000fea0003800000 */
[----:B------:R-:W-:Y:S02]  /*1c870*/  UIADD3 UR26, UR18, 0x40, URZ ;  /* 0x00000040121a7890 */ /* 0x000fe4000fffe03f */
[----:B------:R-:W-:Y:S02]  /*1c880*/  UIADD3 UR24, UR6, 0x31000, URZ ;  /* 0x0003100006187890 */ /* 0x000fe4000fffe03f */
[----:B------:R-:W-:Y:S01]  /*1c890*/  UIADD3 UR25, UR6, 0x344a8, URZ ;  /* 0x000344a806197890 */ /* 0x000fe2000fffe03f */
[----:B------:R-:W-:Y:S01]  /*1c8a0*/  UMOV UR14, 0x0 ;  /* 0x00000000000e7882 */ /* 0x000fe20000000000 */
[----:B------:R-:W-:Y:S01]  /*1c8b0*/  UMOV UR15, 0x10000000 ;  /* 0x10000000000f7882 */ /* 0x000fe20000000000 */
[----:B------:R-:W-:-:S06]  /*1c8c0*/  UMOV UR27, UR19 ;  /* 0x00000013001b7c82 */ /* 0x000fcc0008000000 */
[----:B------:R4:W-:Y:S02]  /*1c8d0*/  UTMALDG.2D [UR24], [UR8], desc[UR14] ;  /* 0x00000e18080075b4 */ /* 0x0009e40008009000 */
[----:B----4-:R-:W-:Y:S05]  /*1c8e0*/  @!P2 BRA `(.L_x_183) ;  /* 0x000000000004a947 */ /* 0x010fea0003800000 */
[----:B------:R-:W-:Y:S01]  /*1c8f0*/  BPT.TRAP 0x1 ;  /* 0x000000040000795c */ /* 0x000fe20000300000 */
.L_x_183:
[----:B---3--:R-:W3:Y:S02]  /*1c900*/  LDC R2, c[0x0][0x828] ;  /* 0x00020a00ff027b82 */ /* 0x008ee40000000800 */
[----:B---3--:R4:W-:Y:S02]  /*1c910*/  SYNCS.ARRIVE.TRANS64.RED.A0TR RZ, [UR6+0x344a8], R2 ;  /* 0x0344a802ffff79a7 */ /* 0x0089e40008300406 */
.L_x_182:
[----:B------:R-:W-:Y:S05]  /*1c920*/  BSYNC B0 ;  /* 0x0000000000007941 */ /* 0x000fea0003800000 */
.L_x_181:
[----:B------:R-:W-:Y:S05]  /*1c930*/  @!P2 BRA `(.L_x_184) ;  /* 0x000000000004a947 */ /* 0x000fea0003800000 */
[----:B------:R-:W-:Y:S01]  /*1c940*/  BPT.TRAP 0x1 ;  /* 0x000000040000795c */ /* 0x000fe20000300000 */
.L_x_184:
[----:B------:R-:W-:Y:S02]  /*1c950*/  UIADD3 UR25, UR6, 0x344a8, URZ ;  /* 0x000344a806197890 */ /* 0x000fe4000fffe03f */
[----:B------:R-:W-:Y:S02]  /*1c960*/  UIADD3 UR31, UR19, 0x20, URZ ;  /* 0x00000020131f7890 */ /* 0x000fe4000fffe03f */
[----:B------:R-:W-:-:S09]  /*1c970*/  UPRMT UR14, UR58, 0x654, UR25 ;  /* 0x000006543a0e7896 */ /* 0x000fd20008000019 */
[----:B------:R-:W-:Y:S01]  /*1c980*/  SYNCS.ARRIVE.TRANS64.RED.A1T0 RZ, [UR14], RZ ;  /* 0x000000ffffff79a7 */ /* 0x000fe2000810040e */
[----:B------:R-:W-:Y:S05]  /*1c990*/  @!P2 BRA `(.L_x_185) ;  /* 0x000000000004a947 */ /* 0x000fea0003800000 */
[----:B------:R-:W-:Y:S01]  /*1c9a0*/  BPT.TRAP 0x1 ;  /* 0x000000040000795c */ /* 0x000fe20000300000 */
.L_x_185:
[----:B------:R-:W5:Y:S02]  /*1c9b0*/  SYNCS.PHASECHK.TRANS64.TRYWAIT P1, [UR6+0x344d0], R8 ;  /* 0x0344d008ff0075a7 */ /* 0x000f640008020146 */
[----:B-----5:R-:W-:Y:S05]  /*1c9c0*/  @!P1 BRA `(.L_x_186) ;  /* 0x0000006000589947 */ /* 0x020fea0003800000 */
.L_x_383:
[----:B------:R-:W-:Y:S04]  /*1c9d0*/  BSSY B0, `(.L_x_187) ;  /* 0x000000c000007945 */ /* 0x000fe80003800000 */
[----:B------:R-:W-:Y:S05]  /*1c9e0*/  @P0 BRA `(.L_x_188) ;  /* 0x0000000000280947 */ /* 0x000fea0003800000 */
[----:B------:R-:W-:Y:S02]  /*1c9f0*/  UIADD3 UR28, UR6, 0x32000, URZ ;  /* 0x00032000061c7890 */ /* 0x000fe4000fffe03f */
[----:B------:R-:W-:Y:S01]  /*1ca00*/  UIADD3 UR29, UR6, 0x344b0, URZ ;  /* 0x000344b0061d7890 */ /* 0x000fe2000fffe03f */
[----:B------:R-:W-:Y:S01]  /*1ca10*/  UMOV UR16, 0x0 ;  /* 0x0000000000107882 */ /* 0x000fe20000000000 */
[----:B------:R-:W-:Y:S01]  /*1ca20*/  UMOV UR17, 0x10000000 ;  /* 0x1000000000117882 */ /* 0x000fe20000000000 */
[----:B------:R-:W-:-:S06]  /*1ca30*/  UMOV UR30, UR18 ;  /* 0x00000012001e7c82 */ /* 0x000fcc0008000000 */
[----:B------:R1:W-:Y:S02]  /*1ca40*/  UTMALDG.2D [UR28], [UR8], desc[UR16] ;  /* 0x0000101c080075b4 */ /* 0x0003e40008009000 */
[----:B-1----:R-:W-:Y:S05]  /*1ca50*/  @!P2 BRA `(.L_x_189) ;  /* 0x000000000004a947 */ /* 0x002fea0003800000 */
[----:B------:R-:W-:Y:S01]  /*1ca60*/  BPT.TRAP 0x1 ;  /* 0x000000040000795c */ /* 0x000fe20000300000 */
.L_x_189:
[----:B---34-:R-:W1:Y:S02]  /*1ca70*/  LDC R2, c[0x0][0x828] ;  /* 0x00020a00ff027b82 */ /* 0x018e640000000800 */
[----:B-1----:R1:W-:Y:S02]  /*1ca80*/  SYNCS.ARRIVE.TRANS64.RED.A0TR RZ, [UR6+0x344b0], R2 ;  /* 0x0344b002ffff79a7 */ /* 0x0023e40008300406 */
.L_x_188:
[----:B------:R-:W-:Y:S05]  /*1ca90*/  BSYNC B0 ;  /* 0x0000000000007941 */ /* 0x000fea0003800000 */
.L_x_187:
[----:B------:R-:W-:Y:S05]  /*1caa0*/  @!P2 BRA `(.L_x_190) ;  /* 0x000000000004a947 */ /* 0x000fea0003800000 */
[----:B------:R-:W-:Y:S01]  /*1cab0*/  BPT.TRAP 0x1 ;  /* 0x000000040000795c */ /* 0x000fe20000300000 */
.L_x_190:
[----:B------:R-:W-:-:S04]  /*1cac0*/  UIADD3 UR29, UR6, 0x344b0, URZ ;  /* 0x000344b0061d7890 */ /* 0x000fc8000fffe03f */
[----:B------:R-:W-:-:S09]  /*1cad0*/  UPRMT UR15, UR58, 0x654, UR29 ;  /* 0x000006543a0f7896 */ /* 0x000fd2000800001d */
[----:B------:R-:W-:Y:S01]  /*1cae0*/  SYNCS.ARRIVE.TRANS64.RED.A1T0 RZ, [UR15], RZ ;  /* 0x000000ffffff79a7 */ /* 0x000fe2000810040f */
[----:B------:R-:W-:Y:S05]  /*1caf0*/  @!P2 BRA `(.L_x_191) ;  /* 0x000000000004a947 */ /* 0x000fea0003800000 */
[----:B------:R-:W-:Y:S01]  /*1cb00*/  BPT.TRAP 0x1 ;  /* 0x000000040000795c */ /* 0x000fe20000300000 */
.L_x_191:
[----:B------:R-:W5:Y:S02]  /*1cb10*/  SYNCS.PHASECHK.TRANS64.TRYWAIT P1, [UR6+0x344d8], R8 ;  /* 0x0344d808ff0075a7 */ /* 0x000f640008020146 */
[----:B-----5:R-:W-:Y:S05]  /*1cb20*/  @!P1 BRA `(.L_x_192) ;  /* 0x0000006000189947 */ /* 0x020fea0003800000 */
.L_x_384:
        /* <DEDUP_REMOVED lines=11> */
.L_x_195:
[----:B---34-:R-:W1:Y:S02]  /*1cbe0*/  LDC R2, c[0x0][0x828] ;  /* 0x00020a00ff027b82 */ /* 0x018e640000000800 */
[----:B-1----:R1:W-:Y:S02]  /*1cbf0*/  SYNCS.ARRIVE.TRANS64.RED.A0TR RZ, [UR6+0x344b8], R2 ;  /* 0x0344b802ffff79a7 */ /* 0x0023e40008300406 */
.L_x_194:
[----:B------:R-:W-:Y:S05]  /*1cc00*/  BSYNC B0 ;  /* 0x0000000000007941 */ /* 0x000fea0003800000 */
.L_x_193:
[----:B------:R-:W-:Y:S05]  /*1cc10*/  @!P2 BRA `(.L_x_196) ;  /* 0x000000000004a947 */ /* 0x000fea0003800000 */
[----:B------:R-:W-:Y:S01]  /*1cc20*/  BPT.TRAP 0x1 ;  /* 0x000000040000795c */ /* 0x000fe20000300000 */
.L_x_196:
[----:B------:R-:W-:Y:S02]  /*1cc30*/  UIADD3 UR33, UR6, 0x344b8, URZ ;  /* 0x000344b806217890 */ /* 0x000fe4000fffe03f */
[----:B------:R-:W-:Y:S02]  /*1cc40*/  UIADD3 UR23, UR19, 0x40, URZ ;  /* 0x0000004013177890 */ /* 0x000fe4000fffe03f */
[----:B------:R-:W-:-:S09]  /*1cc50*/  UPRMT UR16, UR58, 0x654, UR33 ;  /* 0x000006543a107896 */ /* 0x000fd20008000021 */
[----:B------:R-:W-:Y:S01]  /*1cc60*/  SYNCS.ARRIVE.TRANS64.RED.A1T0 RZ, [UR16], RZ ;  /* 0x000000ffffff79a7 */ /* 0x000fe20008100410 */
[----:B------:R-:W-:Y:S05]  /*1cc70*/  @!P2 BRA `(.L_x_197) ;  /* 0x000000000004a947 */ /* 0x000fea0003800000 */
[----:B------:R-:W-:Y:S01]  /*1cc80*/  BPT.TRAP 0x1 ;  /* 0x000000040000795c */ /* 0x000fe20000300000 */
.L_x_197:
[----:B-1-34-:R-:W-:-:S04]  /*1cc90*/  SHF.L.U32 R2, RZ, 0x1f, RZ ;  /* 0x0000001fff027819 */ /* 0x01afc800000006ff */
[----:B------:R-:W1:Y:S02]  /*1cca0*/  SYNCS.PHASECHK.TRANS64.TRYWAIT P1, [UR6+0x344c0], R2 ;  /* 0x0344c002ff0075a7 */ /* 0x000e640008020146 */
[----:B-1----:R-:W-:Y:S05]  /*1ccb0*/  @!P1 BRA `(.L_x_198) ;  /* 0x0000005c00cc9947 */ /* 0x002fea0003800000 */
.L_x_385:
[----:B------:R-:W-:Y:S04]  /*1ccc0*/  BSSY B0, `(.L_x_199) ;  /* 0x000000b000007945 */ /* 0x000fe80003800000 */
[----:B------:R-:W-:Y:S05]  /*1ccd0*/  @P0 BRA `(.L_x_200) ;  /* 0x0000000000240947 */ /* 0x000fea0003800000 */
[----:B------:R-:W-:Y:S01]  /*1cce0*/  UIADD3 UR20, UR6, 0x30000, URZ ;  /* 0x0003000006147890 */ /* 0x000fe2000fffe03f */
[----:B------:R-:W-:Y:S01]  /*1ccf0*/  UMOV UR26, 0x0 ;  /* 0x00000000001a7882 */ /* 0x000fe20000000000 */
[----:B------:R-:W-:Y:S01]  /*1cd00*/  UMOV UR27, 0x10000000 ;  /* 0x10000000001b7882 */ /* 0x000fe20000000000 */
[----:B------:R-:W-:-:S06]  /*1cd10*/  UMOV UR22, UR18 ;  /* 0x0000001200167c82 */ /* 0x000fcc0008000000 */
[----:B------:R3:W-:Y:S02]  /*1cd20*/  UTMALDG.2D [UR20], [UR8], desc[UR26] ;  /* 0x00001a14080075b4 */ /* 0x0007e40008009000 */
[----:B---3--:R-:W-:Y:S05]  /*1cd30*/  @!P2 BRA `(.L_x_201) ;  /* 0x000000000004a947 */ /* 0x008fea0003800000 */
[----:B------:R-:W-:Y:S01]  /*1cd40*/  BPT.TRAP 0x1 ;  /* 0x000000040000795c */ /* 0x000fe20000300000 */
.L_x_201:
[----:B-12---:R-:W1:Y:S02]  /*1cd50*/  LDC R3, c[0x0][0x828] ;  /* 0x00020a00ff037b82 */ /* 0x006e640000000800 */
[----:B-1----:R3:W-:Y:S02]  /*1cd60*/  SYNCS.ARRIVE.TRANS64.RED.A0TR RZ, [UR6+0x344a0], R3 ;  /* 0x0344a003ffff79a7 */ /* 0x0027e40008300406 */
.L_x_200:
[----:B------:R-:W-:Y:S05]  /*1cd70*/  BSYNC B0 ;  /* 0x0000000000007941 */ /* 0x000fea0003800000 */
.L_x_199:
[----:B------:R-:W-:Y:S05]  /*1cd80*/  @!P2 BRA `(.L_x_202) ;  /* 0x000000000004a947 */ /* 0x000fea0003800000 */
[----:B------:R-:W-:Y:S01]  /*1cd90*/  BPT.TRAP 0x1 ;  /* 0x000000040000795c */ /* 0x000fe20000300000 */
.L_x_202:
[----:B------:R-:W-:Y:S01]  /*1cda0*/  SYNCS.ARRIVE.TRANS64.RED.A1T0 RZ, [UR7], RZ ;  /* 0x000000ffffff79a7 */ /* 0x000fe20008100407 */
[----:B------:R-:W-:Y:S05]  /*1cdb0*/  @!P2 BRA `(.L_x_203) ;  /* 0x000000000004a947 */ /* 0x000fea0003800000 */
[----:B------:R-:W-:Y:S01]  /*1cdc0*/  BPT.TRAP 0x1 ;  /* 0x000000040000795c */ /* 0x000fe20000300000 */
.L_x_203:
[----:B------:R-:W4:Y:S02]  /*1cdd0*/  SYNCS.PHASECHK.TRANS64.TRYWAIT P1, [UR6+0x344c8], R2 ;  /* 0x0344c802ff0075a7 */ /* 0x000f240008020146 */
[----:B----4-:R-:W-:Y:S05]  /*1cde0*/  @!P1 BRA `(.L_x_204) ;  /* 0x0000005c00989947 */ /* 0x010fea0003800000 */
.L_x_386:
        /* <DEDUP_REMOVED lines=10> */
.L_x_207:
[----:B-123--:R-:W1:Y:S02]  /*1ce90*/  LDC R3, c[0x0][0x828] ;  /* 0x00020a00ff037b82 */ /* 0x00ee640000000800 */
[----:B-1----:R4:W-:Y:S02]  /*1cea0*/  SYNCS.ARRIVE.TRANS64.RED.A0TR RZ, [UR6+0x344a8], R3 ;  /* 0x0344a803ffff79a7 */ /* 0x0029e40008300406 */
.L_x_206:
[----:B------:R-:W-:Y:S05]  /*1ceb0*/  BSYNC B0 ;  /* 0x0000000000007941 */ /* 0x000fea0003800000 */
.L_x_205:
[----:B------:R-:W-:Y:S05]  /*1cec0*/  @!P2 BRA `(.L_x_208) ;  /* 0x000000000004a947 */ /* 0x000fea0003800000 */
[----:B------:R-:W-:Y:S01]  /*1ced0*/  BPT.TRAP 0x1 ;  /* 0x000000040000795c */ /* 0x000fe20000300000 */
.L_x_208:
[----:B------:R-:W-:Y:S01]  /*1cee0*/  SYNCS.ARRIVE.TRANS64.RED.A1T0 RZ, [UR14], RZ ;  /* 0x000000ffffff79a7 */ /* 0x000fe2000810040e */
[----:B------:R-:W-:Y:S01]  /*1cef0*/  UIADD3 UR31, UR19, 0x60, URZ ;  /* 0x00000060131f7890 */ /* 0x000fe2000fffe03f */
[----:B------:R-:W-:Y:S11]  /*1cf00*/  @!P2 BRA `(.L_x_209) ;  /* 0x000000000004a947 */ /* 0x000ff60003800000 */
[----:B------:R-:W-:Y:S01]  /*1cf10*/  BPT.TRAP 0x1 ;  /* 0x000000040000795c */ /* 0x000fe20000300000 */
.L_x_209:
[----:B------:R-:W5:Y:S02]  /*1cf20*/  SYNCS.PHASECHK.TRANS64.TRYWAIT P1, [UR6+0x344d0], R2 ;  /* 0x0344d002ff0075a7 */ /* 0x000f640008020146 */
[----:B-----5:R-:W-:Y:S05]  /*1cf30*/  @!P1 BRA `(.L_x_210) ;  /* 0x0000005c005c9947 */ /* 0x020fea0003800000 */
.L_x_387:
[----:B------:R-:W-:Y:S04]  /*1cf40*/  BSSY B0, `(.L_x_211) ;  /* 0x000000b000007945 */ /* 0x000fe80003800000 */
[----:B------:R-:W-:Y:S05]  /*1cf50*/  @P0 BRA `(.L_x_212) ;  /* 0x0000000000240947 */ /* 0x000fea0003800000 */
[----:B------:R-:W-:Y:S01]  /*1cf60*/  UIADD3 UR28, UR6, 0x32000, URZ ;  /* 0x00032000061c7890 */ /* 0x000fe2000fffe03f */
[----:B------:R-:W-:Y:S01]  /*1cf70*/  UMOV UR22, 0x0 ;  /* 0x0000000000167882 */ /* 0x000fe20000000000 */
[----:B------:R-:W-:Y:S01]  /*1cf80*/  UMOV UR23, 0x10000000 ;  /* 0x1000000000177882 */ /* 0x000fe20000000000 */
[----:B------:R-:W-:-:S06]  /*1cf90*/  UMOV UR30, UR18 ;  /* 0x00000012001e7c82 */ /* 0x000fcc0008000000 */
[----:B------:R1:W-:Y:S02]  /*1cfa0*/  UTMALDG.2D [UR28], [UR8], desc[UR22] ;  /* 0x0000161c080075b4 */ /* 0x0003e40008009000 */
[----:B-1----:R-:W-:Y:S05]  /*1cfb0*/  @!P2 BRA `(.L_x_213) ;  /* 0x000000000004a947 */ /* 0x002fea0003800000 */
[----:B------:R-:W-:Y:S01]  /*1cfc0*/  BPT.TRAP 0x1 ;  /* 0x000000040000795c */ /* 0x000fe20000300000 */
.L_x_213:
[----:B--234-:R-:W1:Y:S02]  /*1cfd0*/  LDC R3, c[0x0][0x828] ;  /* 0x00020a00ff037b82 */ /* 0x01ce640000000800 */
[----:B-1----:R1:W-:Y:S02]  /*1cfe0*/  SYNCS.ARRIVE.TRANS64.RED.A0TR RZ, [UR6+0x344b0], R3 ;  /* 0x0344b003ffff79a7 */ /* 0x0023e40008300406 */
.L_x_212:
[----:B------:R-:W-:Y:S05]  /*1cff0*/  BSYNC B0 ;  /* 0x0000000000007941 */ /* 0x000fea0003800000 */
.L_x_211:
[----:B------:R-:W-:Y:S05]  /*1d000*/  @!P2 BRA `(.L_x_214) ;  /* 0x000000000004a947 */ /* 0x000fea0003800000 */
[----:B------:R-:W-:Y:S01]  /*1d010*/  BPT.TRAP 0x1 ;  /* 0x000000040000795c */ /* 0x000fe20000300000 */
.L_x_214:
[----:B------:R-:W-:Y:S01]  /*1d020*/  SYNCS.ARRIVE.TRANS64.RED.A1T0 RZ, [UR15], RZ ;  /* 0x000000ffffff79a7 */ /* 0x000fe2000810040f */
[----:B------:R-:W-:Y:S05]  /*1d030*/  @!P2 BRA `(.L_x_215) ;  /* 0x000000000004a947 */ /* 0x000fea0003800000 */
[----:B------:R-:W-:Y:S01]  /*1d040*/  BPT.TRAP 0x1 ;  /* 0x000000040000795c */ /* 0x000fe20000300000 */
.L_x_215:
[----:B------:R-:W5:Y:S02]  /*1d050*/  SYNCS.PHASECHK.TRANS64.TRYWAIT P1, [UR6+0x344d8], R2 ;  /* 0x0344d802ff0075a7 */ /* 0x000f640008020146 */
[----:B-----5:R-:W-:Y:S05]  /*1d060*/  @!P1 BRA `(.L_x_216) ;  /* 0x0000005c00289947 */ /* 0x020fea0003800000 */
.L_x_388:
        /* <DEDUP_REMOVED lines=10> */
.L_x_219:
[----:B--234-:R-:W1:Y:S02]  /*1d110*/  LDC R3, c[0x0][0x828] ;  /* 0x00020a00ff037b82 */ /* 0x01ce640000000800 */
[----:B-1----:R1:W-:Y:S02]  /*1d120*/  SYNCS.ARRIVE.TRANS64.RED.A0TR RZ, [UR6+0x344b8], R3 ;  /* 0x0344b803ffff79a7 */ /* 0x0023e40008300406 */
.L_x_218:
[----:B------:R-:W-:Y:S05]  /*1d130*/  BSYNC B0 ;  /* 0x0000000000007941 */ /* 0x000fea0003800000 */
.L_x_217:
[----:B------:R-:W-:Y:S05]  /*1d140*/  @!P2 BRA `(.L_x_220) ;  /* 0x000000000004a947 */ /* 0x000fea0003800000 */
[----:B------:R-:W-:Y:S01]  /*1d150*/  BPT.TRAP 0x1 ;  /* 0x000000040000795c */ /* 0x000fe20000300000 */
.L_x_220:
[----:B------:R-:W-:Y:S01]  /*1d160*/  SYNCS.ARRIVE.TRANS64.RED.A1T0 RZ, [UR16], RZ ;  /* 0x000000ffffff79a7 */ /* 0x000fe20008100410 */
[----:B------:R-:W-:Y:S01]  /*1d170*/  UIADD3 UR23, UR19, 0x80, URZ ;  /* 0x0000008013177890 */ /* 0x000fe2000fffe03f */
[----:B------:R-:W-:Y:S11]  /*1d180*/  @!P2 BRA `(.L_x_221) ;  /* 0x000000000004a947 */ /* 0x000ff60003800000 */
[----:B------:R-:W-:Y:S01]  /*1d190*/  BPT.TRAP 0x1 ;  /* 0x000000040000795c */ /* 0x000fe20000300000 */
.L_x_221:
[----:B------:R-:W5:Y:S02]  /*1d1a0*/  SYNCS.PHASECHK.TRANS64.TRYWAIT P1, [UR6+0x344c0], R8 ;  /* 0x0344c008ff0075a7 */ /* 0x000f640008020146 */
[----:B-----5:R-:W-:Y:S05]  /*1d1b0*/  @!P1 BRA `(.L_x_222) ;  /* 0x0000005800ec9947 */ /* 0x020fea0003800000 */
.L_x_389:
        /* <DEDUP_REMOVED lines=9> */
.L_x_225:
[----:B--234-:R-:W1:Y:S02]  /*1d250*/  LDC R3, c[0x0][0x828] ;  /* 0x00020a00ff037b82 */ /* 0x01ce640000000800 */
[----:B-1----:R1:W-:Y:S02]  /*1d260*/  SYNCS.ARRIVE.TRANS64.RED.A0TR RZ, [UR6+0x344a0], R3 ;  /* 0x0344a003ffff79a7 */ /* 0x0023e40008300406 */
.L_x_224:
[----:B------:R-:W-:Y:S05]  /*1d270*/  BSYNC B0 ;  /* 0x0000000000007941 */ /* 0x000fea0003800000 */
.L_x_223:
[----:B------:R-:W-:Y:S05]  /*1d280*/  @!P2 BRA `(.L_x_226) ;  /* 0x000000000004a947 */ /* 0x000fea0003800000 */
[----:B------:R-:W-:Y:S01]  /*1d290*/  BPT.TRAP 0x1 ;  /* 0x000000040000795c */ /* 0x000fe20000300000 */
.L_x_226:
[----:B------:R-:W-:Y:S01]  /*1d2a0*/  SYNCS.ARRIVE.TRANS64.RED.A1T0 RZ, [UR7], RZ ;  /* 0x000000ffffff79a7 */ /* 0x000fe20008100407 */
[----:B------:R-:W-:Y:S05]  /*1d2b0*/  @!P2 BRA `(.L_x_227) ;  /* 0x000000000004a947 */ /* 0x000fea0003800000 */
[----:B------:R-:W-:Y:S01]  /*1d2c0*/  BPT.TRAP 0x1 ;  /* 0x000000040000795c */ /* 0x000fe20000300000 */
.L_x_227:
[----:B------:R-:W5:Y:S02]  /*1d2d0*/  SYNCS.PHASECHK.TRANS64.TRYWAIT P1, [UR6+0x344c8], R8 ;  /* 0x0344c808ff0075a7 */ /* 0x000f640008020146 */
[----:B-----5:R-:W-:Y:S05]  /*1d2e0*/  @!P1 BRA `(.L_x_228) ;  /* 0x0000005800b89947 */ /* 0x020fea0003800000 */
.L_x_390:
        /* <DEDUP_REMOVED lines=10> */
.L_x_231:
[----:B--234-:R-:W1:Y:S02]  /*1d390*/  LDC R3, c[0x0][0x828] ;  /* 0x00020a00ff037b82 */ /* 0x01ce640000000800 */
[----:B-1----:R1:W-:Y:S02]  /*1d3a0*/  SYNCS.ARRIVE.TRANS64.RED.A0TR RZ, [UR6+0x344a8], R3 ;  /* 0x0344a803ffff79a7 */ /* 0x0023e40008300406 */
.L_x_230:
[----:B------:R-:W-:Y:S05]  /*1d3b0*/  BSYNC B0 ;  /* 0x0000000000007941 */ /* 0x000fea0003800000 */
.L_x_229:
[----:B------:R-:W-:Y:S05]  /*1d3c0*/  @!P2 BRA `(.L_x_232) ;  /* 0x000000000004a947 */ /* 0x000fea0003800000 */
[----:B------:R-:W-:Y:S01]  /*1d3d0*/  BPT.TRAP 0x1 ;  /* 0x000000040000795c */ /* 0x000fe20000300000 */
.L_x_232:
[----:B------:R-:W-:Y:S01]  /*1d3e0*/  SYNCS.ARRIVE.TRANS64.RED.A1T0 RZ, [UR14], RZ ;  /* 0x000000ffffff79a7 */ /* 0x000fe2000810040e */
[----:B------:R-:W-:Y:S01]  /*1d3f0*/  UIADD3 UR31, UR19, 0xa0, URZ ;  /* 0x000000a0131f7890 */ /* 0x000fe2000fffe03f */
[----:B------:R-:W-:Y:S11]  /*1d400*/  @!P2 BRA `(.L_x_233) ;  /* 0x000000000004a947 */ /* 0x000ff60003800000 */
[----:B------:R-:W-:Y:S01]  /*1d410*/  BPT.TRAP 0x1 ;  /* 0x000000040000795c */ /* 0x000fe20000300000 */
.L_x_233:
[----:B------:R-:W5:Y:S02]  /*1d420*/  SYNCS.PHASECHK.TRANS64.TRYWAIT P1, [UR6+0x344d0], R8 ;  /* 0x0344d008ff0075a7 */ /* 0x000f640008020146 */
[----:B-----5:R-:W-:Y:S05]  /*1d430*/  @!P1 BRA `(.L_x_234) ;  /* 0x00000058007c9947 */ /* 0x020fea0003800000 */
.L_x_391:
        /* <DEDUP_REMOVED lines=9> */
.L_x_237:
[----:B--234-:R-:W1:Y:S02]  /*1d4d0*/  LDC R3, c[0x0][0x828] ;  /* 0x00020a00ff037b82 */ /* 0x01ce640000000800 */
[----:B-1----:R1:W-:Y:S02]  /*1d4e0*/  SYNCS.ARRIVE.TRANS64.RED.A0TR RZ, [UR6+0x344b0], R3 ;  /* 0x0344b003ffff79a7 */ /* 0x0023e40008300406 */
.L_x_236:
[----:B------:R-:W-:Y:S05]  /*1d4f0*/  BSYNC B0 ;  /* 0x0000000000007941 */ /* 0x000fea0003800000 */
.L_x_235:
[----:B------:R-:W-:Y:S05]  /*1d500*/  @!P2 BRA `(.L_x_238) ;  /* 0x000000000004a947 */ /* 0x000fea0003800000 */
[----:B------:R-:W-:Y:S01]  /*1d510*/  BPT.TRAP 0x1 ;  /* 0x000000040000795c */ /* 0x000fe20000300000 */
.L_x_238:
[----:B------:R-:W-:Y:S01]  /*1d520*/  SYNCS.ARRIVE.TRANS64.RED.A1T0 RZ, [UR15], RZ ;  /* 0x000000ffffff79a7 */ /* 0x000fe2000810040f */
[----:B------:R-:W-:Y:S05]  /*1d530*/  @!P2 BRA `(.L_x_239) ;  /* 0x000000000004a947 */ /* 0x000fea0003800000 */
[----:B------:R-:W-:Y:S01]  /*1d540*/  BPT.TRAP 0x1 ;  /* 0x000000040000795c */ /* 0x000fe20000300000 */
.L_x_239:
[----:B------:R-:W5:Y:S02]  /*1d550*/  SYNCS.PHASECHK.TRANS64.TRYWAIT P1, [UR6+0x344d8], R8 ;  /* 0x0344d808ff0075a7 */ /* 0x000f640008020146 */
[----:B-----5:R-:W-:Y:S05]  /*1d560*/  @!P1 BRA `(.L_x_240) ;  /* 0x0000005800489947 */ /* 0x020fea0003800000 */
.L_x_392:
        /* <DEDUP_REMOVED lines=10> */
.L_x_243:
[----:B--234-:R-:W1:Y:S02]  /*1d610*/  LDC R3, c[0x0][0x828] ;  /* 0x00020a00ff037b82 */ /* 0x01ce640000000800 */
[----:B-1----:R1:W-:Y:S02]  /*1d620*/  SYNCS.ARRIVE.TRANS64.RED.A0TR RZ, [UR6+0x344b8], R3 ;  /* 0x0344b803ffff79a7 */ /* 0x0023e40008300406 */
.L_x_242:
[----:B------:R-:W-:Y:S05]  /*1d630*/  BSYNC B0 ;  /* 0x0000000000007941 */ /* 0x000fea0003800000 */
.L_x_241:
[----:B------:R-:W-:Y:S05]  /*1d640*/  @!P2 BRA `(.L_x_244) ;  /* 0x000000000004a947 */ /* 0x000fea0003800000 */
[----:B------:R-:W-:Y:S01]  /*1d650*/  BPT.TRAP 0x1 ;  /* 0x000000040000795c */ /* 0x000fe20000300000 */
.L_x_244:
[----:B------:R-:W-:Y:S01]  /*1d660*/  SYNCS.ARRIVE.TRANS64.RED.A1T0 RZ, [UR16], RZ ;  /* 0x000000ffffff79a7 */ /* 0x000fe20008100410 */
[----:B------:R-:W-:Y:S01]  /*1d670*/  UIADD3 UR23, UR19, 0xc0, URZ ;  /* 0x000000c013177890 */ /* 0x000fe2000fffe03f */
[----:B------:R-:W-:Y:S11]  /*1d680*/  @!P2 BRA `(.L_x_245) ;  /* 0x000000000004a947 */ /* 0x000ff60003800000 */
[----:B------:R-:W-:Y:S01]  /*1d690*/  BPT.TRAP 0x1 ;  /* 0x000000040000795c */ /* 0x000fe20000300000 */
.L_x_245:
[----:B------:R-:W5:Y:S02]  /*1d6a0*/  SYNCS.PHASECHK.TRANS64.TRYWAIT P1, [UR6+0x344c0], R2 ;  /* 0x0344c002ff0075a7 */ /* 0x000f640008020146 */
[----:B-----5:R-:W-:Y:S05]  /*1d6b0*/  @!P1 BRA `(.L_x_246) ;  /* 0x00000058000c9947 */ /* 0x020fea0003800000 */
.L_x_393:
        /* <DEDUP_REMOVED lines=9> */
.L_x_249:
[----:B--234-:R-:W1:Y:S02]  /*1d750*/  LDC R3, c[0x0][0x828] ;  /* 0x00020a00ff037b82 */ /* 0x01ce640000000800 */
[----:B-1----:R1:W-:Y:S02]  /*1d760*/  SYNCS.ARRIVE.TRANS64.RED.A0TR RZ, [UR6+0x344a0], R3 ;  /* 0x0344a003ffff79a7 */ /* 0x0023e40008300406 */
.L_x_248:
[----:B------:R-:W-:Y:S05]  /*1d770*/  BSYNC B0 ;  /* 0x0000000000007941 */ /* 0x000fea0003800000 */
.L_x_247:
[----:B------:R-:W-:Y:S05]  /*1d780*/  @!P2 BRA `(.L_x_250) ;  /* 0x000000000004a947 */ /* 0x000fea0003800000 */
[----:B------:R-:W-:Y:S01]  /*1d790*/  BPT.TRAP 0x1 ;  /* 0x000000040000795c */ /* 0x000fe20000300000 */
.L_x_250:
[----:B------:R-:W-:Y:S01]  /*1d7a0*/  SYNCS.ARRIVE.TRANS64.RED.A1T0 RZ, [UR7], RZ ;  /* 0x000000ffffff79a7 */ /* 0x000fe20008100407 */
[----:B------:R-:W-:Y:S05]  /*1d7b0*/  @!P2 BRA `(.L_x_251) ;  /* 0x000000000004a947 */ /* 0x000fea0003800000 */
[----:B------:R-:W-:Y:S01]  /*1d7c0*/  BPT.TRAP 0x1 ;  /* 0x000000040000795c */ /* 0x000fe20000300000 */
.L_x_251:
[----:B------:R-:W5:Y:S02]  /*1d7d0*/  SYNCS.PHASECHK.TRANS64.TRYWAIT P1, [UR6+0x344c8], R2 ;  /* 0x0344c802ff0075a7 */ /* 0x000f640008020146 */
[----:B-----5:R-:W-:Y:S05]  /*1d7e0*/  @!P1 BRA `(.L_x_252) ;  /* 0x0000005400d89947 */ /* 0x020fea0003800000 */
.L_x_394:
        /* <DEDUP_REMOVED lines=10> */
.L_x_255:
[----:B--234-:R-:W1:Y:S02]  /*1d890*/  LDC R3, c[0x0][0x828] ;  /* 0x00020a00ff037b82 */ /* 0x01ce640000000800 */
[----:B-1----:R1:W-:Y:S02]  /*1d8a0*/  SYNCS.ARRIVE.TRANS64.RED.A0TR RZ, [UR6+0x344a8], R3 ;  /* 0x0344a803ffff79a7 */ /* 0x0023e40008300406 */
.L_x_254:
[----:B------:R-:W-:Y:S05]  /*1d8b0*/  BSYNC B0 ;  /* 0x0000000000007941 */ /* 0x000fea0003800000 */
.L_x_253:
[----:B------:R-:W-:Y:S05]  /*1d8c0*/  @!P2 BRA `(.L_x_256) ;  /* 0x000000000004a947 */ /* 0x000fea0003800000 */
[----:B------:R-:W-:Y:S01]  /*1d8d0*/  BPT.TRAP 0x1 ;  /* 0x000000040000795c */ /* 0x000fe20000300000 */
.L_x_256:
[----:B------:R-:W-:Y:S01]  /*1d8e0*/  SYNCS.ARRIVE.TRANS64.RED.A1T0 RZ, [UR14], RZ ;  /* 0x000000ffffff79a7 */ /* 0x000fe2000810040e */
[----:B------:R-:W-:Y:S01]  /*1d8f0*/  UIADD3 UR23, UR19, 0xe0, URZ ;  /* 0x000000e013177890 */ /* 0x000fe2000fffe03f */
[----:B------:R-:W-:Y:S11]  /*1d900*/  @!P2 BRA `(.L_x_257) ;  /* 0x000000000004a947 */ /* 0x000ff60003800000 */
[----:B------:R-:W-:Y:S01]  /*1d910*/  BPT.TRAP 0x1 ;  /* 0x000000040000795c */ /* 0x000fe20000300000 */
.L_x_257:
[----:B------:R-:W5:Y:S02]  /*1d920*/  SYNCS.PHASECHK.TRANS64.TRYWAIT P1, [UR6+0x344d0], R2 ;  /* 0x0344d002ff0075a7 */ /* 0x000f640008020146 */
[----:B-----5:R-:W-:Y:S05]  /*1d930*/  @!P1 BRA `(.L_x_258) ;  /* 0x00000054009c9947 */ /* 0x020fea0003800000 */
.L_x_395:
[----:B------:R-:W-:Y:S04]  /*1d940*/  BSSY B0, `(.L_x_259) ;  /* 0x000000c000007945 */ /* 0x000fe80003800000 */
[----:B------:R-:W-:Y:S05]  /*1d950*/  @P0 BRA `(.L_x_260) ;  /* 0x0000000000280947 */ /* 0x000fea0003800000 */
[----:B------:R-:W-:Y:S01]  /*1d960*/  UIADD3 UR20, UR6, 0x32000, URZ ;  /* 0x0003200006147890 */ /* 0x000fe2000fffe03f */
[----:B------:R-:W-:Y:S01]  /*1d970*/  UMOV UR24, 0x0 ;  /* 0x0000000000187882 */ /* 0x000fe20000000000 */
[----:B------:R-:W-:Y:S01]  /*1d980*/  UMOV UR25, 0x10000000 ;  /* 0x1000000000197882 */ /* 0x000fe20000000000 */
[----:B------:R-:W-:Y:S01]  /*1d990*/  UMOV UR21, UR29 ;  /* 0x0000001d00157c82 */ /* 0x000fe20008000000 */
[----:B------:R-:W-:-:S05]  /*1d9a0*/  UMOV UR22, UR18 ;  /* 0x0000001200167c82 */ /* 0x000fca0008000000 */
[----:B------:R1:W-:Y:S02]  /*1d9b0*/  UTMALDG.2D [UR20], [UR8], desc[UR24] ;  /* 0x00001814080075b4 */ /* 0x0003e40008009000 */
[----:B-1----:R-:W-:Y:S05]  /*1d9c0*/  @!P2 BRA `(.L_x_261) ;  /* 0x000000000004a947 */ /* 0x002fea0003800000 */
[----:B------:R-:W-:Y:S01]  /*1d9d0*/  BPT.TRAP 0x1 ;  /* 0x000000040000795c */ /* 0x000fe20000300000 */
.L_x_261:
[----:B--234-:R-:W1:Y:S02]  /*1d9e0*/  LDC R3, c[0x0][0x828] ;  /* 0x00020a00ff037b82 */ /* 0x01ce640000000800 */
[----:B-1----:R1:W-:Y:S02]  /*1d9f0*/  SYNCS.ARRIVE.TRANS64.RED.A0TR RZ, [UR6+0x344b0], R3 ;  /* 0x0344b003ffff79a7 */ /* 0x0023e40008300406 */
.L_x_260:
[----:B------:R-:W-:Y:S05]  /*1da00*/  BSYNC B0 ;  /* 0x0000000000007941 */ /* 0x000fea0003800000 */
.L_x_259:
[----:B------:R-:W-:Y:S05]  /*1da10*/  @!P2 BRA `(.L_x_262) ;  /* 0x000000000004a947 */ /* 0x000fea0003800000 */
[----:B------:R-:W-:Y:S01]  /*1da20*/  BPT.TRAP 0x1 ;  /* 0x000000040000795c */ /* 0x000fe20000300000 */
.L_x_262:
[----:B------:R-:W-:Y:S01]  /*1da30*/  SYNCS.ARRIVE.TRANS64.RED.A1T0 RZ, [UR15], RZ ;  /* 0x000000ffffff79a7 */ /* 0x000fe2000810040f */
[----:B------:R-:W-:Y:S05]  /*1da40*/  @!P2 BRA `(.L_x_263) ;  /* 0x000000000004a947 */ /* 0x000fea0003800000 */
[----:B------:R-:W-:Y:S01]  /*1da50*/  BPT.TRAP 0x1 ;  /* 0x000000040000795c */ /* 0x000fe20000300000 */
.L_x_263:
[----:B------:R-:W5:Y:S02]  /*1da60*/  SYNCS.PHASECHK.TRANS64.TRYWAIT P1, [UR6+0x344d8], R2 ;  /* 0x0344d802ff0075a7 */ /* 0x000f640008020146 */
[----:B-----5:R-:W-:Y:S05]  /*1da70*/  @!P1 BRA `(.L_x_264) ;  /* 0x0000005400649947 */ /* 0x020fea0003800000 */
.L_x_396:
        /* <DEDUP_REMOVED lines=10> */
.L_x_267:
[----:B------:R-:W1:Y:S02]  /*1db20*/  LDC R2, c[0x0][0x828] ;  /* 0x00020a00ff027b82 */ /* 0x000e640000000800 */
[----:B-1----:R1:W-:Y:S02]  /*1db30*/  SYNCS.ARRIVE.TRANS64.RED.A0TR RZ, [UR6+0x344b8], R2 ;  /* 0x0344b802ffff79a7 */ /* 0x0023e40008300406 */
.L_x_266:
[----:B------:R-:W-:Y:S05]  /*1db40*/  BSYNC B0 ;  /* 0x0000000000007941 */ /* 0x000fea0003800000 */
.L_x_265:
[----:B------:R-:W-:Y:S05]  /*1db50*/  @!P2 BRA `(.L_x_268) ;  /* 0x000000000004a947 */ /* 0x000fea0003800000 */
[----:B------:R-:W-:Y:S01]  /*1db60*/  BPT.TRAP 0x1 ;  /* 0x000000040000795c */ /* 0x000fe20000300000 */
.L_x_268:
[----:B------:R-:W-:Y:S01]  /*1db70*/  ISETP.NE.AND P0, PT, R7, RZ, PT ;  /* 0x000000ff0700720c */ /* 0x000fe20003f05270 */
[----:B------:R-:W-:Y:S01]  /*1db80*/  SYNCS.ARRIVE.TRANS64.RED.A1T0 RZ, [UR16], RZ ;  /* 0x000000ffffff79a7 */ /* 0x000fe20008100410 */
[CC--:B------:R-:W-:Y:S02]  /*1db90*/  ISETP.NE.AND P3, PT, R18.reuse, R6.reuse, PT ;  /* 0x000000061200720c */ /* 0x0c0fe40003f65270 */
[----:B------:R-:W-:-:S13]  /*1dba0*/  ISETP.EQ.OR P0, PT, R18, R6, !P0 ;  /* 0x000000061200720c */ /* 0x000fda0004702670 */
[----:B------:R-:W-:Y:S05]  /*1dbb0*/  @P0 BRA `(.L_x_269) ;  /* 0x0000000400040947 */ /* 0x000fea0003800000 */
[----:B------:R-:W-:Y:S01]  /*1dbc0*/  ELECT P0, URZ, PT ;  /* 0x00000000003f782f */ /* 0x000fe20003800000 */
[----:B------:R-:W-:-:S12]  /*1dbd0*/  BSSY B0, `(.L_x_270) ;  /* 0x0000032000007945 */ /* 0x000fd80003800000 */
[----:B------:R-:W-:Y:S05]  /*1dbe0*/  @!P0 BRA `(.L_x_271) ;  /* 0x0000000000c08947 */ /* 0x000fea0003800000 */
[----:B-1234-:R-:W1:Y:S08]  /*1dbf0*/  LDC.64 R2, c[0x0][0x290] ;  /* 0x0000a400ff027b82 */ /* 0x01ee700000000a00 */
[----:B------:R-:W2:Y:S08]  /*1dc00*/  LDC.64 R10, c[0x0][0x808] ;  /* 0x00020200ff0a7b82 */ /* 0x000eb00000000a00 */
[----:B------:R-:W3:Y:S01]  /*1dc10*/  LDC.64 R14, c[0x0][0x810] ;  /* 0x00020400ff0e7b82 */ /* 0x000ee20000000a00 */
[----:B-1----:R-:W-:-:S05]  /*1dc20*/  IMAD.WIDE R2, R6, 0xc, R2 ;  /* 0x0000000c06027825 */ /* 0x002fca00078e0202 */
[----:B------:R1:W5:Y:S04]  /*1dc30*/  LDG.E R12, desc[UR38][R2.64] ;  /* 0x00000026020c7981 */ /* 0x000368000c1e1900 */
[----:B------:R1:W5:Y:S01]  /*1dc40*/  LDG.E R13, desc[UR38][R2.64+0x4] ;  /* 0x00000426020d7981 */ /* 0x000362000c1e1900 */
[----:B--2---:R-:W-:Y:S02]  /*1dc50*/  ISETP.NE.U32.AND P0, PT, R10, RZ, PT ;  /* 0x000000ff0a00720c */ /* 0x004fe40003f05070 */
[----:B------:R-:W-:Y:S02]  /*1dc60*/  SHF.R.S32.HI R9, RZ, 0x1f, R6 ;  /* 0x0000001fff097819 */ /* 0x000fe40000011406 */
[----:B------:R-:W-:Y:S02]  /*1dc70*/  ISETP.NE.AND.EX P0, PT, R11, RZ, PT, P0 ;  /* 0x000000ff0b00720c */ /* 0x000fe40003f05300 */
[----:B---3--:R-:W-:-:S04]  /*1dc80*/  ISETP.NE.U32.AND P1, PT, R14, RZ, PT ;  /* 0x000000ff0e00720c */ /* 0x008fc80003f25070 */
[----:B------:R-:W-:-:S07]  /*1dc90*/  ISETP.NE.AND.EX P1, PT, R15, RZ, PT, P1 ;  /* 0x000000ff0f00720c */ /* 0x000fce0003f25310 */
[----:B-1----:R-:W-:Y:S06]  /*1dca0*/  @!P0 BRA `(.L_x_272) ;  /* 0x0000000000108947 */ /* 0x002fec0003800000 */
[----:B------:R-:W-:-:S04]  /*1dcb0*/  LEA R2, P0, R6, R10, 0x3 ;  /* 0x0000000a06027211 */ /* 0x000fc800078018ff */
[----:B------:R-:W-:-:S06]  /*1dcc0*/  LEA.HI.X R3, R6, R11, R9, 0x3, P0 ;  /* 0x0000000b06037211 */ /* 0x000fcc00000f1c09 */
[----:B------:R-:W2:Y:S04]  /*1dcd0*/  LDG.E.64 R2, desc[UR38][R2.64] ;  /* 0x0000002602027981 */ /* 0x000ea8000c1e1b00 */
[----:B--2---:R1:W-:Y:S02]  /*1dce0*/  STS.64 [UR5], R2 ;  /* 0x00000002ff007988 */ /* 0x0043e40008000a05 */
.L_x_272:
[----:B------:R-:W-:Y:S05]  /*1dcf0*/  @!P1 BRA `(.L_x_271) ;  /* 0x00000000007c9947 */ /* 0x000fea0003800000 */
[----:B-1----:R-:W-:-:S04]  /*1dd00*/  LEA R2, P0, R6, R14, 0x3 ;  /* 0x0000000e06027211 */ /* 0x002fc800078018ff */
[----:B------:R-:W-:Y:S02]  /*1dd10*/  LEA.HI.X R3, R6, R15, R9, 0x3, P0 ;  /* 0x0000000f06037211 */ /* 0x000fe400000f1c09 */
[----:B------:R-:W1:Y:S04]  /*1dd20*/  LDS R9, [UR5+0x1c] ;  /* 0x00001c05ff097984 */ /* 0x000e680008000800 */
[----:B------:R-:W2:Y:S01]  /*1dd30*/  LDG.E.64 R2, desc[UR38][R2.64] ;  /* 0x0000002602027981 */ /* 0x000ea2000c1e1b00 */
[----:B------:R-:W-:Y:S01]  /*1dd40*/  MOV R18, UR5 ;  /* 0x0000000500127c02 */ /* 0x000fe20008000f00 */
[----:B-----5:R-:W-:Y:S01]  /*1dd50*/  VIADD R13, R13, 0xffffffff ;  /* 0xffffffff0d0d7836 */ /* 0x020fe20000000000 */
[----:B------:R-:W-:Y:S02]  /*1dd60*/  IADD3 R12, R12, -0x1, RZ ;  /* 0xffffffff0c0c7810 */ /* 0x000fe40007ffe0ff */
[----:B------:R-:W-:-:S02]  /*1dd70*/  CS2R R14, SRZ ;  /* 0x00000000000e7805 */ /* 0x000fc4000001ff00 */
[----:B------:R-:W-:Y:S01]  /*1dd80*/  SHF.R.U64 R18, R18, 0x4, RZ ;  /* 0x0000000412127819 */ /* 0x000fe200000012ff */
[----:B------:R-:W-:Y:S04]  /*1dd90*/  STS [UR5+0x30], RZ ;  /* 0x000030ffff007988 */ /* 0x000fe80008000805 */
[----:B------:R-:W-:Y:S04]  /*1dda0*/  STS.128 [UR5+0x20], R12 ;  /* 0x0000200cff007988 */ /* 0x000fe80008000c05 */
        /* <DEDUP_REMOVED lines=10> */
[----:B------:R-:W-:Y:S04]  /*1de50*/  STS [UR5+0x1c], R9 ;  /* 0x00001c09ff007988 */ /* 0x000fe80008000805 */
[----:B------:R-:W1:Y:S02]  /*1de60*/  LDS R10, [UR5+0x1c] ;  /* 0x00001c05ff0a7984 */ /* 0x000e640008000800 */
[----:B-1----:R-:W-:-:S05]  /*1de70*/  LOP3.LUT R10, R10, 0xf0, RZ, 0xb8, !PT ;  /* 0x000000f00a0a7812 */ /* 0x002fca00078eb8ff */
[----:B------:R-:W-:Y:S04]  /*1de80*/  STS [UR5+0x1c], R10 ;  /* 0x00001c0aff007988 */ /* 0x000fe80008000805 */
[----:B------:R-:W1:Y:S02]  /*1de90*/  LDS R11, [UR5+0x1c] ;  /* 0x00001c05ff0b7984 */ /* 0x000e640008000800 */
[----:B-1----:R-:W-:-:S05]  /*1dea0*/  LOP3.LUT R19, R11, 0xf00, RZ, 0xb8, !PT ;  /* 0x00000f000b137812 */ /* 0x002fca00078eb8ff */
[----:B------:R-:W-:Y:S04]  /*1deb0*/  STS.64 [UR5+0x18], R18 ;  /* 0x00001812ff007988 */ /* 0x000fe80008000a05 */
[----:B------:R-:W1:Y:S02]  /*1dec0*/  LDS R11, [UR5+0x1c] ;  /* 0x00001c05ff0b7984 */ /* 0x000e640008000800 */
[----:B-1----:R-:W-:-:S05]  /*1ded0*/  LOP3.LUT R2, R11, 0xf000, RZ, 0xb8, !PT ;  /* 0x0000f0000b027812 */ /* 0x002fca00078eb8ff */
[----:B------:R1:W-:Y:S02]  /*1dee0*/  STS [UR5+0x1c], R2 ;  /* 0x00001c02ff007988 */ /* 0x0003e40008000805 */
.L_x_271:
[----:B------:R-:W-:Y:S05]  /*1def0*/  BSYNC B0 ;  /* 0x0000000000007941 */ /* 0x000fea0003800000 */
.L_x_270:
[----:B-1----:R-:W1:Y:S01]  /*1df00*/  S2R R2, SR_LANEID ;  /* 0x0000000000027919 */ /* 0x002e620000000000 */
[----:B------:R-:W-:Y:S01]  /*1df10*/  NOP ;  /* 0x0000000000007918 */ /* 0x000fe20000000000 */
[----:B------:R-:W-:Y:S01]  /*1df20*/  ELECT P0, URZ, PT ;  /* 0x00000000003f782f */ /* 0x000fe20003800000 */
[----:B------:R-:W-:Y:S01]  /*1df30*/  BSSY B0, `(.L_x_273) ;  /* 0x0000008000007945 */ /* 0x000fe20003800000 */
[----:B-1----:R-:W-:-:S04]  /*1df40*/  SHF.L.U32 R10, R2, 0x2, RZ ;  /* 0x00000002020a7819 */ /* 0x002fc800000006ff */
[----:B------:R-:W-:Y:S01]  /*1df50*/  IADD3 R2, P1, R10, UR8, RZ ;  /* 0x000000080a027c10 */ /* 0x000fe2000ff3e0ff */
[----:B------:R1:W1:Y:S04]  /*1df60*/  LDS R9, [R10+UR5] ;  /* 0x000000050a097984 */ /* 0x0002680008000800 */
[----:B--234-:R-:W-:Y:S02]  /*1df70*/  IMAD.X R3, RZ, RZ, UR9, P1 ;  /* 0x00000009ff037e24 */ /* 0x01cfe400088e06ff */
[----:B------:R-:W-:Y:S06]  /*1df80*/  @!P0 BRA `(.L_x_274) ;  /* 0x0000000000088947 */ /* 0x000fec0003800000 */
[----:B------:R0:W-:Y:S01]  /*1df90*/  UTMACMDFLUSH ;  /* 0x00000000000079b7 */ /* 0x0001e20000000000 */
[----:B------:R-:W-:-:S04]  /*1dfa0*/  DEPBAR.LE SB0, 0x0 ;  /* 0x000080000000791a */ /* 0x000fc80000000000 */
.L_x_274:
[----:B------:R-:W-:Y:S05]  /*1dfb0*/  BSYNC B0 ;  /* 0x0000000000007941 */ /* 0x000fea0003800000 */
.L_x_273:
[----:B-1----:R1:W5:Y:S02]  /*1dfc0*/  ATOMG.E.EXCH.STRONG.GPU PT, RZ, [R2], R9 ;  /* 0x0000000902ff73a8 */ /* 0x00236400041ee100 */
.L_x_269:
[----:B------:R-:W-:Y:S01]  /*1dfd0*/  ISETP.NE.AND P1, PT, R7, RZ, PT ;  /* 0x000000ff0700720c */ /* 0x000fe20003f25270 */
[----:B------:R-:W-:Y:S01]  /*1dfe0*/  IMAD.MOV.U32 R16, RZ, RZ, R4 ;  /* 0x000000ffff107224 */ /* 0x000fe200078e0004 */
[----:B------:R-:W-:Y:S01]  /*1dff0*/  IADD3 R22, R22, 0x1, RZ ;  /* 0x0000000116167810 */ /* 0x000fe20007ffe0ff */
[----:B------:R-:W-:Y:S01]  /*1e000*/  IMAD.MOV.U32 R18, RZ, RZ, R6 ;  /* 0x000000ffff127224 */ /* 0x000fe200078e0006 */
[----:B-1----:R-:W-:Y:S02]  /*1e010*/  SEL R2, RZ, 0x1, !P3 ;  /* 0x00000001ff027807 */ /* 0x002fe40005800000 */
[----:B------:R-:W-:Y:S02]  /*1e020*/  ISETP.NE.AND P0, PT, R22, 0x8, PT ;  /* 0x000000081600780c */ /* 0x000fe40003f05270 */
[----:B------:R-:W-:Y:S02]  /*1e030*/  MOV R17, R5 ;  /* 0x0000000500117202 */ /* 0x000fe40000000f00 */
[----:B--234-:R-:W-:-:S02]  /*1e040*/  SEL R3, RZ, 0x1, P0 ;  /* 0x00000001ff037807 */ /* 0x01cfc40000000000 */
[----:B------:R-:W-:Y:S02]  /*1e050*/  SEL R22, R22, RZ, P0 ;  /* 0x000000ff16167207 */ /* 0x000fe40000000000 */
[----:B------:R-:W-:Y:S01]  /*1e060*/  LOP3.LUT R0, R0, R3, RZ, 0x3c, !PT ;  /* 0x0000000300007212 */ /* 0x000fe200078e3cff */
[----:B------:R-:W-:Y:S06]  /*1e070*/  @P1 BRA `(.L_x_275) ;  /* 0xffffffe000b41947 */ /* 0x000fec000383ffff */
[----:B-----5:R-:W-:Y:S01]  /*1e080*/  ELECT P0, URZ, PT ;  /* 0x00000000003f782f */ /* 0x020fe20003800000 */
[----:B------:R-:W-:-:S12]  /*1e090*/  BSSY B0, `(.L_x_276) ;  /* 0x0000017000007945 */ /* 0x000fd80003800000 */
[----:B------:R-:W-:Y:S05]  /*1e0a0*/  @!P0 BRA `(.L_x_277) ;  /* 0x0000000000548947 */ /* 0x000fea0003800000 */
[----:B------:R-:W-:Y:S05]  /*1e0b0*/  @!P2 BRA `(.L_x_278) ;  /* 0x000000000004a947 */ /* 0x000fea0003800000 */
[----:B------:R-:W-:Y:S01]  /*1e0c0*/  BPT.TRAP 0x1 ;  /* 0x000000040000795c */ /* 0x000fe20000300000 */
.L_x_278:
[----:B------:R-:W1:Y:S02]  /*1e0d0*/  SYNCS.PHASECHK.TRANS64.TRYWAIT P0, [UR6+0x344c0], R8 ;  /* 0x0344c008ff0075a7 */ /* 0x000e640008000146 */
[----:B-1----:R-:W-:Y:S05]  /*1e0e0*/  @!P0 BRA `(.L_x_279) ;  /* 0x0000004c00e08947 */ /* 0x002fea0003800000 */
.L_x_397:
[----:B------:R-:W-:Y:S05]  /*1e0f0*/  @!P2 BRA `(.L_x_280) ;  /* 0x000000000004a947 */ /* 0x000fea0003800000 */
[----:B------:R-:W-:Y:S01]  /*1e100*/  BPT.TRAP 0x1 ;  /* 0x000000040000795c */ /* 0x000fe20000300000 */
.L_x_280:
[----:B------:R-:W2:Y:S02]  /*1e110*/  SYNCS.PHASECHK.TRANS64.TRYWAIT P0, [UR6+0x344c8], R8 ;  /* 0x0344c808ff0075a7 */ /* 0x000ea40008000146 */
[----:B--2---:R-:W-:Y:S05]  /*1e120*/  @!P0 BRA `(.L_x_281) ;  /* 0x0000004c00e88947 */ /* 0x004fea0003800000 */
.L_x_398:
[----:B------:R-:W-:Y:S05]  /*1e130*/  @!P2 BRA `(.L_x_282) ;  /* 0x000000000004a947 */ /* 0x000fea0003800000 */
[----:B------:R-:W-:Y:S01]  /*1e140*/  BPT.TRAP 0x1 ;  /* 0x000000040000795c */ /* 0x000fe20000300000 */
.L_x_282:
[----:B------:R-:W2:Y:S02]  /*1e150*/  SYNCS.PHASECHK.TRANS64.TRYWAIT P0, [UR6+0x344d0], R8 ;  /* 0x0344d008ff0075a7 */ /* 0x000ea40008000146 */
[----:B--2---:R-:W-:Y:S05]  /*1e160*/  @!P0 BRA `(.L_x_283) ;  /* 0x0000004c00f08947 */ /* 0x004fea0003800000 */
.L_x_399:
[----:B------:R-:W-:Y:S05]  /*1e170*/  @!P2 BRA `(.L_x_284) ;  /* 0x000000000004a947 */ /* 0x000fea0003800000 */
[----:B------:R-:W-:Y:S01]  /*1e180*/  BPT.TRAP 0x1 ;  /* 0x000000040000795c */ /* 0x000fe20000300000 */
.L_x_284:
[----:B------:R-:W-:-:S04]  /*1e190*/  MOV R0, 0x1 ;  /* 0x0000000100007802 */ /* 0x000fc80000000f00 */
[----:B------:R-:W-:-:S07]  /*1e1a0*/  SHF.L.U32 R0, R0, 0x1f, RZ ;  /* 0x0000001f00007819 */ /* 0x000fce00000006ff */
.L_x_285:
[----:B-1----:R-:W-:-:S04]  /*1e1b0*/  IMAD.U32 R3, RZ, RZ, UR6 ;  /* 0x00000006ff037e24 */ /* 0x002fc8000f8e00ff */
[----:B------:R1:W2:Y:S03]  /*1e1c0*/  SYNCS.PHASECHK.TRANS64.TRYWAIT P0, [R3+URZ+0x344d8], R0 ;  /* 0x0344d800030075a7 */ /* 0x0002a6000800017f */
[----:B--2---:R-:W-:Y:S05]  /*1e1d0*/  @!P0 NANOSLEEP.SYNCS 0x989680 ;  /* 0x009896800000895d */ /* 0x004fea0003900000 */
[----:B------:R-:W2:Y:S02]  /*1e1e0*/  @!P0 SYNCS.PHASECHK.TRANS64 P0, [R3+URZ+0x344d8], R0 ;  /* 0x0344d800030085a7 */ /* 0x000ea4000800007f */
[----:B--2---:R-:W-:Y:S05]  /*1e1f0*/  @!P0 BRA `(.L_x_285) ;  /* 0xfffffffc00ec8947 */ /* 0x004fea000383ffff */
.L_x_277:
[----:B------:R-:W-:Y:S05]  /*1e200*/  BSYNC B0 ;  /* 0x0000000000007941 */ /* 0x000fea0003800000 */
.L_x_276:
[----:B------:R-:W-:Y:S05]  /*1e210*/  EXIT ;  /* 0x000000000000794d */ /* 0x000fea0003800000 */
.L_x_158:
[----:B------:R-:W1:Y:S01]  /*1e220*/  S2UR UR4, SR_CTAID.Y ;  /* 0x00000000000479c3 */ /* 0x000e620000002600 */
[----:B------:R-:W3:Y:S01]  /*1e230*/  S2R R0, SR_LANEID ;  /* 0x0000000000007919 */ /* 0x000ee20000000000 */
[----:B------:R-:W-:Y:S01]  /*1e240*/  ELECT P0, URZ, PT ;  /* 0x00000000003f782f */ /* 0x000fe20003800000 */
[----:B------:R-:W-:Y:S01]  /*1e250*/  BSSY B0, `(.L_x_286) ;  /* 0x000003b000007945 */ /* 0x000fe20003800000 */
[----:B------:R-:W-:Y:S01]  /*1e260*/  ULDC.64 UR16, c[0x0][0x508] ;  /* 0x0001420000107ab9 */ /* 0x000fe20000000a00 */
[----:B-1----:R-:W-:-:S04]  /*1e270*/  UIMAD UR4, UR4, UR60, UR56 ;  /* 0x0000003c040472a4 */ /* 0x002fc8000f8e0238 */
[----:B------:R-:W-:-:S06]  /*1e280*/  UIMAD.WIDE UR16, UR4, 0x80, UR16 ;  /* 0x00000080041078a5 */ /* 0x000fcc000f8e0210 */
[----:B------:R-:W-:Y:S06]  /*1e290*/  @!P0 BRA `(.L_x_287) ;  /* 0x0000000000d88947 */ /* 0x000fec0003800000 */
[----:B------:R1:W-:Y:S01]  /*1e2a0*/  STL [R1+0x204], R13 ;  /* 0x0002040d01007387 */ /* 0x0003e20000100800 */
[----:B------:R-:W4:Y:S01]  /*1e2b0*/  LDC.64 R14, c[0x0][0x358] ;  /* 0x0000d600ff0e7b82 */ /* 0x000f220000000a00 */
[----:B------:R-:W-:Y:S02]  /*1e2c0*/  UMOV UR4, 0x400 ;  /* 0x0000040000047882 */ /* 0x000fe40000000000 */
[----:B------:R3:W-:Y:S01]  /*1e2d0*/  STL [R1+0x200], R11 ;  /* 0x0002000b01007387 */ /* 0x0007e20000100800 */
[----:B--2---:R-:W-:-:S04]  /*1e2e0*/  ULEA UR4, UR58, UR4, 0x18 ;  /* 0x000000043a047291 */ /* 0x004fc8000f8ec03f */
[----:B------:R-:W2:Y:S08]  /*1e2f0*/  LDC.64 R8, c[0x0][0x340] ;  /* 0x0000d000ff087b82 */ /* 0x000eb00000000a00 */
[----:B-1----:R-:W4:Y:S08]  /*1e300*/  LDC.64 R12, c[0x0][0x350] ;  /* 0x0000d400ff0c7b82 */ /* 0x002f300000000a00 */
[----:B---3--:R-:W2:Y:S08]  /*1e310*/  LDC.64 R10, c[0x0][0x348] ;  /* 0x0000d200ff0a7b82 */ /* 0x008eb00000000a00 */
[----:B------:R-:W1:Y:S01]  /*1e320*/  LDC.64 R32, c[0x0][0x300] ;  /* 0x0000c000ff207b82 */ /* 0x000e620000000a00 */
[----:B----4-:R3:W-:Y:S07]  /*1e330*/  STS.128 [UR4+0x34650], R12 ;  /* 0x0346500cff007988 */ /* 0x0107ee0008000c04 */
[----:B------:R-:W1:Y:S01]  /*1e340*/  LDC.64 R34, c[0x0][0x308] ;  /* 0x0000c200ff227b82 */ /* 0x000e620000000a00 */
[----:B--2---:R2:W-:Y:S07]  /*1e350*/  STS.128 [UR4+0x34640], R8 ;  /* 0x03464008ff007988 */ /* 0x0045ee0008000c04 */
[----:B------:R-:W4:Y:S08]  /*1e360*/  LDC.64 R28, c[0x0][0x310] ;  /* 0x0000c400ff1c7b82 */ /* 0x000f300000000a00 */
[----:B---3--:R-:W3:Y:S08]  /*1e370*/  LDC.64 R12, c[0x0][0x420] ;  /* 0x00010800ff0c7b82 */ /* 0x008ef00000000a00 */
[----:B------:R-:W3:Y:S01]  /*1e380*/  LDC.64 R14, c[0x0][0x428] ;  /* 0x00010a00ff0e7b82 */ /* 0x000ee20000000a00 */
[----:B-1----:R-:W-:Y:S07]  /*1e390*/  STS.128 [UR4+0x34600], R32 ;  /* 0x03460020ff007988 */ /* 0x002fee0008000c04 */
[----:B--2---:R-:W1:Y:S08]  /*1e3a0*/  LDC.64 R8, c[0x0][0x430] ;  /* 0x00010c00ff087b82 */ /* 0x004e700000000a00 */
[----:B------:R-:W1:Y:S01]  /*1e3b0*/  LDC.64 R10, c[0x0][0x438] ;  /* 0x00010e00ff0a7b82 */ /* 0x000e620000000a00 */
[----:B---3--:R2:W-:Y:S07]  /*1e3c0*/  STS.128 [UR4+0x346a0], R12 ;  /* 0x0346a00cff007988 */ /* 0x0085ee0008000c04 */
[----:B------:R-:W4:Y:S08]  /*1e3d0*/  LDC.64 R30, c[0x0][0x318] ;  /* 0x0000c600ff1e7b82 */ /* 0x000f300000000a00 */
[----:B------:R-:W3:Y:S01]  /*1e3e0*/  LDC.64 R24, c[0x0][0x320] ;  /* 0x0000c800ff187b82 */ /* 0x000ee20000000a00 */
[----:B--2---:R2:W5:Y:S07]  /*1e3f0*/  LDL.LU R13, [R1+0x204] ;  /* 0x00020400010d7983 */ /* 0x00456e0000300800 */
[----:B------:R-:W3:Y:S01]  /*1e400*/  LDC.64 R26, c[0x0][0x328] ;  /* 0x0000ca00ff1a7b82 */ /* 0x000ee20000000a00 */
[----:B-1----:R1:W-:Y:S07]  /*1e410*/  STS.128 [UR4+0x346b0], R8 ;  /* 0x0346b008ff007988 */ /* 0x0023ee0008000c04 */
[----:B------:R-:W2:Y:S01]  /*1e420*/  LDC.64 R4, c[0x0][0x330] ;  /* 0x0000cc00ff047b82 */ /* 0x000ea20000000a00 */
[----:B----4-:R4:W-:Y:S04]  /*1e430*/  STS.128 [UR4+0x34610], R28 ;  /* 0x0346101cff007988 */ /* 0x0109e80008000c04 */
[----:B-1----:R1:W5:Y:S03]  /*1e440*/  LDL.LU R11, [R1+0x200] ;  /* 0x00020000010b7983 */ /* 0x0023660000300800 */
[----:B------:R-:W2:Y:S01]  /*1e450*/  LDC.64 R6, c[0x0][0x338] ;  /* 0x0000ce00ff067b82 */ /* 0x000ea20000000a00 */
[----:B---3--:R3:W-:Y:S07]  /*1e460*/  STS.128 [UR4+0x34620], R24 ;  /* 0x03462018ff007988 */ /* 0x0087ee0008000c04 */
[----:B------:R-:W1:Y:S08]  /*1e470*/  LDC.64 R32, c[0x0][0x360] ;  /* 0x0000d800ff207b82 */ /* 0x000e700000000a00 */
[----:B------:R-:W1:Y:S01]  /*1e480*/  LDC.64 R34, c[0x0][0x368] ;  /* 0x0000da00ff227b82 */ /* 0x000e620000000a00 */
[----:B--2---:R2:W-:Y:S07]  /*1e490*/  STS.128 [UR4+0x34630], R4 ;  /* 0x03463004ff007988 */ /* 0x0045ee0008000c04 */
[----:B----4-:R-:W4:Y:S08]  /*1e4a0*/  LDC.64 R28, c[0x0][0x370] ;  /* 0x0000dc00ff1c7b82 */ /* 0x010f300000000a00 */
[----:B------:R-:W4:Y:S08]  /*1e4b0*/  LDC.64 R30, c[0x0][0x378] ;  /* 0x0000de00ff1e7b82 */ /* 0x000f300000000a00 */
[----:B---3--:R-:W3:Y:S01]  /*1e4c0*/  LDC.64 R24, c[0x0][0x400] ;  /* 0x00010000ff187b82 */ /* 0x008ee20000000a00 */
[----:B-1----:R1:W-:Y:S07]  /*1e4d0*/  STS.128 [UR4+0x34660], R32 ;  /* 0x03466020ff007988 */ /* 0x0023ee0008000c04 */
[----:B------:R-:W3:Y:S08]  /*1e4e0*/  LDC.64 R26, c[0x0][0x408] ;  /* 0x00010200ff1a7b82 */ /* 0x000ef00000000a00 */
[----:B--2---:R-:W2:Y:S01]  /*1e4f0*/  LDC.64 R4, c[0x0][0x410] ;  /* 0x00010400ff047b82 */ /* 0x004ea20000000a00 */
[----:B----4-:R4:W-:Y:S07]  /*1e500*/  STS.128 [UR4+0x34670], R28 ;  /* 0x0346701cff007988 */ /* 0x0109ee0008000c04 */
[----:B------:R-:W2:Y:S01]  /*1e510*/  LDC.64 R6, c[0x0][0x418] ;  /* 0x00010600ff067b82 */ /* 0x000ea20000000a00 */
[----:B---3--:R3:W-:Y:S07]  /*1e520*/  STS.128 [UR4+0x34680], R24 ;  /* 0x03468018ff007988 */ /* 0x0087ee0008000c04 */
[----:B-1----:R-:W1:Y:S08]  /*1e530*/  LDC.64 R32, c[0x0][0x440] ;  /* 0x00011000ff207b82 */ /* 0x002e700000000a00 */
[----:B------:R-:W1:Y:S01]  /*1e540*/  LDC.64 R34, c[0x0][0x448] ;  /* 0x00011200ff227b82 */ /* 0x000e620000000a00 */
[----:B--2---:R2:W-:Y:S07]  /*1e550*/  STS.128 [UR4+0x34690], R4 ;  /* 0x03469004ff007988 */ /* 0x0045ee0008000c04 */
[----:B----4-:R-:W4:Y:S08]  /*1e560*/  LDC.64 R28, c[0x0][0x450] ;  /* 0x00011400ff1c7b82 */ /* 0x010f300000000a00 */
[----:B------:R-:W4:Y:S08]  /*1e570*/  LDC.64 R30, c[0x0][0x458] ;  /* 0x00011600ff1e7b82 */ /* 0x000f300000000a00 */
[----:B---3--:R-:W3:Y:S08]  /*1e580*/  LDC.64 R24, c[0x0][0x460] ;  /* 0x00011800ff187b82 */ /* 0x008ef00000000a00 */
[----:B------:R-:W3:Y:S08]  /*1e590*/  LDC.64 R26, c[0x0][0x468] ;  /* 0x00011a00ff1a7b82 */ /* 0x000ef00000000a00 */
[----:B--2---:R-:W2:Y:S08]  /*1e5a0*/  LDC.64 R4, c[0x0][0x470] ;  /* 0x00011c00ff047b82 */ /* 0x004eb00000000a00 */
[----:B------:R-:W2:Y:S01]  /*1e5b0*/  LDC.64 R6, c[0x0][0x478] ;  /* 0x00011e00ff067b82 */ /* 0x000ea20000000a00 */
[----:B-1----:R1:W-:Y:S04]  /*1e5c0*/  STS.128 [UR4+0x346c0], R32 ;  /* 0x0346c020ff007988 */ /* 0x0023e80008000c04 */
[----:B----4-:R1:W-:Y:S04]  /*1e5d0*/  STS.128 [UR4+0x346d0], R28 ;  /* 0x0346d01cff007988 */ /* 0x0103e80008000c04 */
[----:B---3--:R1:W-:Y:S04]  /*1e5e0*/  STS.128 [UR4+0x346e0], R24 ;  /* 0x0346e018ff007988 */ /* 0x0083e80008000c04 */
[----:B--2---:R1:W-:Y:S02]  /*1e5f0*/  STS.128 [UR4+0x346f0], R4 ;  /* 0x0346f004ff007988 */ /* 0x0043e40008000c04 */
.L_x_287:
[----:B--2---:R-:W-:Y:S05]  /*1e600*/  BSYNC B0 ;  /* 0x0000000000007941 */ /* 0x004fea0003800000 */
.L_x_286:
[----:B------:R-:W-:Y:S01]  /*1e610*/  ELECT P0, URZ, PT ;  /* 0x00000000003f782f */ /* 0x000fe20003800000 */
[----:B------:R-:W-:Y:S01]  /*1e620*/  NOP ;  /* 0x0000000000007918 */ /* 0x000fe20000000000 */
[----:B------:R-:W-:Y:S11]  /*1e630*/  BSSY B0, `(.L_x_288) ;  /* 0x000004a000007945 */ /* 0x000ff60003800000 */
[----:B------:R-:W-:Y:S05]  /*1e640*/  @!P0 BRA `(.L_x_289) ;  /* 0x0000000400208947 */ /* 0x000fea0003800000 */
[----:B-1----:R-:W1:Y:S08]  /*1e650*/  LDC.64 R4, c[0x0][0x518] ;  /* 0x00014600ff047b82 */ /* 0x002e700000000a00 */
[----:B------:R-:W2:Y:S08]  /*1e660*/  LDC.64 R2, c[0x0][0x528] ;  /* 0x00014a00ff027b82 */ /* 0x000eb00000000a00 */
[----:B------:R-:W4:Y:S01]  /*1e670*/  LDC.64 R8, c[0x0][0x510] ;  /* 0x00014400ff087b82 */ /* 0x000f220000000a00 */
[----:B-1----:R-:W-:-:S07]  /*1e680*/  IMAD.WIDE R4, R18, 0x8, R4 ;  /* 0x0000000812047825 */ /* 0x002fce00078e0204 */
[----:B------:R-:W1:Y:S01]  /*1e690*/  LDC.64 R6, c[0x0][0x520] ;  /* 0x00014800ff067b82 */ /* 0x000e620000000a00 */
[----:B------:R-:W3:Y:S01]  /*1e6a0*/  LDG.E.64 R4, desc[UR38][R4.64] ;  /* 0x0000002604047981 */ /* 0x000ee2000c1e1b00 */
[----:B--2---:R-:W-:-:S06]  /*1e6b0*/  IMAD.WIDE R2, R18, 0x8, R2 ;  /* 0x0000000812027825 */ /* 0x004fcc00078e0202 */
[----:B------:R-:W2:Y:S01]  /*1e6c0*/  LDG.E.64 R2, desc[UR38][R2.64] ;  /* 0x0000002602027981 */ /* 0x000ea2000c1e1b00 */
[----:B----4-:R-:W-:-:S06]  /*1e6d0*/  IMAD.WIDE R8, R18, 0x8, R8 ;  /* 0x0000000812087825 */ /* 0x010fcc00078e0208 */
[----:B------:R-:W4:Y:S01]  /*1e6e0*/  LDG.E.64 R8, desc[UR38][R8.64] ;  /* 0x0000002608087981 */ /* 0x000f22000c1e1b00 */
[----:B-1----:R-:W-:-:S06]  /*1e6f0*/  IMAD.WIDE R6, R18, 0x8, R6 ;  /* 0x0000000812067825 */ /* 0x002fcc00078e0206 */
[----:B------:R-:W4:Y:S01]  /*1e700*/  LDG.E.64 R6, desc[UR38][R6.64] ;  /* 0x0000002606067981 */ /* 0x000f22000c1e1b00 */
[----:B------:R-:W-:Y:S02]  /*1e710*/  UMOV UR4, 0x400 ;  /* 0x0000040000047882 */ /* 0x000fe40000000000 */
[----:B------:R-:W-:-:S09]  /*1e720*/  ULEA UR4, UR58, UR4, 0x18 ;  /* 0x000000043a047291 */ /* 0x000fd2000f8ec03f */
[----:B------:R-:W1:Y:S04]  /*1e730*/  LDS R10, [UR4+0x3461c] ;  /* 0x03461c04ff0a7984 */ /* 0x000e680008000800 */
[----:B------:R-:W1:Y:S01]  /*1e740*/  LDS R12, [UR4+0x3469c] ;  /* 0x03469c04ff0c7984 */ /* 0x000e620008000800 */
[----:B------:R-:W-:Y:S02]  /*1e750*/  UIADD3 UR6, UR4, 0x34680, URZ ;  /* 0x0003468004067890 */ /* 0x000fe4000fffe03f */
[----:B------:R-:W-:-:S04]  /*1e760*/  UIADD3 UR5, UR4, 0x34600, URZ ;  /* 0x0003460004057890 */ /* 0x000fc8000fffe03f */
[----:B------:R-:W-:Y:S02]  /*1e770*/  IMAD.U32 R26, RZ, RZ, UR6 ;  /* 0x00000006ff1a7e24 */ /* 0x000fe4000f8e00ff */
[----:B------:R-:W-:-:S03]  /*1e780*/  MOV R24, UR5 ;  /* 0x0000000500187c02 */ /* 0x000fc60008000f00 */
[----:B------:R-:W-:Y:S02]  /*1e790*/  SHF.R.U64 R26, R26, 0x4, RZ ;  /* 0x000000041a1a7819 */ /* 0x000fe400000012ff */
[----:B------:R-:W-:Y:S02]  /*1e7a0*/  SHF.R.U64 R24, R24, 0x4, RZ ;  /* 0x0000000418187819 */ /* 0x000fe400000012ff */
[----:B-----5:R-:W-:Y:S01]  /*1e7b0*/  IADD3 R13, R13, -0x1, RZ ;  /* 0xffffffff0d0d7810 */ /* 0x020fe20007ffe0ff */
[----:B------:R-:W-:Y:S04]  /*1e7c0*/  STS [UR4+0x34690], R26 ;  /* 0x0346901aff007988 */ /* 0x000fe80008000804 */
[----:B------:R-:W-:Y:S04]  /*1e7d0*/  STS [UR4+0x34610], R24 ;  /* 0x03461018ff007988 */ /* 0x000fe80008000804 */
[----:B------:R-:W-:Y:S04]  /*1e7e0*/  STS [UR4+0x34614], R24 ;  /* 0x03461418ff007988 */ /* 0x000fe80008000804 */
[----:B------:R-:W-:Y:S04]  /*1e7f0*/  STS [UR4+0x34694], R26 ;  /* 0x0346941aff007988 */ /* 0x000fe80008000804 */
[----:B------:R-:W-:Y:S04]  /*1e800*/  STS [UR4+0x34630], RZ ;  /* 0x034630ffff007988 */ /* 0x000fe80008000804 */
[----:B------:R-:W-:Y:S01]  /*1e810*/  STS [UR4+0x346b0], RZ ;  /* 0x0346b0ffff007988 */ /* 0x000fe20008000804 */
[----:B---3--:R-:W-:-:S04]  /*1e820*/  SHF.L.U64.HI R5, R4, 0x1, R5 ;  /* 0x0000000104057819 */ /* 0x008fc80000010205 */
[----:B------:R-:W-:Y:S02]  /*1e830*/  LOP3.LUT R5, R5, 0x1fffffff, RZ, 0xc0, !PT ;  /* 0x1fffffff05057812 */ /* 0x000fe400078ec0ff */
[----:B--2---:R-:W-:Y:S02]  /*1e840*/  SHF.L.U64.HI R3, R2, 0x1, R3 ;  /* 0x0000000102037819 */ /* 0x004fe40000010203 */
[----:B------:R-:W-:Y:S02]  /*1e850*/  SHF.R.U32.HI R15, RZ, 0x4, R5 ;  /* 0x00000004ff0f7819 */ /* 0x000fe40000011605 */
[----:B------:R-:W-:Y:S02]  /*1e860*/  LOP3.LUT R3, R3, 0x1fffffff, RZ, 0xc0, !PT ;  /* 0x1fffffff03037812 */ /* 0x000fe400078ec0ff */
[----:B-1----:R-:W-:Y:S02]  /*1e870*/  LOP3.LUT R10, R10, 0xf, R15, 0xb8, !PT ;  /* 0x0000000f0a0a7812 */ /* 0x002fe400078eb80f */
[----:B------:R-:W-:-:S04]  /*1e880*/  SHF.R.U32.HI R15, RZ, 0x4, R3 ;  /* 0x00000004ff0f7819 */ /* 0x000fc80000011603 */
[----:B------:R-:W-:Y:S01]  /*1e890*/  LOP3.LUT R14, R12, 0xf, R15, 0xb8, !PT ;  /* 0x0000000f0c0e7812 */ /* 0x000fe200078eb80f */
[----:B------:R-:W-:Y:S04]  /*1e8a0*/  STS [UR4+0x3461c], R10 ;  /* 0x03461c0aff007988 */ /* 0x000fe80008000804 */
[----:B------:R-:W-:Y:S04]  /*1e8b0*/  STS [UR4+0x3469c], R14 ;  /* 0x03469c0eff007988 */ /* 0x000fe80008000804 */
[----:B------:R-:W1:Y:S04]  /*1e8c0*/  LDS R12, [UR4+0x3461c] ;  /* 0x03461c04ff0c7984 */ /* 0x000e680008000800 */
[----:B------:R-:W2:Y:S01]  /*1e8d0*/  LDS R15, [UR4+0x3469c] ;  /* 0x03469c04ff0f7984 */ /* 0x000ea20008000800 */
[----:B-1----:R-:W-:-:S02]  /*1e8e0*/  LOP3.LUT R12, R12, 0xf0, RZ, 0xb8, !PT ;  /* 0x000000f00c0c7812 */ /* 0x002fc400078eb8ff */
[----:B--2---:R-:W-:-:S03]  /*1e8f0*/  LOP3.LUT R15, R15, 0xf0, RZ, 0xb8, !PT ;  /* 0x000000f00f0f7812 */ /* 0x004fc600078eb8ff */
[----:B------:R-:W-:Y:S04]  /*1e900*/  STS [UR4+0x3461c], R12 ;  /* 0x03461c0cff007988 */ /* 0x000fe80008000804 */
[----:B------:R-:W-:Y:S04]  /*1e910*/  STS [UR4+0x3469c], R15 ;  /* 0x03469c0fff007988 */ /* 0x000fe80008000804 */
[----:B------:R-:W1:Y:S04]  /*1e920*/  LDS R25, [UR4+0x3461c] ;  /* 0x03461c04ff197984 */ /* 0x000e680008000800 */
[----:B------:R-:W2:Y:S01]  /*1e930*/  LDS R27, [UR4+0x3469c] ;  /* 0x03469c04ff1b7984 */ /* 0x000ea20008000800 */
[----:B-1----:R-:W-:-:S02]  /*1e940*/  LOP3.LUT R25, R25, 0xf00, RZ, 0xb8, !PT ;  /* 0x00000f0019197812 */ /* 0x002fc400078eb8ff */
[----:B--2---:R-:W-:-:S03]  /*1e950*/  LOP3.LUT R27, R27, 0xf00, RZ, 0xb8, !PT ;  /* 0x00000f001b1b7812 */ /* 0x004fc600078eb8ff */
[----:B------:R-:W-:Y:S04]  /*1e960*/  STS.64 [UR4+0x34618], R24 ;  /* 0x03461818ff007988 */ /* 0x000fe80008000a04 */
[----:B------:R-:W-:Y:S04]  /*1e970*/  STS.64 [UR4+0x34698], R26 ;  /* 0x0346981aff007988 */ /* 0x000fe80008000a04 */
[----:B------:R-:W1:Y:S04]  /*1e980*/  LDS R23, [UR4+0x3461c] ;  /* 0x03461c04ff177984 */ /* 0x000e680008000800 */
[----:B------:R-:W2:Y:S01]  /*1e990*/  LDS R10, [UR4+0x3469c] ;  /* 0x03469c04ff0a7984 */ /* 0x000ea20008000800 */
[----:B------:R-:W-:Y:S01]  /*1e9a0*/  IMAD.SHL.U32 R4, R4, 0x2, RZ ;  /* 0x0000000204047824 */ /* 0x000fe200078e00ff */
[----:B------:R-:W-:Y:S01]  /*1e9b0*/  SHF.L.U32 R2, R2, 0x1, RZ ;  /* 0x0000000102027819 */ /* 0x000fe200000006ff */
[----:B------:R-:W-:Y:S01]  /*1e9c0*/  VIADD R12, R11, 0xffffffff ;  /* 0xffffffff0b0c7836 */ /* 0x000fe20000000000 */
[----:B------:R-:W-:-:S02]  /*1e9d0*/  CS2R R14, SRZ ;  /* 0x00000000000e7805 */ /* 0x000fc4000001ff00 */
[----:B------:R-:W-:Y:S02]  /*1e9e0*/  LOP3.LUT R4, R4, 0xfffffffe, RZ, 0xc0, !PT ;  /* 0xfffffffe04047812 */ /* 0x000fe400078ec0ff */
[----:B------:R-:W-:Y:S01]  /*1e9f0*/  LOP3.LUT R2, R2, 0xfffffffe, RZ, 0xc0, !PT ;  /* 0xfffffffe02027812 */ /* 0x000fe200078ec0ff */
[----:B------:R3:W-:Y:S01]  /*1ea00*/  STS.128 [UR4+0x34620], R12 ;  /* 0x0346200cff007988 */ /* 0x0007e20008000c04 */
[----:B------:R-:W-:Y:S02]  /*1ea10*/  SHF.R.U64 R5, R4, 0x4, R5 ;  /* 0x0000000404057819 */ /* 0x000fe40000001205 */
[----:B------:R-:W-:Y:S01]  /*1ea20*/  SHF.R.U64 R3, R2, 0x4, R3 ;  /* 0x0000000402037819 */ /* 0x000fe20000001203 */
[----:B----4-:R4:W-:Y:S04]  /*1ea30*/  STS.64 [UR4+0x34600], R8 ;  /* 0x03460008ff007988 */ /* 0x0109e80008000a04 */
[----:B------:R4:W-:Y:S01]  /*1ea40*/  STS [UR4+0x3460c], R5 ;  /* 0x03460c05ff007988 */ /* 0x0009e20008000804 */
[----:B---3--:R-:W-:-:S03]  /*1ea50*/  IADD3 R13, R19, -0x1, RZ ;  /* 0xffffffff130d7810 */ /* 0x008fc60007ffe0ff */
[----:B------:R4:W-:Y:S04]  /*1ea60*/  STS [UR4+0x3468c], R3 ;  /* 0x03468c03ff007988 */ /* 0x0009e80008000804 */
[----:B------:R4:W-:Y:S01]  /*1ea70*/  STS.128 [UR4+0x346a0], R12 ;  /* 0x0346a00cff007988 */ /* 0x0009e20008000c04 */
[----:B-1----:R-:W-:Y:S02]  /*1ea80*/  LOP3.LUT R23, R23, 0xf000, RZ, 0xb8, !PT ;  /* 0x0000f00017177812 */ /* 0x002fe400078eb8ff */
[----:B--2---:R-:W-:Y:S01]  /*1ea90*/  LOP3.LUT R10, R10, 0xf000, RZ, 0xb8, !PT ;  /* 0x0000f0000a0a7812 */ /* 0x004fe200078eb8ff */
[----:B------:R4:W-:Y:S04]  /*1eaa0*/  STS.64 [UR4+0x34680], R6 ;  /* 0x03468006ff007988 */ /* 0x0009e80008000a04 */
[----:B------:R4:W-:Y:S04]  /*1eab0*/  STS [UR4+0x3461c], R23 ;  /* 0x03461c17ff007988 */ /* 0x0009e80008000804 */
[----:B------:R4:W-:Y:S02]  /*1eac0*/  STS [UR4+0x3469c], R10 ;  /* 0x03469c0aff007988 */ /* 0x0009e40008000804 */
.L_x_289:
[----:B------:R-:W-:Y:S05]  /*1ead0*/  BSYNC B0 ;  /* 0x0000000000007941 */ /* 0x000fea0003800000 */
.L_x_288:
[----:B------:R-:W-:Y:S01]  /*1eae0*/  ELECT P0, URZ, PT ;  /* 0x00000000003f782f */ /* 0x000fe20003800000 */
[----:B------:R-:W-:Y:S01]  /*1eaf0*/  NOP ;  /* 0x0000000000007918 */ /* 0x000fe20000000000 */
[----:B------:R-:W-:Y:S11]  /*1eb00*/  BSSY B0, `(.L_x_290) ;  /* 0x0000004000007945 */ /* 0x000ff60003800000 */
[----:B------:R-:W-:Y:S05]  /*1eb10*/  @!P0 BRA `(.L_x_291) ;  /* 0x0000000000088947 */ /* 0x000fea0003800000 */
[----:B------:R0:W-:Y:S01]  /*1eb20*/  UTMACMDFLUSH ;  /* 0x00000000000079b7 */ /* 0x0001e20000000000 */
[----:B------:R-:W-:-:S04]  /*1eb30*/  DEPBAR.LE SB0, 0x0 ;  /* 0x000080000000791a */ /* 0x000fc80000000000 */
.L_x_291:
[----:B------:R-:W-:Y:S05]  /*1eb40*/  BSYNC B0 ;  /* 0x0000000000007941 */ /* 0x000fea0003800000 */
.L_x_290:
[----:B------:R-:W-:Y:S01]  /*1eb50*/  UMOV UR4, 0x400 ;  /* 0x0000040000047882 */ /* 0x000fe20000000000 */
[----:B---3--:R-:W-:Y:S01]  /*1eb60*/  IMAD.SHL.U32 R0, R0, 0x4, RZ ;  /* 0x0000000400007824 */ /* 0x008fe200078e00ff */
[----:B------:R-:W-:Y:S01]  /*1eb70*/  ULEA UR22, UR58, UR4, 0x18 ;  /* 0x000000043a167291 */ /* 0x000fe2000f8ec03f */
[----:B------:R-:W-:-:S03]  /*1eb80*/  ULDC UR18, c[0x0][0x884] ;  /* 0x0002210000127ab9 */ /* 0x000fc60000000800 */
[----:B------:R-:W-:Y:S01]  /*1eb90*/  UIADD3 UR28, UR22, 0x34600, URZ ;  /* 0x00034600161c7890 */ /* 0x000fe2000fffe03f */
[----:B-1----:R-:W-:Y:S01]  /*1eba0*/  IADD3 R4, P0, R0, UR16, RZ ;  /* 0x0000001000047c10 */ /* 0x002fe2000ff1e0ff */
[----:B------:R-:W-:Y:S01]  /*1ebb0*/  UIMAD.WIDE UR18, UR18, 0x80, UR16 ;  /* 0x00000080121278a5 */ /* 0x000fe2000f8e0210 */
[----:B----4-:R-:W-:Y:S02]  /*1ebc0*/  IMAD.MOV.U32 R6, RZ, RZ, 0x1 ;  /* 0x00000001ff067424 */ /* 0x010fe400078e00ff */
[----:B------:R-:W-:-:S03]  /*1ebd0*/  IADD3.X R5, RZ, UR17, RZ, P0, !PT ;  /* 0x00000011ff057c10 */ /* 0x000fc600087fe4ff */
[----:B------:R-:W-:Y:S01]  /*1ebe0*/  IADD3 R2, P1, R0, UR18, RZ ;  /* 0x0000001200027c10 */ /* 0x000fe2000ff3e0ff */
[----:B------:R-:W1:Y:S04]  /*1ebf0*/  LDS R7, [R0+UR28] ;  /* 0x0000001c00077984 */ /* 0x000e680008000800 */
[----:B------:R2:W3:Y:S01]  /*1ec00*/  LDS R9, [R0+UR28+0x80] ;  /* 0x0000801c00097984 */ /* 0x0004e20008000800 */
[----:B------:R-:W-:Y:S01]  /*1ec10*/  IMAD.X R3, RZ, RZ, UR19, P1 ;  /* 0x00000013ff037e24 */ /* 0x000fe200088e06ff */
[----:B------:R-:W-:Y:S02]  /*1ec20*/  LOP3.LUT P1, RZ, R21, 0x7f, RZ, 0xc0, !PT ;  /* 0x0000007f15ff7812 */ /* 0x000fe4000782c0ff */
[----:B------:R-:W-:Y:S01]  /*1ec30*/  MOV R8, 0x1 ;  /* 0x0000000100087802 */ /* 0x000fe20000000f00 */
[----:B------:R-:W-:Y:S01]  /*1ec40*/  BSSY B0, `(.L_x_292) ;  /* 0x00000f4000007945 */ /* 0x000fe20003800000 */
[----:B------:R-:W-:Y:S01]  /*1ec50*/  ISETP.EQ.OR P2, PT, R20, RZ, P1 ;  /* 0x000000ff1400720c */ /* 0x000fe20000f42670 */
[----:B------:R-:W-:Y:S01]  /*1ec60*/  IMAD.MOV.U32 R10, RZ, RZ, 0x1 ;  /* 0x00000001ff0a7424 */ /* 0x000fe200078e00ff */
[----:B--2---:R-:W-:-:S02]  /*1ec70*/  MOV R0, RZ ;  /* 0x000000ff00007202 */ /* 0x004fc40000000f00 */
[----:B------:R-:W-:Y:S01]  /*1ec80*/  MOV R19, RZ ;  /* 0x000000ff00137202 */ /* 0x000fe20000000f00 */
[----:B------:R-:W-:Y:S02]  /*1ec90*/  ULOP3.LUT UR30, UR59, 0x1, URZ, 0xfc, !UPT ;  /* 0x000000013b1e7892 */ /* 0x000fe4000f8efc3f */
[----:B------:R-:W-:Y:S02]  /*1eca0*/  ULOP3.LUT UR23, UR42, 0x2, URZ, 0xfc, !UPT ;  /* 0x000000022a177892 */ /* 0x000fe4000f8efc3f */
[----:B------:R-:W-:Y:S01]  /*1ecb0*/  UIADD3 UR29, UR22, 0x34680, URZ ;  /* 0x00034680161d7890 */ /* 0x000fe2000fffe03f */
[----:B-1----:R-:W5:Y:S04]  /*1ecc0*/  ATOMG.E.EXCH.STRONG.GPU PT, RZ, [R4], R7 ;  /* 0x0000000704ff73a8 */ /* 0x002f6800041ee100 */
[----:B---3--:R1:W5:Y:S02]  /*1ecd0*/  ATOMG.E.EXCH.STRONG.GPU PT, RZ, [R2], R9 ;  /* 0x0000000902ff73a8 */ /* 0x00836400041ee100 */
[----:B-1----:R-:W-:-:S02]  /*1ece0*/  PRMT R2, R6, 0x7610, R2 ;  /* 0x0000761006027816 */ /* 0x002fc40000000002 */
[----:B------:R-:W-:-:S07]  /*1ecf0*/  PRMT R3, R8, 0x7610, R3 ;  /* 0x0000761008037816 */ /* 0x000fce0000000003 */
.L_x_312:
[----:B------:R-:W-:Y:S01]  /*1ed00*/  LOP3.LUT P0, RZ, R3, 0xff, RZ, 0xc0, !PT ;  /* 0x000000ff03ff7812 */ /* 0x000fe2000780c0ff */
[----:B-----5:R-:W-:Y:S01]  /*1ed10*/  VIADD R4, R11, 0x7f ;  /* 0x0000007f0b047836 */ /* 0x020fe20000000000 */
[----:B------:R-:W-:Y:S05]  /*1ed20*/  YIELD ;  /* 0x0000000000007946 */ /* 0x000fea0003800000 */
[----:B------:R-:W-:Y:S01]  /*1ed30*/  SHF.R.S32.HI R5, RZ, 0x1f, R4 ;  /* 0x0000001fff057819 */ /* 0x000fe20000011404 */
[----:B------:R-:W-:Y:S03]  /*1ed40*/  BSSY B1, `(.L_x_293) ;  /* 0x0000008000017945 */ /* 0x000fe60003800000 */
[----:B------:R-:W-:-:S02]  /*1ed50*/  LEA.HI R5, R5, R4, RZ, 0x7 ;  /* 0x0000000405057211 */ /* 0x000fc400078f38ff */
[----:B------:R-:W-:Y:S05]  /*1ed60*/  @!P0 BRA `(.L_x_294) ;  /* 0x0000000000148947 */ /* 0x000fea0003800000 */
[----:B------:R-:W-:-:S04]  /*1ed70*/  DEPBAR {5,4,3,2,1,0} ;  /* 0x0000003f0000791a */ /* 0x000fc80000000000 */
[----:B------:R1:W-:Y:S01]  /*1ed80*/  UTMACCTL.IV [UR16] ;  /* 0x00000000100079b9 */ /* 0x0003e20008000000 */
[----:B------:R-:W-:-:S04]  /*1ed90*/  DEPBAR {5,4,3,2,1,0} ;  /* 0x0000003f0000791a */ /* 0x000fc80000000000 */
[----:B------:R1:W-:Y:S02]  /*1eda0*/  UTMACCTL.IV [UR18] ;  /* 0x00000000120079b9 */ /* 0x0003e40008000000 */
[----:B-1----:R-:W-:Y:S01]  /*1edb0*/  NOP ;  /* 0x0000000000007918 */ /* 0x002fe20000000000 */
.L_x_294:
[----:B------:R-:W-:Y:S05]  /*1edc0*/  BSYNC B1 ;  /* 0x0000000000017941 */ /* 0x000fea0003800000 */
.L_x_293:
[----:B------:R-:W-:Y:S01]  /*1edd0*/  UMOV UR4, 0xffffffff ;  /* 0xffffffff00047882 */ /* 0x000fe20000000000 */
[----:B------:R-:W-:Y:S02]  /*1ede0*/  SHF.R.S32.HI R7, RZ, 0x7, R5 ;  /* 0x00000007ff077819 */ /* 0x000fe40000011405 */
[----:B------:R-:W-:Y:S05]  /*1edf0*/  BRA.DIV UR4, `(.L_x_295) ;  /* 0x0000004204e47947 */ /* 0x000fea000b800000 */
[----:B------:R-:W-:-:S13]  /*1ee00*/  ELECT P6, URZ, PT ;  /* 0x00000000003f782f */ /* 0x000fda00038c0000 */
.L_x_402:
[----:B------:R-:W-:Y:S01]  /*1ee10*/  ISETP.LT.OR P6, PT, R11, 0x1, !P6 ;  /* 0x000000010b00780c */ /* 0x000fe200077c1670 */
[----:B------:R-:W-:-:S12]  /*1ee20*/  BSSY B1, `(.L_x_296) ;  /* 0x0000038000017945 */ /* 0x000fd80003800000 */
[----:B------:R-:W-:Y:S05]  /*1ee30*/  @P6 BRA `(.L_x_297) ;  /* 0x0000000000d86947 */ /* 0x000fea0003800000 */
[----:B------:R-:W-:Y:S01]  /*1ee40*/  SHF.L.U32 R16, R16, 0x7, RZ ;  /* 0x0000000710107819 */ /* 0x000fe200000006ff */
[----:B------:R-:W-:Y:S01]  /*1ee50*/  IMAD.SHL.U32 R17, R17, 0x100, RZ ;  /* 0x0000010011117824 */ /* 0x000fe200078e00ff */
[----:B------:R-:W-:Y:S01]  /*1ee60*/  IADD3 R9, R7, 0x1, RZ ;  /* 0x0000000107097810 */ /* 0x000fe20007ffe0ff */
[----:B------:R-:W-:Y:S01]  /*1ee70*/  IMAD.MOV.U32 R12, RZ, RZ, RZ ;  /* 0x000000ffff0c7224 */ /* 0x000fe200078e00ff */
[----:B------:R-:W-:Y:S01]  /*1ee80*/  MOV R3, R10 ;  /* 0x0000000a00037202 */ /* 0x000fe20000000f00 */
[----:B------:R-:W-:-:S07]  /*1ee90*/  IMAD.MOV.U32 R4, RZ, RZ, R0 ;  /* 0x000000ffff047224 */ /* 0x000fce00078e0000 */
.L_x_301:
[----:B--2---:R-:W-:Y:S01]  /*1eea0*/  LEA R8, R4, UR22, 0x3 ;  /* 0x0000001604087c11 */ /* 0x004fe2000f8e18ff */
[----:B------:R-:W-:Y:S05]  /*1eeb0*/  YIELD ;  /* 0x0000000000007946 */ /* 0x000fea0003800000 */
[----:B------:R-:W-:Y:S01]  /*1eec0*/  SHF.L.U32 R5, R3, 0x1f, RZ ;  /* 0x0000001f03057819 */ /* 0x000fe200000006ff */
[----:B------:R-:W1:Y:S03]  /*1eed0*/  @!P1 LDC R6, c[0x0][0x500] ;  /* 0x00014000ff069b82 */ /* 0x000e660000000800 */
[----:B------:R-:W2:Y:S02]  /*1eee0*/  SYNCS.PHASECHK.TRANS64.TRYWAIT P0, [R8+URZ+0x34490], R5 ;  /* 0x03449005080075a7 */ /* 0x000ea4000800017f */
[----:B--2---:R-:W-:Y:S05]  /*1eef0*/  @!P0 BRA `(.L_x_298) ;  /* 0x0000004000c48947 */ /* 0x004fea0003800000 */
.L_x_403:
[----:B------:R-:W-:Y:S01]  /*1ef00*/  UPRMT UR4, UR23, 0x9910, URZ ;  /* 0x0000991017047896 */ /* 0x000fe2000800003f */
[----:B-1----:R1:W-:Y:S03]  /*1ef10*/  @!P1 SYNCS.ARRIVE.TRANS64 RZ, [R8+URZ+0x34480], R6 ;  /* 0x0344800608ff99a7 */ /* 0x0023e6000800003f */
[----:B------:R-:W-:-:S06]  /*1ef20*/  UISETP.NE.AND UP0, UPT, UR4, 0x2, UPT ;  /* 0x000000020400788c */ /* 0x000fcc000bf05270 */
[----:B------:R-:W-:-:S13]  /*1ef30*/  PLOP3.LUT P0, PT, PT, PT, UP0, 0x80, 0x0 ;  /* 0x000000000000781c */ /* 0x000fda0003f0f008 */
[----:B-1----:R-:W-:Y:S05]  /*1ef40*/  @P0 BRA `(.L_x_299) ;  /* 0x0000000000040947 */ /* 0x002fea0003800000 */
[----:B------:R-:W-:Y:S01]  /*1ef50*/  BPT.TRAP 0x1 ;  /* 0x000000040000795c */ /* 0x000fe20000300000 */
.L_x_299:
[----:B------:R-:W-:Y:S05]  /*1ef60*/  @P2 BRA `(.L_x_300) ;  /* 0x0000000000042947 */ /* 0x000fea0003800000 */
[----:B------:R-:W-:Y:S01]  /*1ef70*/  BPT.TRAP 0x1 ;  /* 0x000000040000795c */ /* 0x000fe20000300000 */
.L_x_300:
[----:B------:R-:W-:Y:S01]  /*1ef80*/  R2UR UR4, R4 ;  /* 0x00000000040472ca */ /* 0x000fe200000e0000 */
[----:B------:R-:W-:Y:S01]  /*1ef90*/  VIADD R9, R9, 0xffffffff ;  /* 0xffffffff09097836 */ /* 0x000fe20000000000 */
[----:B------:R-:W-:Y:S01]  /*1efa0*/  R2UR UR5, R8 ;  /* 0x00000000080572ca */ /* 0x000fe200000e0000 */
[----:B------:R-:W-:Y:S01]  /*1efb0*/  UMOV UR20, 0x0 ;  /* 0x0000000000147882 */ /* 0x000fe20000000000 */
[----:B------:R-:W-:Y:S01]  /*1efc0*/  R2UR UR6, R12 ;  /* 0x000000000c0672ca */ /* 0x000fe200000e0000 */
[----:B------:R-:W-:Y:S01]  /*1efd0*/  UMOV UR21, 0x10000000 ;  /* 0x1000000000157882 */ /* 0x000fe20000000000 */
[----:B------:R-:W-:Y:S02]  /*1efe0*/  R2UR UR7, R16 ;  /* 0x00000000100772ca */ /* 0x000fe400000e0000 */
[----:B------:R-:W-:Y:S02]  /*1eff0*/  R2UR UR27, R17 ;  /* 0x00000000111b72ca */ /* 0x000fe400000e0000 */
[----:B------:R-:W-:-:S02]  /*1f000*/  ISETP.GT.AND P3, PT, R9, 0x1, PT ;  /* 0x000000010900780c */ /* 0x000fc40003f64270 */
[----:B------:R-:W-:Y:S01]  /*1f010*/  IADD3 R4, R4, 0x1, RZ ;  /* 0x0000000104047810 */ /* 0x000fe20007ffe0ff */
[----:B------:R-:W-:Y:S01]  /*1f020*/  ULEA UR12, UR4, UR22, 0x10 ;  /* 0x00000016040c7291 */ /* 0x000fe2000f8e803f */
[----:B------:R-:W-:Y:S01]  /*1f030*/  IADD3 R12, R12, 0x80, RZ ;  /* 0x000000800c0c7810 */ /* 0x000fe20007ffe0ff */
[----:B------:R-:W-:Y:S01]  /*1f040*/  ULEA UR4, UR4, UR22, 0xf ;  /* 0x0000001604047291 */ /* 0x000fe2000f8e783f */
[C---:B------:R-:W-:Y:S01]  /*1f050*/  ISETP.NE.AND P0, PT, R4.reuse, 0x2, PT ;  /* 0x000000020400780c */ /* 0x040fe20003f05270 */
[----:B------:R-:W-:Y:S02]  /*1f060*/  UIADD3 UR5, UR5, 0x34480, URZ ;  /* 0x0003448005057890 */ /* 0x000fe4000fffe03f */
[----:B------:R-:W-:Y:S01]  /*1f070*/  UIADD3 UR10, UR6, 0x40, URZ ;  /* 0x00000040060a7890 */ /* 0x000fe2000fffe03f */
[----:B------:R-:W-:Y:S01]  /*1f080*/  SEL R6, RZ, 0x1, P0 ;  /* 0x00000001ff067807 */ /* 0x000fe20000000000 */
[----:B------:R-:W-:Y:S01]  /*1f090*/  UIADD3 UR8, UR4, 0x4000, URZ ;  /* 0x0000400004087890 */ /* 0x000fe2000fffe03f */
[----:B------:R-:W-:Y:S01]  /*1f0a0*/  SEL R4, R4, RZ, P0 ;  /* 0x000000ff04047207 */ /* 0x000fe20000000000 */
[----:B------:R-:W-:Y:S01]  /*1f0b0*/  UIADD3 UR24, UR12, 0x10000, URZ ;  /* 0x000100000c187890 */ /* 0x000fe2000fffe03f */
[----:B------:R-:W-:Y:S01]  /*1f0c0*/  LOP3.LUT R3, R3, R6, RZ, 0x3c, !PT ;  /* 0x0000000603037212 */ /* 0x000fe200078e3cff */
[----:B------:R-:W-:Y:S01]  /*1f0d0*/  UIADD3 UR12, UR12, 0x18000, URZ ;  /* 0x000180000c0c7890 */ /* 0x000fe2000fffe03f */
[----:B------:R1:W-:Y:S01]  /*1f0e0*/  UTMALDG.2D [UR4], [UR16], desc[UR20] ;  /* 0x00001404100075b4 */ /* 0x0003e20008009000 */
[----:B------:R-:W-:Y:S01]  /*1f0f0*/  UMOV UR11, UR7 ;  /* 0x00000007000b7c82 */ /* 0x000fe20008000000 */
[----:B------:R-:W-:Y:S01]  /*1f100*/  UMOV UR9, UR5 ;  /* 0x0000000500097c82 */ /* 0x000fe20008000000 */
[----:B------:R-:W-:Y:S01]  /*1f110*/  UMOV UR26, UR6 ;  /* 0x00000006001a7c82 */ /* 0x000fe20008000000 */
[----:B------:R-:W-:Y:S01]  /*1f120*/  UMOV UR25, UR5 ;  /* 0x0000000500197c82 */ /* 0x000fe20008000000 */
[----:B------:R-:W-:Y:S01]  /*1f130*/  UMOV UR15, UR27 ;  /* 0x0000001b000f7c82 */ /* 0x000fe20008000000 */
[----:B------:R-:W-:Y:S01]  /*1f140*/  UMOV UR13, UR5 ;  /* 0x00000005000d7c82 */ /* 0x000fe20008000000 */
[----:B------:R-:W-:Y:S01]  /*1f150*/  UMOV UR14, UR10 ;  /* 0x0000000a000e7c82 */ /* 0x000fe20008000000 */
[----:B------:R1:W-:Y:S01]  /*1f160*/  UTMALDG.2D [UR8], [UR16], desc[UR20] ;  /* 0x00001408100075b4 */ /* 0x0003e20008009000 */
[----:B------:R1:W-:Y:S01]  /*1f170*/  UTMALDG.2D [UR24], [UR18], desc[UR20] ;  /* 0x00001418120075b4 */ /* 0x0003e20008009000 */
[----:B------:R1:W-:Y:S02]  /*1f180*/  UTMALDG.2D [UR12], [UR18], desc[UR20] ;  /* 0x0000140c120075b4 */ /* 0x0003e40008009000 */
[----:B-1----:R-:W-:Y:S05]  /*1f190*/  @P3 BRA `(.L_x_301) ;  /* 0xfffffffc00403947 */ /* 0x002fea000383ffff */
.L_x_297:
[----:B------:R-:W-:Y:S05]  /*1f1a0*/  BSYNC B1 ;  /* 0x0000000000017941 */ /* 0x000fea0003800000 */
.L_x_296:
[----:B------:R-:W-:Y:S01]  /*1f1b0*/  IMAD.IADD R0, R7, 0x1, R0 ;  /* 0x0000000107007824 */ /* 0x000fe200078e0200 */
[----:B------:R-:W-:-:S04]  /*1f1c0*/  LOP3.LUT P0, RZ, R2, 0xff, RZ, 0xc0, !PT ;  /* 0x000000ff02ff7812 */ /* 0x000fc8000780c0ff */
[----:B------:R-:W-:-:S04]  /*1f1d0*/  SHF.R.U32.HI R2, RZ, 0x1, R0 ;  /* 0x00000001ff027819 */ /* 0x000fc80000011600 */
[----:B------:R-:W-:-:S04]  /*1f1e0*/  LOP3.LUT R2, R2, 0x1, RZ, 0xc0, !PT ;  /* 0x0000000102027812 */ /* 0x000fc800078ec0ff */
[----:B------:R-:W-:Y:S01]  /*1f1f0*/  ISETP.NE.U32.AND P3, PT, R2, 0x1, PT ;  /* 0x000000010200780c */ /* 0x000fe20003f65070 */
[----:B------:R-:W-:Y:S01]  /*1f200*/  @P0 SYNCS.ARRIVE.TRANS64.A1T0 RZ, [UR22+0x344e8], RZ ;  /* 0x0344e8ffffff09a7 */ /* 0x000fe20008100016 */
[----:B------:R-:W-:Y:S02]  /*1f210*/  MOV R2, UR30 ;  /* 0x0000001e00027c02 */ /* 0x000fe40008000f00 */
[----:B------:R-:W-:Y:S02]  /*1f220*/  ISETP.GT.U32.AND P0, PT, R0, 0x1, PT ;  /* 0x000000010000780c */ /* 0x000fe40003f04070 */
[----:B------:R-:W-:Y:S02]  /*1f230*/  ISETP.NE.AND P4, PT, R2, 0x3, PT ;  /* 0x000000030200780c */ /* 0x000fe40003f85270 */
[C---:B------:R-:W-:Y:S02]  /*1f240*/  ISETP.LT.U32.AND P0, PT, R7.reuse, 0x2, P0 ;  /* 0x000000020700780c */ /* 0x040fe40000701070 */
[----:B------:R-:W-:-:S02]  /*1f250*/  ISETP.GT.U32.AND P3, PT, R7, 0x1, !P3 ;  /* 0x000000010700780c */ /* 0x000fc40005f64070 */
[----:B------:R-:W-:Y:S02]  /*1f260*/  SEL R3, RZ, 0x1, !P0 ;  /* 0x00000001ff037807 */ /* 0x000fe40004000000 */
[----:B------:R-:W-:Y:S02]  /*1f270*/  SEL R2, RZ, 0x1, !P3 ;  /* 0x00000001ff027807 */ /* 0x000fe40005800000 */
[----:B------:R-:W-:Y:S02]  /*1f280*/  LOP3.LUT R0, R0, 0x1, RZ, 0xc0, !PT ;  /* 0x0000000100007812 */ /* 0x000fe400078ec0ff */
[----:B------:R-:W-:Y:S01]  /*1f290*/  LOP3.LUT R10, R2, R10, R3, 0x96, !PT ;  /* 0x0000000a020a7212 */ /* 0x000fe200078e9603 */
[----:B------:R-:W-:Y:S06]  /*1f2a0*/  @!P4 BRA `(.L_x_302) ;  /* 0x000000000004c947 */ /* 0x000fec0003800000 */
[----:B------:R-:W-:Y:S01]  /*1f2b0*/  BPT.TRAP 0x1 ;  /* 0x000000040000795c */ /* 0x000fe20000300000 */
.L_x_302:
[C---:B------:R-:W-:Y:S01]  /*1f2c0*/  LEA R3, R22.reuse, UR22, 0x3 ;  /* 0x0000001616037c11 */ /* 0x040fe2000f8e18ff */
[----:B------:R-:W-:Y:S01]  /*1f2d0*/  BSSY B1, `(.L_x_303) ;  /* 0x0000005000017945 */ /* 0x000fe20003800000 */
[----:B------:R-:W-:Y:S02]  /*1f2e0*/  SHF.L.U32 R2, R19, 0x1f, RZ ;  /* 0x0000001f13027819 */ /* 0x000fe400000006ff */
[----:B------:R-:W-:Y:S02]  /*1f2f0*/  LEA R4, R22, UR22, 0x4 ;  /* 0x0000001616047c11 */ /* 0x000fe4000f8e20ff */
[----:B------:R-:W1:Y:S02]  /*1f300*/  SYNCS.PHASECHK.TRANS64.TRYWAIT P0, [R3+URZ+0x34400], R2 ;  /* 0x03440002030075a7 */ /* 0x000e64000800017f */
[----:B-1----:R-:W-:Y:S05]  /*1f310*/  @!P0 BRA `(.L_x_304) ;  /* 0x0000003c00d08947 */ /* 0x002fea0003800000 */
.L_x_404:
[----:B------:R-:W-:Y:S05]  /*1f320*/  BSYNC B1 ;  /* 0x0000000000017941 */ /* 0x000fea0003800000 */
.L_x_303:
[----:B--2---:R-:W2:Y:S01]  /*1f330*/  LDS.128 R4, [R4+0x34510] ;  /* 0x0345100004047984 */ /* 0x004ea20000000c00 */
[----:B------:R-:W-:Y:S01]  /*1f340*/  @!PT LDS RZ, [RZ] ;  /* 0x00000000fffff984 */ /* 0x000fe20000000800 */
[----:B------:R-:W-:Y:S01]  /*1f350*/  @!PT LDS RZ, [RZ] ;  /* 0x00000000fffff984 */ /* 0x000fe20000000800 */
[----:B------:R-:W-:Y:S01]  /*1f360*/  @!PT LDS RZ, [RZ] ;  /* 0x00000000fffff984 */ /* 0x000fe20000000800 */
[----:B------:R-:W-:Y:S01]  /*1f370*/  @!PT LDS RZ, [RZ] ;  /* 0x00000000fffff984 */ /* 0x000fe20000000800 */
[----:B------:R3:W-:Y:S06]  /*1f380*/  MEMBAR.ALL.CTA ;  /* 0x0000000000007992 */ /* 0x0007ec0000008000 */
[----:B---3--:R-:W3:Y:S01]  /*1f390*/  FENCE.VIEW.ASYNC.S ;  /* 0x00000000000073c6 */ /* 0x008ee20000000000 */
[----:B--2---:R-:W-:Y:S01]  /*1f3a0*/  IMAD.MOV.U32 R17, RZ, RZ, R5 ;  /* 0x000000ffff117224 */ /* 0x004fe200078e0005 */
[----:B------:R-:W-:Y:S01]  /*1f3b0*/  MOV R16, R4 ;  /* 0x0000000400107202 */ /* 0x000fe20000000f00 */
[----:B---3--:R-:W-:Y:S06]  /*1f3c0*/  @!P4 BRA `(.L_x_305) ;  /* 0x000000000004c947 */ /* 0x008fec0003800000 */
[----:B------:R-:W-:Y:S01]  /*1f3d0*/  BPT.TRAP 0x1 ;  /* 0x000000040000795c */ /* 0x000fe20000300000 */
.L_x_305:
[----:B------:R-:W2:Y:S01]  /*1f3e0*/  S2R R5, SR_CgaCtaId ;  /* 0x0000000000057919 */ /* 0x000ea20000008800 */
[----:B------:R-:W-:Y:S01]  /*1f3f0*/  ISETP.NE.AND P0, PT, R7, RZ, PT ;  /* 0x000000ff0700720c */ /* 0x000fe20003f05270 */
[----:B-1----:R-:W-:Y:S01]  /*1f400*/  VIADD R2, R3, 0x34440 ;  /* 0x0003444003027836 */ /* 0x002fe20000000000 */
[CC--:B------:R-:W-:Y:S02]  /*1f410*/  ISETP.NE.AND P3, PT, R6.reuse, R18.reuse, PT ;  /* 0x000000120600720c */ /* 0x0c0fe40003f65270 */
[----:B------:R-:W-:Y:S02]  /*1f420*/  ISETP.EQ.OR P0, PT, R6, R18, !P0 ;  /* 0x000000120600720c */ /* 0x000fe40004702670 */
[----:B--2---:R-:W-:-:S04]  /*1f430*/  PRMT R2, R5, 0x654, R2 ;  /* 0x0000065405027816 */ /* 0x004fc80000000002 */
[----:B------:R1:W-:Y:S07]  /*1f440*/  SYNCS.ARRIVE.TRANS64.RED.A1T0 RZ, [R2+URZ], RZ ;  /* 0x000000ff02ff79a7 */ /* 0x0003ee000810043f */
[----:B------:R-:W-:Y:S05]  /*1f450*/  @P0 BRA `(.L_x_306) ;  /* 0x0000000400a40947 */ /* 0x000fea0003800000 */
[----:B-1----:R-:W1:Y:S02]  /*1f460*/  LDC.64 R2, c[0x0][0x290] ;  /* 0x0000a400ff027b82 */ /* 0x002e640000000a00 */
[----:B-1----:R-:W-:-:S05]  /*1f470*/  IMAD.WIDE R2, R6, 0xc, R2 ;  /* 0x0000000c06027825 */ /* 0x002fca00078e0202 */
[----:B------:R1:W5:Y:S01]  /*1f480*/  LDG.E R11, desc[UR38][R2.64+0x8] ;  /* 0x00000826020b7981 */ /* 0x000362000c1e1900 */
[----:B------:R-:W-:-:S03]  /*1f490*/  UMOV UR4, 0xffffffff ;  /* 0xffffffff00047882 */ /* 0x000fc60000000000 */
[----:B------:R-:W-:Y:S05]  /*1f4a0*/  BRA.DIV UR4, `(.L_x_307) ;  /* 0x0000003e04807947 */ /* 0x000fea000b800000 */
[----:B------:R-:W-:-:S13]  /*1f4b0*/  ELECT P6, URZ, PT ;  /* 0x00000000003f782f */ /* 0x000fda00038c0000 */
.L_x_407:
[----:B------:R-:W-:Y:S04]  /*1f4c0*/  BSSY B1, `(.L_x_308) ;  /* 0x000004f000017945 */ /* 0x000fe80003800000 */
[----:B------:R-:W-:Y:S05]  /*1f4d0*/  @!P6 BRA `(.L_x_309) ;  /* 0x000000040034e947 */ /* 0x000fea0003800000 */
[----:B------:R-:W-:Y:S01]  /*1f4e0*/  SHF.R.S32.HI R21, RZ, 0x1f, R6 ;  /* 0x0000001fff157819 */ /* 0x000fe20000011406 */
[----:B------:R-:W-:Y:S01]  /*1f4f0*/  ULDC.64 UR4, c[0x0][0x510] ;  /* 0x0001440000047ab9 */ /* 0x000fe20000000a00 */
[C---:B------:R-:W-:Y:S01]  /*1f500*/  SHF.L.U32 R20, R6.reuse, 0x3, RZ ;  /* 0x0000000306147819 */ /* 0x040fe200000006ff */
[----:B------:R-:W-:Y:S01]  /*1f510*/  ULDC.64 UR6, c[0x0][0x520] ;  /* 0x0001480000067ab9 */ /* 0x000fe20000000a00 */
[----:B------:R-:W-:Y:S01]  /*1f520*/  SHF.L.U64.HI R21, R6, 0x3, R21 ;  /* 0x0000000306157819 */ /* 0x000fe20000010215 */
[----:B------:R-:W2:Y:S01]  /*1f530*/  LDG.E R18, desc[UR38][R2.64] ;  /* 0x0000002602127981 */ /* 0x000ea2000c1e1900 */
[C---:B------:R-:W-:Y:S02]  /*1f540*/  IADD3 R8, P0, R20.reuse, UR4, RZ ;  /* 0x0000000414087c10 */ /* 0x040fe4000ff1e0ff */
[----:B------:R-:W-:Y:S02]  /*1f550*/  IADD3 R4, P4, R20, UR6, RZ ;  /* 0x0000000614047c10 */ /* 0x000fe4000ff9e0ff */
[C---:B------:R-:W-:Y:S01]  /*1f560*/  IADD3.X R9, R21.reuse, UR5, RZ, P0, !PT ;  /* 0x0000000515097c10 */ /* 0x040fe200087fe4ff */
[----:B------:R-:W-:Y:S01]  /*1f570*/  ULDC.64 UR4, c[0x0][0x518] ;  /* 0x0001460000047ab9 */ /* 0x000fe20000000a00 */
[----:B------:R-:W-:-:S03]  /*1f580*/  IADD3.X R5, R21, UR7, RZ, P4, !PT ;  /* 0x0000000715057c10 */ /* 0x000fc6000a7fe4ff */
[----:B------:R-:W3:Y:S04]  /*1f590*/  LDG.E.64 R14, desc[UR38][R8.64] ;  /* 0x00000026080e7981 */ /* 0x000ee8000c1e1b00 */
[----:B------:R4:W2:Y:S04]  /*1f5a0*/  LDG.E.64 R12, desc[UR38][R4.64] ;  /* 0x00000026040c7981 */ /* 0x0008a8000c1e1b00 */
[----:B-1----:R-:W2:Y:S01]  /*1f5b0*/  LDG.E R2, desc[UR38][R2.64+0x4] ;  /* 0x0000042602027981 */ /* 0x002ea2000c1e1900 */
[----:B----4-:R-:W-:-:S04]  /*1f5c0*/  IADD3 R4, P0, R20, UR4, RZ ;  /* 0x0000000414047c10 */ /* 0x010fc8000ff1e0ff */
[----:B------:R-:W-:Y:S01]  /*1f5d0*/  IADD3.X R5, R21, UR5, RZ, P0, !PT ;  /* 0x0000000515057c10 */ /* 0x000fe200087fe4ff */
[----:B------:R-:W-:-:S04]  /*1f5e0*/  ULDC.64 UR4, c[0x0][0x528] ;  /* 0x00014a0000047ab9 */ /* 0x000fc80000000a00 */
[----:B------:R1:W4:Y:S02]  /*1f5f0*/  LDG.E.64 R8, desc[UR38][R4.64] ;  /* 0x0000002604087981 */ /* 0x000324000c1e1b00 */
[----:B-1----:R-:W-:-:S04]  /*1f600*/  IADD3 R4, P0, R20, UR4, RZ ;  /* 0x0000000414047c10 */ /* 0x002fc8000ff1e0ff */
[----:B------:R-:W-:-:S06]  /*1f610*/  IADD3.X R5, R21, UR5, RZ, P0, !PT ;  /* 0x0000000515057c10 */ /* 0x000fcc00087fe4ff */
[----:B------:R-:W4:Y:S04]  /*1f620*/  LDG.E.64 R4, desc[UR38][R4.64] ;  /* 0x0000002604047981 */ /* 0x000f28000c1e1b00 */
[----:B---3--:R-:W-:Y:S04]  /*1f630*/  STS.64 [UR28], R14 ;  /* 0x0000000eff007988 */ /* 0x008fe80008000a1c */
[----:B--2---:R-:W-:Y:S04]  /*1f640*/  STS.64 [UR29], R12 ;  /* 0x0000000cff007988 */ /* 0x004fe80008000a1d */
[----:B------:R-:W1:Y:S01]  /*1f650*/  LDS R20, [UR28+0x1c] ;  /* 0x00001c1cff147984 */ /* 0x000e620008000800 */
[----:B----4-:R-:W-:-:S04]  /*1f660*/  SHF.L.U64.HI R24, R8, 0x1, R9 ;  /* 0x0000000108187819 */ /* 0x010fc80000010209 */
[----:B------:R-:W-:-:S04]  /*1f670*/  LOP3.LUT R24, R24, 0x1fffffff, RZ, 0xc0, !PT ;  /* 0x1fffffff18187812 */ /* 0x000fc800078ec0ff */
[----:B------:R-:W-:-:S04]  /*1f680*/  SHF.R.U32.HI R9, RZ, 0x4, R24 ;  /* 0x00000004ff097819 */ /* 0x000fc80000011618 */
[----:B-1----:R-:W-:-:S05]  /*1f690*/  LOP3.LUT R9, R20, 0xf, R9, 0xb8, !PT ;  /* 0x0000000f14097812 */ /* 0x002fca00078eb809 */
[----:B------:R-:W-:Y:S04]  /*1f6a0*/  STS [UR28+0x1c], R9 ;  /* 0x00001c09ff007988 */ /* 0x000fe8000800081c */
[----:B------:R-:W1:Y:S02]  /*1f6b0*/  LDS R23, [UR28+0x1c] ;  /* 0x00001c1cff177984 */ /* 0x000e640008000800 */
[----:B-1----:R-:W-:-:S05]  /*1f6c0*/  LOP3.LUT R23, R23, 0xf0, RZ, 0xb8, !PT ;  /* 0x000000f017177812 */ /* 0x002fca00078eb8ff */
[----:B------:R-:W-:Y:S04]  /*1f6d0*/  STS [UR28+0x1c], R23 ;  /* 0x00001c17ff007988 */ /* 0x000fe8000800081c */
[----:B------:R-:W1:Y:S01]  /*1f6e0*/  LDS R21, [UR28+0x1c] ;  /* 0x00001c1cff157984 */ /* 0x000e620008000800 */
[----:B------:R-:W-:-:S05]  /*1f6f0*/  IMAD.U32 R20, RZ, RZ, UR28 ;  /* 0x0000001cff147e24 */ /* 0x000fca000f8e00ff */
[----:B------:R-:W-:Y:S02]  /*1f700*/  SHF.R.U64 R20, R20, 0x4, RZ ;  /* 0x0000000414147819 */ /* 0x000fe400000012ff */
[----:B-1----:R-:W-:-:S05]  /*1f710*/  LOP3.LUT R21, R21, 0xf00, RZ, 0xb8, !PT ;  /* 0x00000f0015157812 */ /* 0x002fca00078eb8ff */
[----:B------:R-:W-:Y:S04]  /*1f720*/  STS.64 [UR28+0x18], R20 ;  /* 0x00001814ff007988 */ /* 0x000fe80008000a1c */
[----:B------:R-:W1:Y:S01]  /*1f730*/  LDS R25, [UR28+0x1c] ;  /* 0x00001c1cff197984 */ /* 0x000e620008000800 */
[----:B------:R-:W-:-:S04]  /*1f740*/  SHF.L.U32 R9, R8, 0x1, RZ ;  /* 0x0000000108097819 */ /* 0x000fc800000006ff */
[----:B------:R-:W-:Y:S01]  /*1f750*/  LOP3.LUT R9, R9, 0xfffffffe, RZ, 0xc0, !PT ;  /* 0xfffffffe09097812 */ /* 0x000fe200078ec0ff */
[----:B-----5:R-:W-:Y:S01]  /*1f760*/  VIADD R12, R11, 0xffffffff ;  /* 0xffffffff0b0c7836 */ /* 0x020fe20000000000 */
[----:B------:R-:W-:Y:S02]  /*1f770*/  CS2R R14, SRZ ;  /* 0x00000000000e7805 */ /* 0x000fe4000001ff00 */
[----:B------:R-:W-:Y:S02]  /*1f780*/  IADD3 R13, R18, -0x1, RZ ;  /* 0xffffffff120d7810 */ /* 0x000fe40007ffe0ff */
[----:B------:R-:W-:Y:S01]  /*1f790*/  SHF.R.U64 R9, R9, 0x4, R24 ;  /* 0x0000000409097819 */ /* 0x000fe20000001218 */
[----:B------:R-:W-:Y:S04]  /*1f7a0*/  STS [UR28+0x10], R20 ;  /* 0x00001014ff007988 */ /* 0x000fe8000800081c */
[----:B------:R-:W-:Y:S04]  /*1f7b0*/  STS [UR28+0x14], R20 ;  /* 0x00001414ff007988 */ /* 0x000fe8000800081c */
[----:B------:R-:W-:Y:S04]  /*1f7c0*/  STS.128 [UR28+0x20], R12 ;  /* 0x0000200cff007988 */ /* 0x000fe80008000c1c */
[----:B------:R-:W-:Y:S04]  /*1f7d0*/  STS [UR28+0xc], R9 ;  /* 0x00000c09ff007988 */ /* 0x000fe8000800081c */
[----:B------:R-:W-:Y:S01]  /*1f7e0*/  STS [UR28+0x30], RZ ;  /* 0x000030ffff007988 */ /* 0x000fe2000800081c */
[----:B-1----:R-:W-:-:S05]  /*1f7f0*/  LOP3.LUT R3, R25, 0xf000, RZ, 0xb8, !PT ;  /* 0x0000f00019037812 */ /* 0x002fca00078eb8ff */
[----:B------:R-:W-:Y:S04]  /*1f800*/  STS [UR28+0x1c], R3 ;  /* 0x00001c03ff007988 */ /* 0x000fe8000800081c */
[----:B------:R-:W1:Y:S01]  /*1f810*/  LDS R8, [UR29+0x1c] ;  /* 0x00001c1dff087984 */ /* 0x000e620008000800 */
[----:B------:R-:W-:-:S04]  /*1f820*/  SHF.L.U64.HI R18, R4, 0x1, R5 ;  /* 0x0000000104127819 */ /* 0x000fc80000010205 */
        /* <DEDUP_REMOVED lines=13> */
[----:B------:R-:W-:Y:S01]  /*1f900*/  SHF.L.U32 R3, R4, 0x1, RZ ;  /* 0x0000000104037819 */ /* 0x000fe200000006ff */
[----:B------:R-:W-:-:S03]  /*1f910*/  VIADD R13, R2, 0xffffffff ;  /* 0xffffffff020d7836 */ /* 0x000fc60000000000 */
[----:B------:R-:W-:-:S04]  /*1f920*/  LOP3.LUT R3, R3, 0xfffffffe, RZ, 0xc0, !PT ;  /* 0xfffffffe03037812 */ /* 0x000fc800078ec0ff */
[----:B------:R-:W-:Y:S01]  /*1f930*/  SHF.R.U64 R3, R3, 0x4, R18 ;  /* 0x0000000403037819 */ /* 0x000fe20000001212 */
[----:B------:R2:W-:Y:S04]  /*1f940*/  STS.128 [UR29+0x20], R12 ;  /* 0x0000200cff007988 */ /* 0x0005e80008000c1d */
[----:B------:R2:W-:Y:S04]  /*1f950*/  STS [UR29+0xc], R3 ;  /* 0x00000c03ff007988 */ /* 0x0005e8000800081d */
[----:B------:R2:W-:Y:S04]  /*1f960*/  STS [UR29+0x10], R8 ;  /* 0x00001008ff007988 */ /* 0x0005e8000800081d */
[----:B------:R2:W-:Y:S04]  /*1f970*/  STS [UR29+0x14], R8 ;  /* 0x00001408ff007988 */ /* 0x0005e8000800081d */
[----:B------:R-:W-:Y:S01]  /*1f980*/  STS [UR29+0x30], RZ ;  /* 0x000030ffff007988 */ /* 0x000fe2000800081d */
[----:B-1----:R-:W-:-:S05]  /*1f990*/  LOP3.LUT R2, R20, 0xf000, RZ, 0xb8, !PT ;  /* 0x0000f00014027812 */ /* 0x002fca00078eb8ff */
[----:B------:R2:W-:Y:S02]  /*1f9a0*/  STS [UR29+0x1c], R2 ;  /* 0x00001c02ff007988 */ /* 0x0005e4000800081d */
.L_x_309:
[----:B------:R-:W-:Y:S05]  /*1f9b0*/  BSYNC B1 ;  /* 0x0000000000017941 */ /* 0x000fea0003800000 */
.L_x_308:
[----:B------:R-:W-:-:S03]  /*1f9c0*/  UMOV UR4, 0xffffffff ;  /* 0xffffffff00047882 */ /* 0x000fc60000000000 */
[----:B------:R-:W-:Y:S05]  /*1f9d0*/  BRA.DIV UR4, `(.L_x_310) ;  /* 0x0000003a04547947 */ /* 0x000fea000b800000 */
[----:B------:R-:W-:Y:S01]  /*1f9e0*/  ELECT P6, URZ, PT ;  /* 0x00000000003f782f */ /* 0x000fe200038c0000 */
[----:B------:R-:W-:-:S12]  /*1f9f0*/  NOP ;  /* 0x0000000000007918 */ /* 0x000fd80000000000 */
.L_x_411:
[----:B-12---:R-:W1:Y:S02]  /*1fa00*/  S2R R2, SR_LANEID ;  /* 0x0000000000027919 */ /* 0x006e640000000000 */
[----:B-1----:R-:W-:-:S04]  /*1fa10*/  SHF.L.U32 R8, R2, 0x2, RZ ;  /* 0x0000000202087819 */ /* 0x002fc800000006ff */
[C---:B------:R-:W-:Y:S01]  /*1fa20*/  IADD3 R4, P0, R8.reuse, UR16, RZ ;  /* 0x0000001008047c10 */ /* 0x040fe2000ff1e0ff */
[----:B------:R1:W2:Y:S01]  /*1fa30*/  LDS R9, [R8+UR28] ;  /* 0x0000001c08097984 */ /* 0x0002a20008000800 */
[----:B------:R-:W-:-:S03]  /*1fa40*/  IADD3 R2, P4, R8, UR18, RZ ;  /* 0x0000001208027c10 */ /* 0x000fc6000ff9e0ff */
[----:B------:R1:W3:Y:S01]  /*1fa50*/  LDS R13, [R8+UR28+0x80] ;  /* 0x0000801c080d7984 */ /* 0x0002e20008000800 */
[----:B------:R-:W-:Y:S09]  /*1fa60*/  @!P6 BRA `(.L_x_311) ;  /* 0x000000000008e947 */ /* 0x000ff20003800000 */
[----:B------:R0:W-:Y:S01]  /*1fa70*/  UTMACMDFLUSH ;  /* 0x00000000000079b7 */ /* 0x0001e20000000000 */
[----:B------:R-:W-:-:S04]  /*1fa80*/  DEPBAR.LE SB0, 0x0 ;  /* 0x000080000000791a */ /* 0x000fc80000000000 */
.L_x_311:
[----:B------:R-:W-:Y:S01]  /*1fa90*/  IMAD.X R5, RZ, RZ, UR17, P0 ;  /* 0x00000011ff057e24 */ /* 0x000fe200080e06ff */
[----:B------:R-:W-:Y:S01]  /*1faa0*/  IADD3.X R3, RZ, UR19, RZ, P4, !PT ;  /* 0x00000013ff037c10 */ /* 0x000fe2000a7fe4ff */
[----:B------:R-:W-:Y:S05]  /*1fab0*/  WARPSYNC.ALL ;  /* 0x0000000000007948 */ /* 0x000fea0003800000 */
[----:B--2---:R2:W5:Y:S04]  /*1fac0*/  ATOMG.E.EXCH.STRONG.GPU PT, RZ, [R4], R9 ;  /* 0x0000000904ff73a8 */ /* 0x00456800041ee100 */
[----:B---3--:R2:W5:Y:S01]  /*1fad0*/  ATOMG.E.EXCH.STRONG.GPU PT, RZ, [R2], R13 ;  /* 0x0000000d02ff73a8 */ /* 0x00856200041ee100 */
[----:B------:R-:W-:-:S07]  /*1fae0*/  IMAD.MOV.U32 R18, RZ, RZ, R6 ;  /* 0x000000ffff127224 */ /* 0x000fce00078e0006 */
.L_x_306:
[----:B------:R-:W-:Y:S02]  /*1faf0*/  ISETP.NE.AND P4, PT, R7, RZ, PT ;  /* 0x000000ff0700720c */ /* 0x000fe40003f85270 */
[----:B------:R-:W-:Y:S02]  /*1fb00*/  IADD3 R22, R22, 0x1, RZ ;  /* 0x0000000116167810 */ /* 0x000fe40007ffe0ff */
[----:B--2---:R-:W-:Y:S02]  /*1fb10*/  SEL R3, RZ, 0x1, !P3 ;  /* 0x00000001ff037807 */ /* 0x004fe40005800000 */
[----:B------:R-:W-:-:S04]  /*1fb20*/  ISETP.NE.AND P0, PT, R22, 0x8, PT ;  /* 0x000000081600780c */ /* 0x000fc80003f05270 */
[----:B-1----:R-:W-:Y:S02]  /*1fb30*/  SEL R2, RZ, 0x1, P0 ;  /* 0x00000001ff027807 */ /* 0x002fe40000000000 */
[----:B------:R-:W-:Y:S02]  /*1fb40*/  SEL R22, R22, RZ, P0 ;  /* 0x000000ff16167207 */ /* 0x000fe40000000000 */
[----:B------:R-:W-:Y:S02]  /*1fb50*/  LOP3.LUT R19, R19, R2, RZ, 0x3c, !PT ;  /* 0x0000000213137212 */ /* 0x000fe400078e3cff */
[----:B------:R-:W-:Y:S01]  /*1fb60*/  PRMT R2, RZ, 0x7610, R2 ;  /* 0x00007610ff027816 */ /* 0x000fe20000000002 */
[----:B------:R-:W-:Y:S06]  /*1fb70*/  @P4 BRA `(.L_x_312) ;  /* 0xfffffff000604947 */ /* 0x000fec000383ffff */
[----:B------:R-:W-:Y:S05]  /*1fb80*/  BSYNC B0 ;  /* 0x0000000000007941 */ /* 0x000fea0003800000 */
.L_x_292:
[----:B------:R-:W-:-:S03]  /*1fb90*/  UMOV UR4, 0xffffffff ;  /* 0xffffffff00047882 */ /* 0x000fc60000000000 */
[----:B------:R-:W-:Y:S05]  /*1fba0*/  BRA.DIV UR4, `(.L_x_313) ;  /* 0x0000003a04107947 */ /* 0x000fea000b800000 */
[----:B-----5:R-:W-:-:S13]  /*1fbb0*/  ELECT P6, URZ, PT ;  /* 0x00000000003f782f */ /* 0x020fda00038c0000 */
.L_x_414:
[----:B------:R-:W-:Y:S04]  /*1fbc0*/  BSSY B0, `(.L_x_314) ;  /* 0x0000018000007945 */ /* 0x000fe80003800000 */
[----:B------:R-:W-:Y:S05]  /*1fbd0*/  @!P6 BRA `(.L_x_315) ;  /* 0x000000000058e947 */ /* 0x000fea0003800000 */
[----:B------:R-:W-:-:S04]  /*1fbe0*/  ULOP3.LUT UR4, UR42, 0x2, URZ, 0xfc, !UPT ;  /* 0x000000022a047892 */ /* 0x000fc8000f8efc3f */
[----:B------:R-:W-:-:S06]  /*1fbf0*/  UISETP.NE.AND UP0, UPT, UR4, 0x3, UPT ;  /* 0x000000030400788c */ /* 0x000fcc000bf05270 */
[----:B------:R-:W-:-:S13]  /*1fc00*/  PLOP3.LUT P0, PT, PT, PT, UP0, 0x80, 0x0 ;  /* 0x000000000000781c */ /* 0x000fda0003f0f008 */
[----:B------:R-:W-:Y:S05]  /*1fc10*/  @!P0 BRA `(.L_x_316) ;  /* 0x0000000000048947 */ /* 0x000fea0003800000 */
[----:B------:R-:W-:Y:S01]  /*1fc20*/  BPT.TRAP 0x1 ;  /* 0x000000040000795c */ /* 0x000fe20000300000 */
.L_x_316:
[----:B------:R-:W-:Y:S01]  /*1fc30*/  IMAD.U32 R3, RZ, RZ, UR22 ;  /* 0x00000016ff037e24 */ /* 0x000fe2000f8e00ff */
[----:B------:R-:W-:-:S04]  /*1fc40*/  SHF.L.U32 R2, R10, 0x1f, RZ ;  /* 0x0000001f0a027819 */ /* 0x000fc800000006ff */
[----:B------:R-:W-:-:S05]  /*1fc50*/  IADD3 R3, R3, 0x34490, RZ ;  /* 0x0003449003037810 */ /* 0x000fca0007ffe0ff */
[C---:B------:R-:W-:Y:S01]  /*1fc60*/  IMAD R7, R0.reuse, 0x8, R3 ;  /* 0x0000000800077824 */ /* 0x040fe200078e0203 */
[----:B------:R-:W-:-:S03]  /*1fc70*/  IADD3 R0, R0, 0x1, RZ ;  /* 0x0000000100007810 */ /* 0x000fc60007ffe0ff */
[----:B------:R-:W1:Y:S01]  /*1fc80*/  SYNCS.PHASECHK.TRANS64.TRYWAIT P0, [R7+URZ], R2 ;  /* 0x00000002070075a7 */ /* 0x000e62000800017f */
[----:B------:R-:W-:-:S04]  /*1fc90*/  ISETP.NE.AND P1, PT, R0, 0x2, PT ;  /* 0x000000020000780c */ /* 0x000fc80003f25270 */
[----:B------:R-:W-:Y:S02]  /*1fca0*/  SEL R5, RZ, 0x1, P1 ;  /* 0x00000001ff057807 */ /* 0x000fe40000800000 */
[----:B------:R-:W-:Y:S02]  /*1fcb0*/  SEL R0, R0, RZ, P1 ;  /* 0x000000ff00007207 */ /* 0x000fe40000800000 */
[----:B------:R-:W-:Y:S01]  /*1fcc0*/  LOP3.LUT R5, R10, R5, RZ, 0x3c, !PT ;  /* 0x000000050a057212 */ /* 0x000fe200078e3cff */
[----:B-1----:R-:W-:Y:S06]  /*1fcd0*/  @!P0 BRA `(.L_x_317) ;  /* 0x0000003400e48947 */ /* 0x002fec0003800000 */
.L_x_415:
[----:B------:R-:W-:Y:S01]  /*1fce0*/  IMAD R3, R0, 0x8, R3 ;  /* 0x0000000800037824 */ /* 0x000fe200078e0203 */
[----:B------:R-:W-:-:S07]  /*1fcf0*/  SHF.L.U32 R0, R5, 0x1f, RZ ;  /* 0x0000001f05007819 */ /* 0x000fce00000006ff */
.L_x_318:
[----:B--2---:R2:W3:Y:S02]  /*1fd00*/  SYNCS.PHASECHK.TRANS64.TRYWAIT P0, [R3+URZ], R0 ;  /* 0x00000000030075a7 */ /* 0x0044e4000800017f */
[----:B---3--:R-:W-:Y:S05]  /*1fd10*/  @!P0 NANOSLEEP.SYNCS 0x989680 ;  /* 0x009896800000895d */ /* 0x008fea0003900000 */
[----:B------:R-:W3:Y:S02]  /*1fd20*/  @!P0 SYNCS.PHASECHK.TRANS64 P0, [R3+URZ], R0 ;  /* 0x00000000030085a7 */ /* 0x000ee4000800007f */
[----:B---3--:R-:W-:Y:S05]  /*1fd30*/  @!P0 BRA `(.L_x_318) ;  /* 0xfffffffc00f08947 */ /* 0x008fea000383ffff */
.L_x_315:
[----:B------:R-:W-:Y:S05]  /*1fd40*/  BSYNC B0 ;  /* 0x0000000000007941 */ /* 0x000fea0003800000 */
.L_x_314:
[----:B------:R-:W-:Y:S05]  /*1fd50*/  EXIT ;  /* 0x000000000000794d */ /* 0x000fea0003800000 */
.L_x_157:
[----:B------:R-:W-:Y:S01]  /*1fd60*/  PLOP3.LUT P1, PT, PT, PT, UP3, 0x80, 0x0 ;  /* 0x000000000000781c */ /* 0x000fe20003f2f038 */
[----:B------:R-:W-:Y:S01]  /*1fd70*/  ULDC UR20, c[0x0][0x10] ;  /* 0x0000040000147ab9 */ /* 0x000fe20000000800 */
[----:B------:R-:W-:Y:S01]  /*1fd80*/  ULDC UR22, c[0x0][0x904] ;  /* 0x0002410000167ab9 */ /* 0x000fe20000000800 */
[----:B------:R-:W-:Y:S01]  /*1fd90*/  UMOV UR19, 0xffffffff ;  /* 0xffffffff00137882 */ /* 0x000fe20000000000 */
[----:B------:R-:W-:Y:S01]  /*1fda0*/  ULDC.64 UR12, c[0x0][0x8c8] ;  /* 0x00023200000c7ab9 */ /* 0x000fe20000000a00 */
[----:B------:R-:W-:Y:S01]  /*1fdb0*/  UIMAD.WIDE.U32 UR20, UR60, UR20, URZ ;  /* 0x000000143c1472a5 */ /* 0x000fe2000f8e003f */
[----:B------:R-:W-:Y:S01]  /*1fdc0*/  MOV R14, 0x1 ;  /* 0x00000001000e7802 */ /* 0x000fe20000000f00 */
[----:B------:R-:W-:Y:S01]  /*1fdd0*/  ULDC.64 UR14, c[0x0][0x8e0] ;  /* 0x00023800000e7ab9 */ /* 0x000fe20000000a00 */
[----:B------:R-:W-:Y:S01]  /*1fde0*/  USHF.L.U32 UR23, UR19, UR22, URZ ;  /* 0x0000001613177299 */ /* 0x000fe2000800063f */
[----:B------:R-:W-:Y:S01]  /*1fdf0*/  IMAD.MOV.U32 R13, RZ, RZ, RZ ;  /* 0x000000ffff0d7224 */ /* 0x000fe200078e00ff */
[----:B------:R-:W-:Y:S01]  /*1fe00*/  UIADD3 UR11, UP1, UR12, -0x1, URZ ;  /* 0xffffffff0c0b7890 */ /* 0x000fe2000ff3e03f */
[----:B------:R-:W-:-:S02]  /*1fe10*/  ULDC UR19, c[0x0][0x14] ;  /* 0x0000050000137ab9 */ /* 0x000fc40000000800 */
[----:B------:R-:W1:Y:S01]  /*1fe20*/  @P1 S2R R2, SR_CTAID.Y ;  /* 0x0000000000021919 */ /* 0x000e620000002600 */
[----:B------:R-:W-:Y:S02]  /*1fe30*/  UIADD3 UR12, UP2, UR14, -0x1, URZ ;  /* 0xffffffff0e0c7890 */ /* 0x000fe4000ff5e03f */
[----:B------:R-:W-:Y:S02]  /*1fe40*/  UIMAD.WIDE.U32 UR28, UR20, UR19, URZ ;  /* 0x00000013141c72a5 */ /* 0x000fe4000f8e003f */
[----:B------:R-:W-:Y:S01]  /*1fe50*/  UIMAD UR21, UR21, UR19, URZ ;  /* 0x00000013151572a4 */ /* 0x000fe2000f8e023f */
[----:B------:R-:W-:Y:S01]  /*1fe60*/  ULDC UR18, c[0x0][0x8a8] ;  /* 0x00022a0000127ab9 */ /* 0x000fe20000000800 */
[----:B------:R-:W-:Y:S01]  /*1fe70*/  UMOV UR24, 0x1 ;  /* 0x0000000100187882 */ /* 0x000fe20000000000 */
[----:B------:R-:W-:Y:S02]  /*1fe80*/  UIADD3.X UR14, UR15, -0x1, URZ, UP2, !UPT ;  /* 0xffffffff0f0e7890 */ /* 0x000fe400097fe43f */
[----:B------:R-:W-:-:S02]  /*1fe90*/  UIADD3.X UR13, UR13, -0x1, URZ, UP1, !UPT ;  /* 0xffffffff0d0d7890 */ /* 0x000fc40008ffe43f */
[----:B------:R-:W-:Y:S02]  /*1fea0*/  ULOP3.LUT UR15, UR59, 0x2, URZ, 0xfc, !UPT ;  /* 0x000000023b0f7892 */ /* 0x000fe4000f8efc3f */
[----:B------:R-:W-:Y:S02]  /*1feb0*/  UIADD3 UR16, UR9, -0x1, URZ ;  /* 0xffffffff09107890 */ /* 0x000fe4000fffe03f */
[----:B------:R-:W-:Y:S02]  /*1fec0*/  UIADD3 UR17, UR10, -0x1, URZ ;  /* 0xffffffff0a117890 */ /* 0x000fe4000fffe03f */
[----:B------:R-:W-:Y:S02]  /*1fed0*/  UIADD3 UR18, UR18, -0x1, URZ ;  /* 0xffffffff12127890 */ /* 0x000fe4000fffe03f */
[----:B------:R-:W-:Y:S02]  /*1fee0*/  USHF.L.U32 UR19, UR24, UR22, URZ ;  /* 0x0000001618137299 */ /* 0x000fe4000800063f */
[----:B------:R-:W-:-:S02]  /*1fef0*/  ULOP3.LUT UR20, URZ, UR23, URZ, 0x33, !UPT ;  /* 0x000000173f147292 */ /* 0x000fc4000f8e333f */
[----:B------:R-:W-:Y:S01]  /*1ff00*/  UIADD3 UR21, UR29, UR21, URZ ;  /* 0x000000151d157290 */ /* 0x000fe2000fffe03f */
[----:B-1----:R-:W-:-:S15]  /*1ff10*/  @P1 R2UR UR56, R2 ;  /* 0x00000000023812ca */ /* 0x002fde00000e0000 */
.L_x_339:
[----:B------:R-:W1:Y:S01]  /*1ff20*/  LDC.64 R2, c[0x0][0x8f8] ;  /* 0x00023e00ff027b82 */ /* 0x000e620000000a00 */
[----:B------:R-:W-:Y:S01]  /*1ff30*/  UIADD3 UR8, UP1, UR8, UR28, URZ ;  /* 0x0000001c08087290 */ /* 0x000fe2000ff3e03f */
[----:B------:R-:W-:Y:S01]  /*1ff40*/  ISETP.NE.AND P2, PT, R15, RZ, PT ;  /* 0x000000ff0f00720c */ /* 0x000fe20003f45270 */
[----:B------:R-:W-:Y:S01]  /*1ff50*/  UMOV UR22, 0xffffffff ;  /* 0xffffffff00167882 */ /* 0x000fe20000000000 */
[----:B------:R-:W-:Y:S01]  /*1ff60*/  UMOV UR23, 0xffffffff ;  /* 0xffffffff00177882 */ /* 0x000fe20000000000 */
[----:B------:R-:W-:Y:S01]  /*1ff70*/  UIADD3.X UR7, UR7, UR21, URZ, UP1, !UPT ;  /* 0x0000001507077290 */ /* 0x000fe20008ffe43f */
[----:B------:R-:W-:Y:S01]  /*1ff80*/  IMAD.MOV.U32 R19, RZ, RZ, RZ ;  /* 0x000000ffff137224 */ /* 0x000fe200078e00ff */
[----:B------:R-:W-:Y:S01]  /*1ff90*/  UMOV UR24, 0xffffffff ;  /* 0xffffffff00187882 */ /* 0x000fe20000000000 */
[----:B-1----:R-:W-:-:S03]  /*1ffa0*/  ISETP.LE.U32.AND P1, PT, R2, UR8, PT ;  /* 0x0000000802007c0c */ /* 0x002fc6000bf23070 */
[----:B------:R-:W-:-:S04]  /*1ffb0*/  MOV R2, UR7 ;  /* 0x0000000700027c02 */ /* 0x000fc80008000f00 */
[----:B------:R-:W-:-:S13]  /*1ffc0*/  ISETP.GE.U32.AND.EX P1, PT, R2, R3, PT, P1 ;  /* 0x000000030200720c */ /* 0x000fda0003f26110 */
[----:B---345:R-:W-:Y:S05]  /*1ffd0*/  @P2 BRA P1, `(.L_x_319) ;  /* 0x0000001800442947 */ /* 0x038fea0000800000 */
[----:B------:R-:W-:-:S04]  /*1ffe0*/  IADD3 R2, P2, R6, UR5, RZ ;  /* 0x0000000506027c10 */ /* 0x000fc8000ff5e0ff */
[----:B------:R-:W-:Y:S02]  /*1fff0*/  ISETP.GT.U32.AND P1, PT, R2, UR8, PT ;  /* 0x0000000802007c0c */ /* 0x000fe4000bf24070 */
[----:B------:R-:W-:-:S04]  /*20000*/  IADD3.X R2, R7, UR6, RZ, P2, !PT ;  /* 0x0000000607027c10 */ /* 0x000fc800097fe4ff */
[----:B------:R-:W-:-:S13]  /*20010*/  ISETP.GT.U32.AND.EX P1, PT, R2, UR7, PT, P1 ;  /* 0x0000000702007c0c */ /* 0x000fda000bf24110 */
[----:B------:R-:W-:Y:S05]  /*20020*/  @P1 BRA `(.L_x_320) ;  /* 0x0000001400241947 */ /* 0x000fea0003800000 */
[----:B------:R-:W-:Y:S01]  /*20030*/  IADD3 R11, R20, UR4, RZ ;  /* 0x00000004140b7c10 */ /* 0x000fe2000fffe0ff */
[----:B------:R-:W-:Y:S01]  /*20040*/  ULDC UR22, c[0x0][0x910] ;  /* 0x0002440000167ab9 */ /* 0x000fe20000000800 */
[----:B------:R-:W-:Y:S01]  /*20050*/  IMAD.MOV.U32 R23, RZ, RZ, R8 ;  /* 0x000000ffff177224 */ /* 0x000fe200078e0008 */
[----:B------:R-:W-:Y:S02]  /*20060*/  MOV R16, R0 ;  /* 0x0000000000107202 */ /* 0x000fe40000000f00 */
[----:B------:R-:W-:-:S05]  /*20070*/  VIADD R12, R11, 0x20 ;  /* 0x000000200b0c7836 */ /* 0x000fca0000000000 */
[----:B------:R-:W-:-:S13]  /*20080*/  ISETP.GE.AND P1, PT, R12, UR22, PT ;  /* 0x000000160c007c0c */ /* 0x000fda000bf26270 */
[----:B------:R-:W1:Y:S01]  /*20090*/  @!P1 LDC.64 R2, c[0x0][0x918] ;  /* 0x00024600ff029b82 */ /* 0x000e620000000a00 */
[----:B------:R-:W-:Y:S01]  /*200a0*/  @!P1 IADD3 R7, R11, 0x20, RZ ;  /* 0x000000200b079810 */ /* 0x000fe20007ffe0ff */
[----:B------:R-:W-:Y:S01]  /*200b0*/  BSSY B0, `(.L_x_321) ;  /* 0x0000064000007945 */ /* 0x000fe20003800000 */
[----:B------:R-:W-:-:S03]  /*200c0*/  IMAD.MOV.U32 R6, RZ, RZ, 0x7fffffff ;  /* 0x7fffffffff067424 */ /* 0x000fc600078e00ff */
[----:B-1----:R-:W-:-:S05]  /*200d0*/  @!P1 IMAD.WIDE R2, R7, 0xc, R2 ;  /* 0x0000000c07029825 */ /* 0x002fca00078e0202 */
[----:B------:R1:W5:Y:S04]  /*200e0*/  @!P1 LDG.E R8, desc[UR38][R2.64] ;  /* 0x0000002602089981 */ /* 0x000368000c1e1900 */
[----:B------:R1:W5:Y:S01]  /*200f0*/  @!P1 LDG.E R0, desc[UR38][R2.64+0x4] ;  /* 0x0000042602009981 */ /* 0x000362000c1e1900 */
[----:B------:R-:W-:Y:S02]  /*20100*/  ISETP.GE.AND P1, PT, R11, UR22, PT ;  /* 0x000000160b007c0c */ /* 0x000fe4000bf26270 */
[----:B------:R-:W-:-:S11]  /*20110*/  MOV R7, RZ ;  /* 0x000000ff00077202 */ /* 0x000fd60000000f00 */
[----:B-1----:R-:W-:Y:S05]  /*20120*/  @P1 BRA `(.L_x_322) ;  /* 0x0000000400701947 */ /* 0x002fea0003800000 */
[----:B------:R-:W-:Y:S01]  /*20130*/  IABS R7, R9 ;  /* 0x0000000900077213 */ /* 0x000fe20000000000 */
[----:B------:R-:W-:Y:S01]  /*20140*/  ULDC UR23, c[0x0][0x8f0] ;  /* 0x00023c0000177ab9 */ /* 0x000fe20000000800 */
[----:B------:R-:W-:Y:S02]  /*20150*/  IABS R6, R10 ;  /* 0x0000000a00067213 */ /* 0x000fe40000000000 */
[----:B------:R-:W1:Y:S01]  /*20160*/  I2F.RP R3, R7 ;  /* 0x0000000700037306 */ /* 0x000e620000209400 */
[----:B------:R-:W-:Y:S02]  /*20170*/  PLOP3.LUT P3, PT, PT, PT, UP0, 0x80, 0x0 ;  /* 0x000000000000781c */ /* 0x000fe40003f6f008 */
[C---:B------:R-:W-:Y:S02]  /*20180*/  IADD3 R22, P2, R16.reuse, UR12, RZ ;  /* 0x0000000c10167c10 */ /* 0x040fe4000ff5e0ff */
[C---:B------:R-:W-:Y:S02]  /*20190*/  IADD3 R21, P1, R23.reuse, UR11, RZ ;  /* 0x0000000b17157c10 */ /* 0x040fe4000ff3e0ff */
[----:B------:R-:W-:Y:S01]  /*201a0*/  LEA.HI.X.SX32 R25, R16, UR14, 0x1, P2 ;  /* 0x0000000e10197c11 */ /* 0x000fe200090f0eff */
[----:B------:R-:W3:Y:S01]  /*201b0*/  I2F.RP R2, R6 ;  /* 0x0000000600027306 */ /* 0x000ee20000209400 */
[----:B------:R-:W-:-:S07]  /*201c0*/  LEA.HI.X.SX32 R24, R23, UR13, 0x1, P1 ;  /* 0x0000000d17187c11 */ /* 0x000fce00088f0eff */
[----:B-1----:R-:W1:Y:S08]  /*201d0*/  MUFU.RCP R3, R3 ;  /* 0x0000000300037308 */ /* 0x002e700000001000 */
[----:B---3--:R-:W3:Y:S01]  /*201e0*/  MUFU.RCP R2, R2 ;  /* 0x0000000200027308 */ /* 0x008ee20000001000 */
[----:B-1----:R-:W-:-:S07]  /*201f0*/  VIADD R19, R3, 0xffffffe ;  /* 0x0ffffffe03137836 */ /* 0x002fce0000000000 */
[----:B------:R-:W1:Y:S01]  /*20200*/  F2I.FTZ.U32.TRUNC.NTZ R19, R19 ;  /* 0x0000001300137305 */ /* 0x000e62000021f000 */
[----:B---3--:R-:W-:-:S07]  /*20210*/  IADD3 R17, R2, 0xffffffe, RZ ;  /* 0x0ffffffe02117810 */ /* 0x008fce0007ffe0ff */
[----:B------:R-:W3:Y:S01]  /*20220*/  F2I.FTZ.U32.TRUNC.NTZ R17, R17 ;  /* 0x0000001100117305 */ /* 0x000ee2000021f000 */
[----:B-1----:R-:W-:Y:S01]  /*20230*/  IMAD.MOV R18, RZ, RZ, -R19 ;  /* 0x000000ffff127224 */ /* 0x002fe200078e0a13 */
[----:B---3--:R-:W-:Y:S01]  /*20240*/  IADD3 R16, RZ, -R17, RZ ;  /* 0x80000011ff107210 */ /* 0x008fe20007ffe0ff */
[----:B------:R-:W-:Y:S06]  /*20250*/  @!P3 BRA `(.L_x_323) ;  /* 0x000000000034b947 */ /* 0x000fec0003800000 */
[----:B------:R-:W-:Y:S01]  /*20260*/  ULDC UR4, c[0x0][0x8dc] ;  /* 0x0002370000047ab9 */ /* 0x000fe20000000800 */
[----:B------:R-:W-:Y:S01]  /*20270*/  ULDC.64 UR24, c[0x0][0x8d0] ;  /* 0x0002340000187ab9 */ /* 0x000fe20000000a00 */
[----:B------:R-:W-:-:S05]  /*20280*/  IADD3 R3, P1, R21, UR4, RZ ;  /* 0x0000000415037c10 */ /* 0x000fca000ff3e0ff */
[----:B------:R-:W-:-:S04]  /*20290*/  IMAD.X R21, RZ, RZ, R24, P1 ;  /* 0x000000ffff157224 */ /* 0x000fc800008e0618 */
[----:B------:R-:W-:-:S04]  /*202a0*/  IMAD.WIDE.U32 R4, R21, UR24, RZ ;  /* 0x0000001815047c25 */ /* 0x000fc8000f8e00ff */
[----:B------:R-:W-:-:S04]  /*202b0*/  IMAD.WIDE.U32 R4, P1, R3, UR25, R4 ;  /* 0x0000001903047c25 */ /* 0x000fc8000f820004 */
[----:B------:R-:W-:-:S04]  /*202c0*/  IMAD.WIDE.U32 R2, R3, UR24, RZ ;  /* 0x0000001803027c25 */ /* 0x000fc8000f8e00ff */
[----:B------:R-:W-:Y:S01]  /*202d0*/  IMAD.MOV.U32 R2, RZ, RZ, R5 ;  /* 0x000000ffff027224 */ /* 0x000fe200078e0005 */
[----:B------:R-:W-:Y:S02]  /*202e0*/  IADD3 RZ, P2, R3, R4, RZ ;  /* 0x0000000403ff7210 */ /* 0x000fe40007f5e0ff */
[----:B------:R-:W-:-:S03]  /*202f0*/  IADD3.X R3, RZ, RZ, RZ, P1, !PT ;  /* 0x000000ffff037210 */ /* 0x000fc60000ffe4ff */
[----:B------:R-:W-:-:S04]  /*20300*/  IMAD.WIDE.U32.X R2, R21, UR25, R2, P2 ;  /* 0x0000001915027c25 */ /* 0x000fc800090e0402 */
[----:B------:R-:W-:Y:S01]  /*20310*/  IMAD.MOV.U32 R24, RZ, RZ, R3 ;  /* 0x000000ffff187224 */ /* 0x000fe200078e0003 */
[----:B------:R-:W-:-:S07]  /*20320*/  MOV R21, R2 ;  /* 0x0000000200157202 */ /* 0x000fce0000000f00 */
.L_x_323:
[----:B------:R-:W-:Y:S05]  /*20330*/  @!P0 BRA `(.L_x_324) ;  /* 0x0000000000348947 */ /* 0x000fea0003800000 */
[----:B------:R-:W-:Y:S01]  /*20340*/  ULDC UR4, c[0x0][0x8f4] ;  /* 0x00023d0000047ab9 */ /* 0x000fe20000000800 */
[----:B------:R-:W-:Y:S01]  /*20350*/  ULDC.64 UR24, c[0x0][0x8e8] ;  /* 0x00023a0000187ab9 */ /* 0x000fe20000000a00 */
[----:B------:R-:W-:-:S04]  /*20360*/  IADD3 R3, P1, R22, UR4, RZ ;  /* 0x0000000416037c10 */ /* 0x000fc8000ff3e0ff */
[----:B------:R-:W-:-:S05]  /*20370*/  IADD3.X R23, RZ, R25, RZ, P1, !PT ;  /* 0x00000019ff177210 */ /* 0x000fca0000ffe4ff */
[----:B------:R-:W-:-:S04]  /*20380*/  IMAD.WIDE.U32 R4, R23, UR24, RZ ;  /* 0x0000001817047c25 */ /* 0x000fc8000f8e00ff */
[----:B------:R-:W-:-:S04]  /*20390*/  IMAD.WIDE.U32 R4, P1, R3, UR25, R4 ;  /* 0x0000001903047c25 */ /* 0x000fc8000f820004 */
[----:B------:R-:W-:Y:S01]  /*203a0*/  IMAD.WIDE.U32 R2, R3, UR24, RZ ;  /* 0x0000001803027c25 */ /* 0x000fe2000f8e00ff */
[----:B------:R-:W-:-:S04]  /*203b0*/  MOV R2, R5 ;  /* 0x0000000500027202 */ /* 0x000fc80000000f00 */
[----:B------:R-:W-:Y:S01]  /*203c0*/  IADD3 RZ, P2, R3, R4, RZ ;  /* 0x0000000403ff7210 */ /* 0x000fe20007f5e0ff */
[----:B------:R-:W-:-:S04]  /*203d0*/  IMAD.X R3, RZ, RZ, RZ, P1 ;  /* 0x000000ffff037224 */ /* 0x000fc800008e06ff */
[----:B------:R-:W-:-:S04]  /*203e0*/  IMAD.WIDE.U32.X R2, R23, UR25, R2, P2 ;  /* 0x0000001917027c25 */ /* 0x000fc800090e0402 */
[----:B------:R-:W-:Y:S01]  /*203f0*/  IMAD.MOV.U32 R22, RZ, RZ, R2 ;  /* 0x000000ffff167224 */ /* 0x000fe200078e0002 */
[----:B------:R-:W-:-:S07]  /*20400*/  MOV R25, R3 ;  /* 0x0000000300197202 */ /* 0x000fce0000000f00 */
.L_x_324:
[----:B------:R-:W-:Y:S01]  /*20410*/  MOV R3, R19 ;  /* 0x0000001300037202 */ /* 0x000fe20000000f00 */
[----:B------:R-:W-:Y:S01]  /*20420*/  IMAD R18, R18, R7, RZ ;  /* 0x0000000712127224 */ /* 0x000fe200078e02ff */
[----:B------:R-:W-:Y:S01]  /*20430*/  ULDC UR4, c[0x0][0x8d8] ;  /* 0x0002360000047ab9 */ /* 0x000fe20000000800 */
[----:B------:R-:W-:Y:S01]  /*20440*/  IMAD.MOV.U32 R2, RZ, RZ, RZ ;  /* 0x000000ffff027224 */ /* 0x000fe200078e00ff */
[----:B------:R-:W-:Y:S01]  /*20450*/  SHF.R.U64 R21, R21, UR4, R24 ;  /* 0x0000000415157c19 */ /* 0x000fe20008001218 */
[----:B------:R-:W-:Y:S01]  /*20460*/  IMAD R4, R16, R6, RZ ;  /* 0x0000000610047224 */ /* 0x000fe200078e02ff */
[----:B------:R-:W-:Y:S01]  /*20470*/  SHF.R.U64 R22, R22, UR23, R25 ;  /* 0x0000001716167c19 */ /* 0x000fe20008001219 */
[----:B------:R-:W-:Y:S01]  /*20480*/  IMAD.HI.U32 R19, R19, R18, R2 ;  /* 0x0000001213137227 */ /* 0x000fe200078e0002 */
[----:B------:R-:W-:Y:S02]  /*20490*/  IABS R18, R9 ;  /* 0x0000000900127213 */ /* 0x000fe40000000000 */
[----:B------:R-:W-:Y:S01]  /*204a0*/  PLOP3.LUT P5, PT, PT, PT, UP3, 0x80, 0x0 ;  /* 0x000000000000781c */ /* 0x000fe20003faf038 */
[----:B------:R-:W-:-:S02]  /*204b0*/  IMAD.MOV.U32 R3, RZ, RZ, R17 ;  /* 0x000000ffff037224 */ /* 0x000fc400078e0011 */
[----:B------:R-:W-:Y:S01]  /*204c0*/  VIADD R16, R21, UR16 ;  /* 0x0000001015107c36 */ /* 0x000fe20008000000 */
[----:B------:R-:W-:Y:S01]  /*204d0*/  IADD3 R21, RZ, -R18, RZ ;  /* 0x80000012ff157210 */ /* 0x000fe20007ffe0ff */
[----:B------:R-:W-:Y:S01]  /*204e0*/  IMAD.HI.U32 R2, R17, R4, R2 ;  /* 0x0000000411027227 */ /* 0x000fe200078e0002 */
[----:B------:R-:W-:Y:S02]  /*204f0*/  IADD3 R17, R22, UR17, RZ ;  /* 0x0000001116117c10 */ /* 0x000fe4000fffe0ff */
[----:B------:R-:W-:Y:S02]  /*20500*/  IABS R3, R10 ;  /* 0x0000000a00037213 */ /* 0x000fe40000000000 */
[----:B------:R-:W-:Y:S02]  /*20510*/  IABS R4, R17 ;  /* 0x0000001100047213 */ /* 0x000fe40000000000 */
[----:B------:R-:W-:Y:S01]  /*20520*/  IABS R5, R16 ;  /* 0x0000001000057213 */ /* 0x000fe20000000000 */
[----:B------:R-:W-:-:S02]  /*20530*/  IMAD.MOV R18, RZ, RZ, -R3 ;  /* 0x000000ffff127224 */ /* 0x000fc400078e0a03 */
[----:B------:R-:W-:-:S04]  /*20540*/  IMAD.HI.U32 R3, R19, R4, RZ ;  /* 0x0000000413037227 */ /* 0x000fc800078e00ff */
[----:B------:R-:W-:-:S04]  /*20550*/  IMAD.HI.U32 R2, R2, R5, RZ ;  /* 0x0000000502027227 */ /* 0x000fc800078e00ff */
[----:B------:R-:W-:Y:S02]  /*20560*/  IMAD R4, R3, R21, R4 ;  /* 0x0000001503047224 */ /* 0x000fe400078e0204 */
[----:B------:R-:W-:-:S03]  /*20570*/  IMAD R3, R2, R18, R5 ;  /* 0x0000001202037224 */ /* 0x000fc600078e0205 */
[----:B------:R-:W-:Y:S02]  /*20580*/  ISETP.GT.U32.AND P2, PT, R7, R4, PT ;  /* 0x000000040700720c */ /* 0x000fe40003f44070 */
[----:B------:R-:W-:-:S11]  /*20590*/  ISETP.GT.U32.AND P1, PT, R6, R3, PT ;  /* 0x000000030600720c */ /* 0x000fd60003f24070 */
[----:B------:R-:W-:Y:S02]  /*205a0*/  @!P2 IADD3 R4, R4, -R7, RZ ;  /* 0x800000070404a210 */ /* 0x000fe40007ffe0ff */
[----:B------:R-:W-:Y:S01]  /*205b0*/  @!P1 IMAD.IADD R3, R3, 0x1, -R6 ;  /* 0x0000000103039824 */ /* 0x000fe200078e0a06 */
[----:B------:R-:W-:Y:S02]  /*205c0*/  ISETP.GE.AND P2, PT, R17, RZ, PT ;  /* 0x000000ff1100720c */ /* 0x000fe40003f46270 */
[----:B------:R-:W-:Y:S02]  /*205d0*/  ISETP.GT.U32.AND P4, PT, R7, R4, PT ;  /* 0x000000040700720c */ /* 0x000fe40003f84070 */
[----:B------:R-:W-:Y:S02]  /*205e0*/  ISETP.GT.U32.AND P3, PT, R6, R3, PT ;  /* 0x000000030600720c */ /* 0x000fe40003f64070 */
[----:B------:R-:W-:-:S09]  /*205f0*/  ISETP.GE.AND P1, PT, R16, RZ, PT ;  /* 0x000000ff1000720c */ /* 0x000fd20003f26270 */
[----:B------:R-:W-:Y:S02]  /*20600*/  @!P4 IADD3 R4, R4, -R7, RZ ;  /* 0x800000070404c210 */ /* 0x000fe40007ffe0ff */
[----:B------:R-:W-:Y:S01]  /*20610*/  @!P3 IMAD.IADD R3, R3, 0x1, -R6 ;  /* 0x000000010303b824 */ /* 0x000fe200078e0a06 */
[----:B------:R-:W-:Y:S02]  /*20620*/  ISETP.NE.AND P4, PT, RZ, UR10, PT ;  /* 0x0000000aff007c0c */ /* 0x000fe4000bf85270 */
[----:B------:R-:W-:Y:S01]  /*20630*/  ISETP.NE.AND P3, PT, RZ, UR9, PT ;  /* 0x00000009ff007c0c */ /* 0x000fe2000bf65270 */
[----:B------:R-:W-:Y:S01]  /*20640*/  @!P1 IMAD.MOV R3, RZ, RZ, -R3 ;  /* 0x000000ffff039224 */ /* 0x000fe200078e0a03 */
[----:B------:R-:W-:-:S09]  /*20650*/  @!P2 IADD3 R4, -R4, RZ, RZ ;  /* 0x000000ff0404a210 */ /* 0x000fd20007ffe1ff */
[----:B------:R-:W-:Y:S02]  /*20660*/  @!P4 LOP3.LUT R4, RZ, UR10, RZ, 0x33, !PT ;  /* 0x0000000aff04cc12 */ /* 0x000fe4000f8e33ff */
[----:B------:R-:W-:Y:S02]  /*20670*/  @!P3 LOP3.LUT R3, RZ, UR9, RZ, 0x33, !PT ;  /* 0x00000009ff03bc12 */ /* 0x000fe4000f8e33ff */
[----:B------:R-:W-:-:S03]  /*20680*/  IADD3 R4, R17, -R4, RZ ;  /* 0x8000000411047210 */ /* 0x000fc60007ffe0ff */
[----:B------:R-:W-:-:S04]  /*20690*/  IMAD.IADD R3, R16, 0x1, -R3 ;  /* 0x0000000110037824 */ /* 0x000fc800078e0a03 */
[----:B------:R-:W-:Y:S01]  /*206a0*/  IMAD R6, R3, R4, RZ ;  /* 0x0000000403067224 */ /* 0x000fe200078e02ff */
[----:B------:R-:W-:-:S04]  /*206b0*/  SEL R2, R4, R3, !P5 ;  /* 0x0000000304027207 */ /* 0x000fc80006800000 */
[----:B------:R-:W-:Y:S02]  /*206c0*/  SHF.R.S32.HI R5, RZ, 0x1f, R2 ;  /* 0x0000001fff057819 */ /* 0x000fe40000011402 */
[----:B------:R-:W-:Y:S02]  /*206d0*/  SHF.R.S32.HI R7, RZ, 0x1f, R6 ;  /* 0x0000001fff077819 */ /* 0x000fe40000011406 */
[----:B------:R-:W-:-:S07]  /*206e0*/  MOV R4, R2 ;  /* 0x0000000200047202 */ /* 0x000fce0000000f00 */
.L_x_322:
[----:B--2---:R-:W-:Y:S05]  /*206f0*/  BSYNC B0 ;  /* 0x0000000000007941 */ /* 0x004fea0003800000 */
.L_x_321:
[----:B------:R-:W1:Y:S01]  /*20700*/  SHFL.UP PT, R3, R6, 0x1, RZ ;  /* 0x0420000006037989 */ /* 0x000e6200000e00ff */
[----:B------:R-:W-:-:S03]  /*20710*/  ISETP.NE.AND P1, PT, R20, RZ, PT ;  /* 0x000000ff1400720c */ /* 0x000fc60003f25270 */
[----:B------:R-:W2:Y:S01]  /*20720*/  SHFL.UP PT, R2, R7, 0x1, RZ ;  /* 0x0420000007027989 */ /* 0x000ea200000e00ff */
[----:B-1----:R-:W-:Y:S02]  /*20730*/  SEL R3, R3, RZ, P1 ;  /* 0x000000ff03037207 */ /* 0x002fe40000800000 */
[----:B--2---:R-:W-:Y:S02]  /*20740*/  SEL R2, R2, RZ, P1 ;  /* 0x000000ff02027207 */ /* 0x004fe40000800000 */
[----:B------:R-:W-:-:S05]  /*20750*/  IADD3 R18, P2, R3, R6, RZ ;  /* 0x0000000603127210 */ /* 0x000fca0007f5e0ff */
[----:B------:R-:W-:Y:S01]  /*20760*/  IMAD.X R19, R2, 0x1, R7, P2 ;  /* 0x0000000102137824 */ /* 0x000fe200010e0607 */
[----:B------:R-:W1:Y:S01]  /*20770*/  SHFL.UP PT, R3, R18, 0x2, RZ ;  /* 0x0440000012037989 */ /* 0x000e6200000e00ff */
[----:B------:R-:W-:-:S03]  /*20780*/  ISETP.GE.U32.AND P2, PT, R20, 0x2, PT ;  /* 0x000000021400780c */ /* 0x000fc60003f46070 */
[----:B------:R-:W2:Y:S01]  /*20790*/  SHFL.UP PT, R2, R19, 0x2, RZ ;  /* 0x0440000013027989 */ /* 0x000ea200000e00ff */
[----:B-1----:R-:W-:-:S04]  /*207a0*/  SEL R3, R3, RZ, P2 ;  /* 0x000000ff03037207 */ /* 0x002fc80001000000 */
[----:B------:R-:W-:Y:S02]  /*207b0*/  IADD3 R16, P3, R3, R18, RZ ;  /* 0x0000001203107210 */ /* 0x000fe40007f7e0ff */
[----:B--2---:R-:W-:-:S03]  /*207c0*/  SEL R2, R2, RZ, P2 ;  /* 0x000000ff02027207 */ /* 0x004fc60001000000 */
[----:B------:R-:W1:Y:S01]  /*207d0*/  SHFL.UP PT, R3, R16, 0x4, RZ ;  /* 0x0480000010037989 */ /* 0x000e6200000e00ff */
[----:B------:R-:W-:Y:S02]  /*207e0*/  IADD3.X R17, R2, R19, RZ, P3, !PT ;  /* 0x0000001302117210 */ /* 0x000fe40001ffe4ff */
[----:B------:R-:W-:-:S03]  /*207f0*/  ISETP.GE.U32.AND P3, PT, R20, 0x4, PT ;  /* 0x000000041400780c */ /* 0x000fc60003f66070 */
[----:B------:R-:W2:Y:S01]  /*20800*/  SHFL.UP PT, R2, R17, 0x4, RZ ;  /* 0x0480000011027989 */ /* 0x000ea200000e00ff */
[----:B-1----:R-:W-:-:S04]  /*20810*/  SEL R3, R3, RZ, P3 ;  /* 0x000000ff03037207 */ /* 0x002fc80001800000 */
[----:B------:R-:W-:Y:S02]  /*20820*/  IADD3 R18, P4, R3, R16, RZ ;  /* 0x0000001003127210 */ /* 0x000fe40007f9e0ff */
[----:B--2---:R-:W-:-:S03]  /*20830*/  SEL R2, R2, RZ, P3 ;  /* 0x000000ff02027207 */ /* 0x004fc60001800000 */
[----:B------:R-:W1:Y:S02]  /*20840*/  SHFL.UP PT, R3, R18, 0x8, RZ ;  /* 0x0500000012037989 */ /* 0x000e6400000e00ff */
[----:B------:R-:W-:Y:S01]  /*20850*/  IMAD.X R19, R2, 0x1, R17, P4 ;  /* 0x0000000102137824 */ /* 0x000fe200020e0611 */
[----:B------:R-:W-:-:S04]  /*20860*/  ISETP.GE.U32.AND P4, PT, R20, 0x8, PT ;  /* 0x000000081400780c */ /* 0x000fc80003f86070 */
        /* <DEDUP_REMOVED lines=10> */
[----:B--2---:R-:W-:-:S05]  /*20910*/  SEL R2, R2, RZ, P5 ;  /* 0x000000ff02027207 */ /* 0x004fca0002800000 */
[----:B------:R-:W-:Y:S01]  /*20920*/  IMAD.X R18, R2, 0x1, R17, P6 ;  /* 0x0000000102127824 */ /* 0x000fe200030e0611 */
[----:B------:R-:W-:-:S04]  /*20930*/  IADD3 R2, P6, R19, UR5, RZ ;  /* 0x0000000513027c10 */ /* 0x000fc8000ffde0ff */
[----:B------:R-:W-:Y:S02]  /*20940*/  IADD3.X R3, R18, UR6, RZ, P6, !PT ;  /* 0x0000000612037c10 */ /* 0x000fe4000b7fe4ff */
[----:B------:R-:W-:-:S04]  /*20950*/  ISETP.GT.U32.AND P6, PT, R2, UR8, PT ;  /* 0x0000000802007c0c */ /* 0x000fc8000bfc4070 */
[----:B------:R-:W-:-:S13]  /*20960*/  ISETP.GT.U32.AND.EX P6, PT, R3, UR7, PT, P6 ;  /* 0x0000000703007c0c */ /* 0x000fda000bfc4160 */
[----:B------:R-:W-:-:S04]  /*20970*/  VOTE.ANY R16, PT, P6 ;  /* 0x0000000000107806 */ /* 0x000fc800030e0100 */
[----:B------:R-:W-:-:S13]  /*20980*/  ISETP.NE.AND P6, PT, R16, RZ, PT ;  /* 0x000000ff1000720c */ /* 0x000fda0003fc5270 */
[----:B------:R-:W-:Y:S05]  /*20990*/  @P6 BRA `(.L_x_325) ;  /* 0x0000000800786947 */ /* 0x000fea0003800000 */
[----:B------:R-:W-:Y:S01]  /*209a0*/  MOV R19, R2 ;  /* 0x0000000200137202 */ /* 0x000fe20000000f00 */
[----:B------:R-:W-:Y:S01]  /*209b0*/  IMAD.MOV.U32 R21, RZ, RZ, R3 ;  /* 0x000000ffff157224 */ /* 0x000fe200078e0003 */
[----:B------:R-:W-:Y:S01]  /*209c0*/  ULDC UR22, c[0x0][0x910] ;  /* 0x0002440000167ab9 */ /* 0x000fe20000000800 */
[----:B------:R-:W-:Y:S01]  /*209d0*/  ULDC UR23, c[0x0][0x8f4] ;  /* 0x00023d0000177ab9 */ /* 0x000fe20000000800 */
[----:B------:R-:W-:Y:S01]  /*209e0*/  ULDC UR4, c[0x0][0x8dc] ;  /* 0x0002370000047ab9 */ /* 0x000fe20000000800 */
[----:B------:R-:W-:Y:S01]  /*209f0*/  ULDC UR30, c[0x0][0x8d8] ;  /* 0x00023600001e7ab9 */ /* 0x000fe20000000800 */
[----:B------:R-:W-:Y:S01]  /*20a00*/  ULDC UR31, c[0x0][0x8f0] ;  /* 0x00023c00001f7ab9 */ /* 0x000fe20000000800 */
[----:B------:R-:W-:Y:S01]  /*20a10*/  ULDC.64 UR24, c[0x0][0x8d0] ;  /* 0x0002340000187ab9 */ /* 0x000fe20000000a00 */
[----:B------:R-:W-:-:S05]  /*20a20*/  ULDC.64 UR26, c[0x0][0x8e8] ;  /* 0x00023a00001a7ab9 */ /* 0x000fca0000000a00 */
.L_x_330:
[----:B------:R-:W-:Y:S01]  /*20a30*/  MOV R11, R12 ;  /* 0x0000000c000b7202 */ /* 0x000fe20000000f00 */
[----:B------:R-:W-:Y:S01]  /*20a40*/  VIADD R12, R12, 0x20 ;  /* 0x000000200c0c7836 */ /* 0x000fe20000000000 */
[----:B-----5:R-:W-:Y:S01]  /*20a50*/  MOV R17, R0 ;  /* 0x0000000000117202 */ /* 0x020fe20000000f00 */
[----:B------:R-:W-:-:S03]  /*20a60*/  IMAD.MOV.U32 R16, RZ, RZ, R8 ;  /* 0x000000ffff107224 */ /* 0x000fc600078e0008 */
[----:B------:R-:W-:-:S13]  /*20a70*/  ISETP.GE.AND P6, PT, R12, UR22, PT ;  /* 0x000000160c007c0c */ /* 0x000fda000bfc6270 */
[----:B------:R-:W1:Y:S01]  /*20a80*/  @!P6 LDC.64 R2, c[0x0][0x918] ;  /* 0x00024600ff02eb82 */ /* 0x000e620000000a00 */
[----:B------:R-:W2:Y:S01]  /*20a90*/  SHFL.IDX PT, R21, R21, 0x1f, 0x1f ;  /* 0x03e01f0015157f89 */ /* 0x000ea200000e0000 */
[----:B------:R-:W-:-:S03]  /*20aa0*/  @!P6 IADD3 R7, R11, 0x20, RZ ;  /* 0x000000200b07e810 */ /* 0x000fc60007ffe0ff */
[----:B------:R-:W3:Y:S01]  /*20ab0*/  SHFL.IDX PT, R19, R19, 0x1f, 0x1f ;  /* 0x03e01f0013137f89 */ /* 0x000ee200000e0000 */
[----:B------:R-:W-:Y:S01]  /*20ac0*/  BSSY B0, `(.L_x_326) ;  /* 0x0000064000007945 */ /* 0x000fe20003800000 */
[----:B-1----:R-:W-:-:S05]  /*20ad0*/  @!P6 IMAD.WIDE R2, R7, 0xc, R2 ;  /* 0x0000000c0702e825 */ /* 0x002fca00078e0202 */
[----:B------:R1:W5:Y:S04]  /*20ae0*/  @!P6 LDG.E R8, desc[UR38][R2.64] ;  /* 0x000000260208e981 */ /* 0x000368000c1e1900 */
[----:B------:R1:W5:Y:S01]  /*20af0*/  @!P6 LDG.E R0, desc[UR38][R2.64+0x4] ;  /* 0x000004260200e981 */ /* 0x000362000c1e1900 */
[----:B------:R-:W-:Y:S01]  /*20b00*/  ISETP.GE.AND P6, PT, R11, UR22, PT ;  /* 0x000000160b007c0c */ /* 0x000fe2000bfc6270 */
[----:B------:R-:W-:Y:S01]  /*20b10*/  IMAD.MOV.U32 R6, RZ, RZ, 0x7fffffff ;  /* 0x7fffffffff067424 */ /* 0x000fe200078e00ff */
[----:B--2---:R-:W-:Y:S02]  /*20b20*/  R2UR UR6, R21 ;  /* 0x00000000150672ca */ /* 0x004fe400000e0000 */
[----:B---3--:R-:W-:Y:S02]  /*20b30*/  R2UR UR5, R19 ;  /* 0x00000000130572ca */ /* 0x008fe400000e0000 */
[----:B------:R-:W-:-:S07]  /*20b40*/  MOV R7, RZ ;  /* 0x000000ff00077202 */ /* 0x000fce0000000f00 */
[----:B-1----:R-:W-:Y:S06]  /*20b50*/  @P6 BRA `(.L_x_327) ;  /* 0x0000000400686947 */ /* 0x002fec0003800000 */
[----:B------:R-:W-:-:S04]  /*20b60*/  IADD3 R18, P6, R16, UR11, RZ ;  /* 0x0000000b10127c10 */ /* 0x000fc8000ffde0ff */
[----:B------:R-:W-:Y:S02]  /*20b70*/  LEA.HI.X.SX32 R21, R16, UR13, 0x1, P6 ;  /* 0x0000000d10157c11 */ /* 0x000fe4000b0f0eff */
[----:B------:R-:W-:Y:S02]  /*20b80*/  IABS R16, R9 ;  /* 0x0000000900107213 */ /* 0x000fe40000000000 */
[C---:B------:R-:W-:Y:S02]  /*20b90*/  IADD3 R22, P6, R17.reuse, UR12, RZ ;  /* 0x0000000c11167c10 */ /* 0x040fe4000ffde0ff */
[----:B------:R-:W1:Y:S02]  /*20ba0*/  I2F.RP R2, R16 ;  /* 0x0000001000027306 */ /* 0x000e640000209400 */
[----:B------:R-:W-:Y:S02]  /*20bb0*/  LEA.HI.X.SX32 R23, R17, UR14, 0x1, P6 ;  /* 0x0000000e11177c11 */ /* 0x000fe4000b0f0eff */
[----:B------:R-:W-:-:S04]  /*20bc0*/  PLOP3.LUT P6, PT, PT, PT, UP0, 0x80, 0x0 ;  /* 0x000000000000781c */ /* 0x000fc80003fcf008 */
[----:B-1----:R-:W1:Y:S02]  /*20bd0*/  MUFU.RCP R2, R2 ;  /* 0x0000000200027308 */ /* 0x002e640000001000 */
[----:B-1----:R-:W-:-:S06]  /*20be0*/  VIADD R17, R2, 0xffffffe ;  /* 0x0ffffffe02117836 */ /* 0x002fcc0000000000 */
[----:B------:R-:W1:Y:S02]  /*20bf0*/  F2I.FTZ.U32.TRUNC.NTZ R17, R17 ;  /* 0x0000001100117305 */ /* 0x000e64000021f000 */
[----:B-1----:R-:W-:Y:S01]  /*20c00*/  IADD3 R19, RZ, -R17, RZ ;  /* 0x80000011ff137210 */ /* 0x002fe20007ffe0ff */
[----:B------:R-:W-:Y:S06]  /*20c10*/  @!P6 BRA `(.L_x_328) ;  /* 0x00000000002ce947 */ /* 0x000fec0003800000 */
        /* <DEDUP_REMOVED lines=11> */
.L_x_328:
        /* <DEDUP_REMOVED lines=12> */
.L_x_329:
[----:B------:R-:W-:Y:S01]  /*20d90*/  SHF.R.U64 R4, R22, UR31, R23 ;  /* 0x0000001f16047c19 */ /* 0x000fe20008001217 */
[----:B------:R-:W-:Y:S01]  /*20da0*/  IMAD R5, R19, R16, RZ ;  /* 0x0000001013057224 */ /* 0x000fe200078e02ff */
[----:B------:R-:W-:Y:S02]  /*20db0*/  IABS R2, R9 ;  /* 0x0000000900027213 */ /* 0x000fe40000000000 */
[----:B------:R-:W-:Y:S01]  /*20dc0*/  MOV R3, R17 ;  /* 0x0000001100037202 */ /* 0x000fe20000000f00 */
[----:B------:R-:W-:Y:S01]  /*20dd0*/  VIADD R4, R4, UR17 ;  /* 0x0000001104047c36 */ /* 0x000fe20008000000 */
[----:B------:R-:W-:Y:S01]  /*20de0*/  IADD3 R7, RZ, -R2, RZ ;  /* 0x80000002ff077210 */ /* 0x000fe20007ffe0ff */
[----:B------:R-:W-:Y:S01]  /*20df0*/  IMAD.MOV.U32 R2, RZ, RZ, RZ ;  /* 0x000000ffff027224 */ /* 0x000fe200078e00ff */
[----:B------:R-:W-:Y:S02]  /*20e00*/  SHF.R.U64 R18, R18, UR30, R21 ;  /* 0x0000001e12127c19 */ /* 0x000fe40008001215 */
[----:B------:R-:W-:Y:S01]  /*20e10*/  IABS R6, R4 ;  /* 0x0000000400067213 */ /* 0x000fe20000000000 */
[----:B------:R-:W-:Y:S01]  /*20e20*/  IMAD.HI.U32 R2, R17, R5, R2 ;  /* 0x0000000511027227 */ /* 0x000fe200078e0002 */
[----:B------:R-:W-:-:S02]  /*20e30*/  IABS R17, R10 ;  /* 0x0000000a00117213 */ /* 0x000fc40000000000 */
[----:B------:R-:W-:Y:S01]  /*20e40*/  MOV R3, R7 ;  /* 0x0000000700037202 */ /* 0x000fe20000000f00 */
[----:B------:R-:W-:Y:S01]  /*20e50*/  IMAD.MOV.U32 R5, RZ, RZ, R6 ;  /* 0x000000ffff057224 */ /* 0x000fe200078e0006 */
[----:B------:R-:W-:Y:S01]  /*20e60*/  IADD3 R7, R18, UR16, RZ ;  /* 0x0000001012077c10 */ /* 0x000fe2000fffe0ff */
[----:B------:R-:W1:Y:S01]  /*20e70*/  I2F.RP R6, R17 ;  /* 0x0000001100067306 */ /* 0x000e620000209400 */
[----:B------:R-:W-:Y:S01]  /*20e80*/  IABS R21, R10 ;  /* 0x0000000a00157213 */ /* 0x000fe20000000000 */
[----:B------:R-:W-:Y:S01]  /*20e90*/  IMAD.HI.U32 R2, R2, R5, RZ ;  /* 0x0000000502027227 */ /* 0x000fe200078e00ff */
[----:B------:R-:W-:Y:S02]  /*20ea0*/  IABS R18, R7 ;  /* 0x0000000700127213 */ /* 0x000fe40000000000 */
[----:B------:R-:W-:Y:S01]  /*20eb0*/  IADD3 R21, RZ, -R21, RZ ;  /* 0x80000015ff157210 */ /* 0x000fe20007ffe0ff */
[----:B------:R-:W-:-:S05]  /*20ec0*/  IMAD R5, R2, R3, R5 ;  /* 0x0000000302057224 */ /* 0x000fca00078e0205 */
[----:B------:R-:W-:Y:S01]  /*20ed0*/  ISETP.GT.U32.AND P6, PT, R16, R5, PT ;  /* 0x000000051000720c */ /* 0x000fe20003fc4070 */
[----:B-1----:R-:W1:-:S12]  /*20ee0*/  MUFU.RCP R6, R6 ;  /* 0x0000000600067308 */ /* 0x002e580000001000 */
[----:B------:R-:W-:Y:S01]  /*20ef0*/  @!P6 IMAD.IADD R5, R5, 0x1, -R16 ;  /* 0x000000010505e824 */ /* 0x000fe200078e0a10 */
[----:B-1----:R-:W-:-:S04]  /*20f00*/  IADD3 R2, R6, 0xffffffe, RZ ;  /* 0x0ffffffe06027810 */ /* 0x002fc80007ffe0ff */
[----:B------:R1:W2:Y:S02]  /*20f10*/  F2I.FTZ.U32.TRUNC.NTZ R3, R2 ;  /* 0x0000000200037305 */ /* 0x0002a4000021f000 */
[----:B-1----:R-:W-:Y:S02]  /*20f20*/  IMAD.MOV.U32 R2, RZ, RZ, RZ ;  /* 0x000000ffff027224 */ /* 0x002fe400078e00ff */
[----:B--2---:R-:W-:-:S04]  /*20f30*/  IMAD.MOV R22, RZ, RZ, -R3 ;  /* 0x000000ffff167224 */ /* 0x004fc800078e0a03 */
[----:B------:R-:W-:-:S04]  /*20f40*/  IMAD R19, R22, R17, RZ ;  /* 0x0000001116137224 */ /* 0x000fc800078e02ff */
[----:B------:R-:W-:-:S04]  /*20f50*/  IMAD.HI.U32 R6, R3, R19, R2 ;  /* 0x0000001303067227 */ /* 0x000fc800078e0002 */
[----:B------:R-:W-:Y:S01]  /*20f60*/  IMAD.MOV.U32 R3, RZ, RZ, R18 ;  /* 0x000000ffff037224 */ /* 0x000fe200078e0012 */
[----:B------:R-:W-:-:S03]  /*20f70*/  MOV R18, R21 ;  /* 0x0000001500127202 */ /* 0x000fc60000000f00 */
        /* <DEDUP_REMOVED lines=22> */
[----:B------:R-:W-:Y:S02]  /*210e0*/  SHF.R.S32.HI R5, RZ, 0x1f, R4 ;  /* 0x0000001fff057819 */ /* 0x000fe40000011404 */
[----:B------:R-:W-:-:S07]  /*210f0*/  SHF.R.S32.HI R7, RZ, 0x1f, R6 ;  /* 0x0000001fff077819 */ /* 0x000fce0000011406 */
.L_x_327:
[----:B------:R-:W-:Y:S05]  /*21100*/  BSYNC B0 ;  /* 0x0000000000007941 */ /* 0x000fea0003800000 */
.L_x_326:
[----:B------:R-:W1:Y:S04]  /*21110*/  SHFL.UP PT, R3, R6, 0x1, RZ ;  /* 0x0420000006037989 */ /* 0x000e6800000e00ff */
[----:B------:R-:W2:Y:S01]  /*21120*/  SHFL.UP PT, R2, R7, 0x1, RZ ;  /* 0x0420000007027989 */ /* 0x000ea200000e00ff */
[----:B-1----:R-:W-:Y:S02]  /*21130*/  SEL R3, R3, RZ, P1 ;  /* 0x000000ff03037207 */ /* 0x002fe40000800000 */
[----:B--2---:R-:W-:Y:S02]  /*21140*/  SEL R2, R2, RZ, P1 ;  /* 0x000000ff02027207 */ /* 0x004fe40000800000 */
[----:B------:R-:W-:-:S05]  /*21150*/  IADD3 R18, P6, R3, R6, RZ ;  /* 0x0000000603127210 */ /* 0x000fca0007fde0ff */
[----:B------:R-:W-:Y:S01]  /*21160*/  IMAD.X R17, R2, 0x1, R7, P6 ;  /* 0x0000000102117824 */ /* 0x000fe200030e0607 */
[----:B------:R-:W1:Y:S04]  /*21170*/  SHFL.UP PT, R3, R18, 0x2, RZ ;  /* 0x0440000012037989 */ /* 0x000e6800000e00ff */
[----:B------:R-:W2:Y:S01]  /*21180*/  SHFL.UP PT, R2, R17, 0x2, RZ ;  /* 0x0440000011027989 */ /* 0x000ea200000e00ff */
[----:B-1----:R-:W-:Y:S02]  /*21190*/  SEL R3, R3, RZ, P2 ;  /* 0x000000ff03037207 */ /* 0x002fe40001000000 */
[----:B--2---:R-:W-:Y:S02]  /*211a0*/  SEL R2, R2, RZ, P2 ;  /* 0x000000ff02027207 */ /* 0x004fe40001000000 */
[----:B------:R-:W-:-:S04]  /*211b0*/  IADD3 R16, P6, R3, R18, RZ ;  /* 0x0000001203107210 */ /* 0x000fc80007fde0ff */
[----:B------:R-:W-:Y:S01]  /*211c0*/  IADD3.X R21, R2, R17, RZ, P6, !PT ;  /* 0x0000001102157210 */ /* 0x000fe200037fe4ff */
        /* <DEDUP_REMOVED lines=18> */
[----:B------:R-:W-:-:S04]  /*212f0*/  IADD3 R19, P6, R2, UR5, RZ ;  /* 0x0000000502137c10 */ /* 0x000fc8000ffde0ff */
[----:B------:R-:W-:Y:S02]  /*21300*/  IADD3.X R21, R3, UR6, RZ, P6, !PT ;  /* 0x0000000603157c10 */ /* 0x000fe4000b7fe4ff */
[----:B------:R-:W-:-:S04]  /*21310*/  ISETP.GT.U32.AND P6, PT, R19, UR8, PT ;  /* 0x0000000813007c0c */ /* 0x000fc8000bfc4070 */
[----:B------:R-:W-:-:S13]  /*21320*/  ISETP.GT.U32.AND.EX P6, PT, R21, UR7, PT, P6 ;  /* 0x0000000715007c0c */ /* 0x000fda000bfc4160 */
[----:B------:R-:W-:-:S04]  /*21330*/  VOTE.ANY R16, PT, P6 ;  /* 0x0000000000107806 */ /* 0x000fc800030e0100 */
[----:B------:R-:W-:-:S13]  /*21340*/  ISETP.NE.AND P6, PT, R16, RZ, PT ;  /* 0x000000ff1000720c */ /* 0x000fda0003fc5270 */
[----:B------:R-:W-:Y:S05]  /*21350*/  @!P6 BRA `(.L_x_330) ;  /* 0xfffffff400b4e947 */ /* 0x000fea000383ffff */
[----:B------:R-:W-:Y:S01]  /*21360*/  MOV R19, R2 ;  /* 0x0000000200137202 */ /* 0x000fe20000000f00 */
[----:B------:R-:W-:-:S07]  /*21370*/  IMAD.MOV.U32 R18, RZ, RZ, R3 ;  /* 0x000000ffff127224 */ /* 0x000fce00078e0003 */
.L_x_325:
[----:B------:R-:W1:Y:S08]  /*21380*/  BREV R16, R16 ;  /* 0x0000001000107301 */ /* 0x000e700000000000 */
[----:B-1----:R-:W1:Y:S02]  /*21390*/  FLO.U32.SH R17, R16 ;  /* 0x0000001000117300 */ /* 0x002e6400000e0400 */
[----:B-1----:R-:W1:Y:S02]  /*213a0*/  SHFL.IDX PT, R11, R11, R17, 0x1f ;  /* 0x00001f110b0b7589 */ /* 0x002e6400000e0000 */
[----:B-1----:R-:W-:-:S13]  /*213b0*/  R2UR UR4, R11 ;  /* 0x000000000b0472ca */ /* 0x002fda00000e0000 */
[----:B------:R-:W-:-:S04]  /*213c0*/  IADD3 R21, R20, UR4, RZ ;  /* 0x0000000414157c10 */ /* 0x000fc8000fffe0ff */
[----:B------:R-:W-:-:S13]  /*213d0*/  ISETP.GE.AND P1, PT, R21, UR22, PT ;  /* 0x0000001615007c0c */ /* 0x000fda000bf26270 */
[----:B------:R-:W1:Y:S02]  /*213e0*/  @!P1 LDC.64 R2, c[0x0][0x918] ;  /* 0x00024600ff029b82 */ /* 0x000e640000000a00 */
[----:B-1----:R-:W-:-:S05]  /*213f0*/  @!P1 IMAD.WIDE R2, R21, 0xc, R2 ;  /* 0x0000000c15029825 */ /* 0x002fca00078e0202 */
[----:B-----5:R1:W5:Y:S04]  /*21400*/  @!P1 LDG.E R8, desc[UR38][R2.64] ;  /* 0x0000002602089981 */ /* 0x020368000c1e1900 */
[----:B------:R1:W5:Y:S01]  /*21410*/  @!P1 LDG.E R0, desc[UR38][R2.64+0x4] ;  /* 0x0000042602009981 */ /* 0x000362000c1e1900 */
[----:B------:R-:W-:-:S03]  /*21420*/  IADD3 R12, P1, P2, R19, UR5, -R6 ;  /* 0x00000005130c7c10 */ /* 0x000fc6000fa3e806 */
[----:B------:R-:W-:Y:S01]  /*21430*/  SHFL.IDX PT, R6, R6, R17, 0x1f ;  /* 0x00001f1106067589 */ /* 0x000fe200000e0000 */
[----:B------:R-:W-:-:S03]  /*21440*/  IADD3.X R18, R18, UR6, ~R7, P1, P2 ;  /* 0x0000000612127c10 */ /* 0x000fc60008fe4c07 */
[----:B------:R-:W2:Y:S04]  /*21450*/  SHFL.IDX PT, R12, R12, R17, 0x1f ;  /* 0x00001f110c0c7589 */ /* 0x000ea800000e0000 */
[----:B------:R-:W3:Y:S04]  /*21460*/  SHFL.IDX PT, R18, R18, R17, 0x1f ;  /* 0x00001f1112127589 */ /* 0x000ee800000e0000 */
[----:B------:R1:W4:Y:S04]  /*21470*/  SHFL.IDX PT, R7, R7, R17, 0x1f ;  /* 0x00001f1107077589 */ /* 0x00032800000e0000 */
[----:B------:R1:W1:Y:S04]  /*21480*/  SHFL.IDX PT, R5, R5, R17, 0x1f ;  /* 0x00001f1105057589 */ /* 0x00026800000e0000 */
[----:B------:R1:W1:Y:S01]  /*21490*/  SHFL.IDX PT, R4, R4, R17, 0x1f ;  /* 0x00001f1104047589 */ /* 0x00026200000e0000 */
[----:B--2---:R-:W-:-:S02]  /*214a0*/  R2UR UR5, R12 ;  /* 0x000000000c0572ca */ /* 0x004fc400000e0000 */
[----:B---3--:R-:W-:-:S15]  /*214b0*/  R2UR UR6, R18 ;  /* 0x00000000120672ca */ /* 0x008fde00000e0000 */
.L_x_320:
[----:B-1----:R-:W1:Y:S01]  /*214c0*/  LDC R2, c[0x0][0x910] ;  /* 0x00024400ff027b82 */ /* 0x002e620000000800 */
[----:B------:R-:W-:Y:S01]  /*214d0*/  UMOV UR22, 0xffffffff ;  /* 0xffffffff00167882 */ /* 0x000fe20000000000 */
[----:B------:R-:W-:Y:S01]  /*214e0*/  UMOV UR23, 0xffffffff ;  /* 0xffffffff00177882 */ /* 0x000fe20000000000 */
[----:B------:R-:W-:Y:S01]  /*214f0*/  UMOV UR24, 0xffffffff ;  /* 0xffffffff00187882 */ /* 0x000fe20000000000 */
[----:B------:R-:W-:Y:S01]  /*21500*/  IMAD.MOV.U32 R19, RZ, RZ, RZ ;  /* 0x000000ffff137224 */ /* 0x000fe200078e00ff */
[----:B-1----:R-:W-:-:S13]  /*21510*/  ISETP.LE.AND P1, PT, R2, UR4, PT ;  /* 0x0000000402007c0c */ /* 0x002fda000bf23270 */
[----:B------:R-:W-:Y:S05]  /*21520*/  @P1 BRA `(.L_x_319) ;  /* 0x0000000000f01947 */ /* 0x000fea0003800000 */
[C---:B------:R-:W-:Y:S01]  /*21530*/  R2UR UR22, R4.reuse ;  /* 0x00000000041672ca */ /* 0x040fe200000e0000 */
[----:B------:R-:W-:Y:S01]  /*21540*/  UIADD3 UR24, UP1, -UR5, UR8, URZ ;  /* 0x0000000805187290 */ /* 0x000fe2000ff3e13f */
[----:B------:R-:W-:Y:S01]  /*21550*/  R2UR UR23, R5 ;  /* 0x00000000051772ca */ /* 0x000fe200000e0000 */
[----:B------:R-:W-:Y:S01]  /*21560*/  ULDC UR30, c[0x0][0x8c0] ;  /* 0x00023000001e7ab9 */ /* 0x000fe20000000800 */
[----:B------:R-:W-:Y:S01]  /*21570*/  ULDC UR32, c[0x0][0x8b0] ;  /* 0x00022c0000207ab9 */ /* 0x000fe20000000800 */
[----:B------:R-:W-:Y:S01]  /*21580*/  ULDC UR33, c[0x0][0x904] ;  /* 0x0002410000217ab9 */ /* 0x000fe20000000800 */
[----:B------:R-:W-:-:S03]  /*21590*/  SHF.R.U64 R2, R4, UR32, R5 ;  /* 0x0000002004027c19 */ /* 0x000fc60008001205 */
[----:B------:R-:W-:-:S04]  /*215a0*/  UIADD3.X UR22, ~UR6, UR7, URZ, UP1, !UPT ;  /* 0x0000000706167290 */ /* 0x000fc80008ffe53f */
[----:B------:R-:W-:Y:S02]  /*215b0*/  USHF.R.U32.HI UR31, URZ, UR30, UR22 ;  /* 0x0000001e3f1f7299 */ /* 0x000fe40008011616 */
[----:B------:R-:W-:Y:S02]  /*215c0*/  USHF.R.U32.HI UR27, URZ, UR32, UR23 ;  /* 0x000000203f1b7299 */ /* 0x000fe40008011617 */
[----:B------:R-:W-:Y:S02]  /*215d0*/  USHF.R.U32.HI UR25, URZ, UR32, UR31 ;  /* 0x000000203f197299 */ /* 0x000fe4000801161f */
[----:B------:R-:W-:Y:S01]  /*215e0*/  USHF.R.U64 UR22, UR24, UR30, UR22 ;  /* 0x0000001e18167299 */ /* 0x000fe20008001216 */
[----:B------:R-:W-:Y:S01]  /*215f0*/  R2UR UR24, R2 ;  /* 0x00000000021872ca */ /* 0x000fe200000e0000 */
[----:B------:R-:W-:Y:S02]  /*21600*/  USHF.R.U32.HI UR26, URZ, UR33, UR25 ;  /* 0x000000213f1a7299 */ /* 0x000fe40008011619 */
[----:B------:R-:W-:-:S02]  /*21610*/  USHF.R.U64 UR23, UR22, UR32, UR31 ;  /* 0x0000002016177299 */ /* 0x000fc4000800121f */
[----:B------:R-:W-:Y:S02]  /*21620*/  ULOP3.LUT UR30, UR26, UR27, URZ, 0xfc, !UPT ;  /* 0x0000001b1a1e7292 */ /* 0x000fe4000f8efc3f */
[----:B------:R-:W-:-:S04]  /*21630*/  USHF.R.U64 UR25, UR23, UR33, UR25 ;  /* 0x0000002117197299 */ /* 0x000fc80008001219 */
[----:B------:R-:W-:-:S13]  /*21640*/  ISETP.NE.U32.AND P1, PT, RZ, UR30, PT ;  /* 0x0000001eff007c0c */ /* 0x000fda000bf25070 */
[----:B------:R-:W-:Y:S05]  /*21650*/  @!P1 BRA `(.L_x_331) ;  /* 0x0000000000189947 */ /* 0x000fea0003800000 */
[----:B------:R-:W-:-:S07]  /*21660*/  MOV R12, 0x21680 ;  /* 0x00021680000c7802 */ /* 0x000fce0000000f00 */
[----:B--2-45:R-:W-:Y:S05]  /*21670*/  CALL.REL.NOINC `(.L_x_332) ;  /* 0x0000002400287944 */ /* 0x034fea0003c00000 */
[----:B------:R-:W-:-:S04]  /*21680*/  UIADD3 UR26, -UR27, URZ, URZ ;  /* 0x0000003f1b1a7290 */ /* 0x000fc8000fffe13f */
[----:B------:R-:W-:-:S03]  /*21690*/  UIMAD UR25, UR24, UR26, UR25 ;  /* 0x0000001a181972a4 */ /* 0x000fc6000f8e0219 */
[----:B------:R-:W-:Y:S01]  /*216a0*/  UMOV UR24, UR27 ;  /* 0x0000001b00187c82 */ /* 0x000fe20008000000 */
[----:B------:R-:W-:Y:S08]  /*216b0*/  BRA `(.L_x_333) ;  /* 0x0000000000587947 */ /* 0x000ff00003800000 */
.L_x_331:
[----:B------:R-:W1:Y:S01]  /*216c0*/  I2F.U32.RP R2, UR24 ;  /* 0x0000001800027d06 */ /* 0x000e620008209000 */
[----:B------:R-:W-:Y:S01]  /*216d0*/  UMOV UR26, URZ ;  /* 0x0000003f001a7c82 */ /* 0x000fe20008000000 */
[----:B------:R-:W-:-:S06]  /*216e0*/  UISETP.NE.U32.AND UP4, UPT, UR24, URZ, UPT ;  /* 0x0000003f1800728c */ /* 0x000fcc000bf85070 */
[----:B-1----:R-:W1:Y:S02]  /*216f0*/  MUFU.RCP R2, R2 ;  /* 0x0000000200027308 */ /* 0x002e640000001000 */
[----:B-1----:R-:W-:-:S06]  /*21700*/  IADD3 R3, R2, 0xffffffe, RZ ;  /* 0x0ffffffe02037810 */ /* 0x002fcc0007ffe0ff */
[----:B------:R-:W1:Y:S02]  /*21710*/  F2I.FTZ.U32.TRUNC.NTZ R3, R3 ;  /* 0x0000000300037305 */ /* 0x000e64000021f000 */
[----:B-1----:R-:W-:-:S13]  /*21720*/  R2UR UR27, R3 ;  /* 0x00000000031b72ca */ /* 0x002fda00000e0000 */
[----:B------:R-:W-:-:S04]  /*21730*/  UIADD3 UR30, URZ, -UR27, URZ ;  /* 0x8000001b3f1e7290 */ /* 0x000fc8000fffe03f */
[----:B------:R-:W-:-:S04]  /*21740*/  UIMAD UR30, UR30, UR24, URZ ;  /* 0x000000181e1e72a4 */ /* 0x000fc8000f8e023f */
[----:B------:R-:W-:-:S04]  /*21750*/  UIMAD.WIDE.U32 UR26, UR27, UR30, UR26 ;  /* 0x0000001e1b1a72a5 */ /* 0x000fc8000f8e001a */
[----:B------:R-:W-:-:S04]  /*21760*/  UIMAD.WIDE.U32 UR26, UR27, UR25, URZ ;  /* 0x000000191b1a72a5 */ /* 0x000fc8000f8e003f */
[----:B------:R-:W-:-:S04]  /*21770*/  UIADD3 UR26, -UR27, URZ, URZ ;  /* 0x0000003f1b1a7290 */ /* 0x000fc8000fffe13f */
[----:B------:R-:W-:-:S04]  /*21780*/  UIMAD UR26, UR24, UR26, UR25 ;  /* 0x0000001a181a72a4 */ /* 0x000fc8000f8e0219 */
[----:B------:R-:W-:-:S11]  /*21790*/  UISETP.GE.U32.AND UP1, UPT, UR26, UR24, UPT ;  /* 0x000000181a00728c */ /* 0x000fd6000bf26070 */
[----:B------:R-:W-:Y:S02]  /*217a0*/  @UP1 UIADD3 UR26, UR26, -UR24, URZ ;  /* 0x800000181a1a1290 */ /* 0x000fe4000fffe03f */
[----:B------:R-:W-:Y:S02]  /*217b0*/  @UP1 UIADD3 UR27, UR27, 0x1, URZ ;  /* 0x000000011b1b1890 */ /* 0x000fe4000fffe03f */
[----:B------:R-:W-:-:S11]  /*217c0*/  UISETP.GE.U32.AND UP2, UPT, UR26, UR24, UPT ;  /* 0x000000181a00728c */ /* 0x000fd6000bf46070 */
[----:B------:R-:W-:Y:S02]  /*217d0*/  @UP2 UIADD3 UR27, UR27, 0x1, URZ ;  /* 0x000000011b1b2890 */ /* 0x000fe4000fffe03f */
[----:B------:R-:W-:-:S04]  /*217e0*/  @!UP4 ULOP3.LUT UR27, URZ, UR24, URZ, 0x33, !UPT ;  /* 0x000000183f1bc292 */ /* 0x000fc8000f8e333f */
[----:B------:R-:W-:-:S04]  /*217f0*/  UIADD3 UR26, -UR27, URZ, URZ ;  /* 0x0000003f1b1a7290 */ /* 0x000fc8000fffe13f */
[----:B------:R-:W-:-:S03]  /*21800*/  UIMAD UR25, UR24, UR26, UR25 ;  /* 0x0000001a181972a4 */ /* 0x000fc6000f8e0219 */
[----:B------:R-:W-:-:S09]  /*21810*/  UMOV UR24, UR27 ;  /* 0x0000001b00187c82 */ /* 0x000fd20008000000 */
.L_x_333:
[----:B------:R-:W-:Y:S01]  /*21820*/  ULOP3.LUT UR23, UR23, UR20, URZ, 0xc0, !UPT ;  /* 0x0000001417177292 */ /* 0x000fe2000f8ec03f */
[----:B------:R-:W-:Y:S01]  /*21830*/  IMAD.MOV.U32 R19, RZ, RZ, 0x1 ;  /* 0x00000001ff137424 */ /* 0x000fe200078e00ff */
[----:B------:R-:W-:Y:S02]  /*21840*/  ULOP3.LUT UR22, UR22, UR18, URZ, 0xc0, !UPT ;  /* 0x0000001216167292 */ /* 0x000fe4000f8ec03f */
[----:B------:R-:W-:Y:S01]  /*21850*/  UIMAD UR23, UR19, UR24, UR23 ;  /* 0x00000018131772a4 */ /* 0x000fe2000f8e0217 */
[----:B------:R-:W-:Y:S01]  /*21860*/  ULDC UR27, c[0x0][0x8a8] ;  /* 0x00022a00001b7ab9 */ /* 0x000fe20000000800 */
[----:B------:R-:W-:Y:S01]  /*21870*/  ULDC UR26, c[0x0][0x8b8] ;  /* 0x00022e00001a7ab9 */ /* 0x000fe20000000800 */
[----:B------:R-:W-:Y:S02]  /*21880*/  UIMAD UR25, UR25, UR27, UR22 ;  /* 0x0000001b191972a4 */ /* 0x000fe4000f8e0216 */
[----:B------:R-:W-:Y:S01]  /*21890*/  UIMAD UR23, UR23, UR26, UR56 ;  /* 0x0000001a171772a4 */ /* 0x000fe2000f8e0238 */
[----:B------:R-:W-:Y:S01]  /*218a0*/  @UP3 UMOV UR24, UR4 ;  /* 0x0000000400183c82 */ /* 0x000fe20008000000 */
[----:B------:R-:W-:-:S03]  /*218b0*/  @!UP3 UMOV UR24, UR4 ;  /* 0x000000040018bc82 */ /* 0x000fc60008000000 */
[----:B------:R-:W-:Y:S02]  /*218c0*/  @UP3 UMOV UR22, UR25 ;  /* 0x0000001900163c82 */ /* 0x000fe40008000000 */
[----:B------:R-:W-:Y:S01]  /*218d0*/  @!UP3 UMOV UR22, UR23 ;  /* 0x000000170016bc82 */ /* 0x000fe20008000000 */
[----:B------:R-:W-:-:S05]  /*218e0*/  @!UP3 UMOV UR23, UR25 ;  /* 0x000000190017bc82 */ /* 0x000fca0008000000 */
.L_x_319:
[----:B------:R-:W-:-:S06]  /*218f0*/  UISETP.NE.AND UP1, UPT, UR15, 0x3, UPT ;  /* 0x000000030f00788c */ /* 0x000fcc000bf25270 */
[----:B------:R-:W-:-:S13]  /*21900*/  PLOP3.LUT P1, PT, PT, PT, UP1, 0x80, 0x0 ;  /* 0x000000000000781c */ /* 0x000fda0003f2f018 */
[----:B------:R-:W-:Y:S05]  /*21910*/  @!P1 BRA `(.L_x_334) ;  /* 0x0000000000049947 */ /* 0x000fea0003800000 */
[----:B--2---:R-:W-:Y:S01]  /*21920*/  BPT.TRAP 0x1 ;  /* 0x000000040000795c */ /* 0x004fe20000300000 */
.L_x_334:
[----:B------:R-:W1:Y:S01]  /*21930*/  S2R R3, SR_CgaCtaId ;  /* 0x0000000000037919 */ /* 0x000e620000008800 */
[----:B------:R-:W-:-:S04]  /*21940*/  MOV R2, 0x400 ;  /* 0x0000040000027802 */ /* 0x000fc80000000f00 */
[----:B-1----:R-:W-:Y:S02]  /*21950*/  LEA R2, R3, R2, 0x18 ;  /* 0x0000000203027211 */ /* 0x002fe400078ec0ff */
[----:B------:R-:W-:Y:S02]  /*21960*/  SHF.L.U32 R3, R14, 0x1f, RZ ;  /* 0x0000001f0e037819 */ /* 0x000fe400000006ff */
[----:B------:R-:W-:-:S04]  /*21970*/  LEA R12, R13, R2, 0x3 ;  /* 0x000000020d0c7211 */ /* 0x000fc800078e18ff */
[----:B------:R-:W1:Y:S02]  /*21980*/  SYNCS.PHASECHK.TRANS64.TRYWAIT P2, [R12+URZ+0x34440], R3 ;  /* 0x034440030c0075a7 */ /* 0x000e64000804017f */
[----:B-1----:R-:W-:Y:S05]  /*21990*/  @!P2 BRA `(.L_x_335) ;  /* 0x0000001800c8a947 */ /* 0x002fea0003800000 */
.L_x_416:
[----:B------:R-:W-:Y:S01]  /*219a0*/  ELECT P2, URZ, PT ;  /* 0x00000000003f782f */ /* 0x000fe20003840000 */
[----:B------:R-:W-:-:S12]  /*219b0*/  BSSY B0, `(.L_x_336) ;  /* 0x0000010000007945 */ /* 0x000fd80003800000 */
[----:B------:R-:W-:Y:S05]  /*219c0*/  @!P2 BRA `(.L_x_337) ;  /* 0x000000000038a947 */ /* 0x000fea0003800000 */
[----:B-1----:R-:W-:Y:S01]  /*219d0*/  IMAD R3, R13, 0x10, R2 ;  /* 0x000000100d037824 */ /* 0x002fe200078e0202 */
[----:B------:R-:W-:Y:S01]  /*219e0*/  MOV R18, UR24 ;  /* 0x0000001800127c02 */ /* 0x000fe20008000f00 */
[----:B------:R-:W-:Y:S01]  /*219f0*/  IMAD.U32 R17, RZ, RZ, UR23 ;  /* 0x00000017ff117e24 */ /* 0x000fe2000f8e00ff */
[----:B------:R-:W-:-:S05]  /*21a00*/  MOV R16, UR22 ;  /* 0x0000001600107c02 */ /* 0x000fca0008000f00 */
[----:B------:R1:W-:Y:S01]  /*21a10*/  STS.128 [R3+0x34510], R16 ;  /* 0x0345101003007388 */ /* 0x0003e20000000c00 */
[----:B------:R-:W-:Y:S01]  /*21a20*/  @!PT LDS RZ, [RZ] ;  /* 0x00000000fffff984 */ /* 0x000fe20000000800 */
[----:B------:R-:W-:Y:S01]  /*21a30*/  @!PT LDS RZ, [RZ] ;  /* 0x00000000fffff984 */ /* 0x000fe20000000800 */
[----:B------:R-:W-:Y:S01]  /*21a40*/  @!PT LDS RZ, [RZ] ;  /* 0x00000000fffff984 */ /* 0x000fe20000000800 */
[----:B------:R-:W-:Y:S01]  /*21a50*/  @!PT LDS RZ, [RZ] ;  /* 0x00000000fffff984 */ /* 0x000fe20000000800 */
[----:B------:R3:W-:Y:S06]  /*21a60*/  MEMBAR.ALL.CTA ;  /* 0x0000000000007992 */ /* 0x0007ec0000008000 */
[----:B---3--:R-:W3:Y:S01]  /*21a70*/  FENCE.VIEW.ASYNC.S ;  /* 0x00000000000073c6 */ /* 0x008ee20000000000 */
[----:B------:R-:W-:Y:S05]  /*21a80*/  @!P1 BRA `(.L_x_338) ;  /* 0x0000000000049947 */ /* 0x000fea0003800000 */
[----:B--2---:R-:W-:Y:S01]  /*21a90*/  BPT.TRAP 0x1 ;  /* 0x000000040000795c */ /* 0x004fe20000300000 */
.L_x_338:
[----:B---3--:R3:W-:Y:S02]  /*21aa0*/  SYNCS.ARRIVE.TRANS64.A1T0 RZ, [R12+URZ+0x34400], RZ ;  /* 0x034400ff0cff79a7 */ /* 0x0087e4000810003f */
.L_x_337:
[----:B--2---:R-:W-:Y:S05]  /*21ab0*/  BSYNC B0 ;  /* 0x0000000000007941 */ /* 0x004fea0003800000 */
.L_x_336:
[----:B------:R-:W-:Y:S01]  /*21ac0*/  ISETP.NE.AND P3, PT, R19, RZ, PT ;  /* 0x000000ff1300720c */ /* 0x000fe20003f65270 */
[----:B------:R-:W-:-:S05]  /*21ad0*/  VIADD R13, R13, 0x1 ;  /* 0x000000010d0d7836 */ /* 0x000fca0000000000 */
[----:B------:R-:W-:-:S04]  /*21ae0*/  ISETP.NE.AND P2, PT, R13, 0x8, PT ;  /* 0x000000080d00780c */ /* 0x000fc80003f45270 */
[----:B-1----:R-:W-:Y:S02]  /*21af0*/  SEL R3, RZ, 0x1, P2 ;  /* 0x00000001ff037807 */ /* 0x002fe40001000000 */
[----:B------:R-:W-:Y:S02]  /*21b00*/  SEL R13, R13, RZ, P2 ;  /* 0x000000ff0d0d7207 */ /* 0x000fe40001000000 */
[----:B------:R-:W-:Y:S01]  /*21b10*/  LOP3.LUT R14, R14, R3, RZ, 0x3c, !PT ;  /* 0x000000030e0e7212 */ /* 0x000fe200078e3cff */
[----:B------:R-:W-:Y:S06]  /*21b20*/  @P3 BRA `(.L_x_339) ;  /* 0xffffffe000fc3947 */ /* 0x000fec000383ffff */
[----:B------:R-:W-:Y:S05]  /*21b30*/  @!P1 BRA `(.L_x_340) ;  /* 0x0000000000049947 */ /* 0x000fea0003800000 */
[----:B------:R-:W-:Y:S01]  /*21b40*/  BPT.TRAP 0x1 ;  /* 0x000000040000795c */ /* 0x000fe20000300000 */
.L_x_340:
[----:B------:R-:W-:Y:S02]  /*21b50*/  LEA R3, R13, R2, 0x3 ;  /* 0x000000020d037211 */ /* 0x000fe400078e18ff */
[----:B-----5:R-:W-:-:S04]  /*21b60*/  SHF.L.U32 R0, R14, 0x1f, RZ ;  /* 0x0000001f0e007819 */ /* 0x020fc800000006ff */
[----:B------:R-:W1:Y:S02]  /*21b70*/  SYNCS.PHASECHK.TRANS64.TRYWAIT P0, [R3+URZ+0x34440], R0 ;  /* 0x03444000030075a7 */ /* 0x000e64000800017f */
[----:B-1----:R-:W-:Y:S05]  /*21b80*/  @!P0 BRA `(.L_x_341) ;  /* 0x0000001800608947 */ /* 0x002fea0003800000 */
.L_x_417:
[----:B------:R-:W-:Y:S05]  /*21b90*/  @!P1 BRA `(.L_x_342) ;  /* 0x0000000000049947 */ /* 0x000fea0003800000 */
[----:B------:R-:W-:Y:S01]  /*21ba0*/  BPT.TRAP 0x1 ;  /* 0x000000040000795c */ /* 0x000fe20000300000 */
.L_x_342:
[----:B------:R-:W-:-:S05]  /*21bb0*/  VIADD R13, R13, 0x1 ;  /* 0x000000010d0d7836 */ /* 0x000fca0000000000 */
[----:B------:R-:W-:-:S04]  /*21bc0*/  ISETP.NE.AND P0, PT, R13, 0x8, PT ;  /* 0x000000080d00780c */ /* 0x000fc80003f05270 */
[----:B-1----:R-:W-:Y:S02]  /*21bd0*/  SEL R3, RZ, 0x1, P0 ;  /* 0x00000001ff037807 */ /* 0x002fe40000000000 */
[----:B------:R-:W-:Y:S02]  /*21be0*/  SEL R13, R13, RZ, P0 ;  /* 0x000000ff0d0d7207 */ /* 0x000fe40000000000 */
[----:B------:R-:W-:Y:S02]  /*21bf0*/  LOP3.LUT R14, R14, R3, RZ, 0x3c, !PT ;  /* 0x000000030e0e7212 */ /* 0x000fe400078e3cff */
[----:B------:R-:W-:Y:S02]  /*21c00*/  LEA R3, R13, R2, 0x3 ;  /* 0x000000020d037211 */ /* 0x000fe400078e18ff */
[----:B------:R-:W-:-:S04]  /*21c10*/  SHF.L.U32 R0, R14, 0x1f, RZ ;  /* 0x0000001f0e007819 */ /* 0x000fc800000006ff */
[----:B------:R-:W1:Y:S02]  /*21c20*/  SYNCS.PHASECHK.TRANS64.TRYWAIT P0, [R3+URZ+0x34440], R0 ;  /* 0x03444000030075a7 */ /* 0x000e64000800017f */
[----:B-1----:R-:W-:Y:S05]  /*21c30*/  @!P0 BRA `(.L_x_343) ;  /* 0x0000001800488947 */ /* 0x002fea0003800000 */
.L_x_418:
[----:B------:R-:W-:Y:S05]  /*21c40*/  @!P1 BRA `(.L_x_344) ;  /* 0x0000000000049947 */ /* 0x000fea0003800000 */
[----:B------:R-:W-:Y:S01]  /*21c50*/  BPT.TRAP 0x1 ;  /* 0x000000040000795c */ /* 0x000fe20000300000 */
.L_x_344:
[----:B-1----:R-:W-:-:S05]  /*21c60*/  VIADD R0, R13, 0x1 ;  /* 0x000000010d007836 */ /* 0x002fca0000000000 */
[----:B------:R-:W-:-:S04]  /*21c70*/  ISETP.NE.AND P0, PT, R0, 0x8, PT ;  /* 0x000000080000780c */ /* 0x000fc80003f05270 */
[----:B------:R-:W-:Y:S02]  /*21c80*/  SEL R3, RZ, 0x1, P0 ;  /* 0x00000001ff037807 */ /* 0x000fe40000000000 */
[----:B------:R-:W-:Y:S02]  /*21c90*/  SEL R5, R0, RZ, P0 ;  /* 0x000000ff00057207 */ /* 0x000fe40000000000 */
[----:B------:R-:W-:Y:S02]  /*21ca0*/  LOP3.LUT R14, R14, R3, RZ, 0x3c, !PT ;  /* 0x000000030e0e7212 */ /* 0x000fe400078e3cff */
[----:B------:R-:W-:Y:S02]  /*21cb0*/  LEA R3, R5, R2, 0x3 ;  /* 0x0000000205037211 */ /* 0x000fe400078e18ff */
[----:B------:R-:W-:-:S04]  /*21cc0*/  SHF.L.U32 R0, R14, 0x1f, RZ ;  /* 0x0000001f0e007819 */ /* 0x000fc800000006ff */
[----:B------:R-:W1:Y:S02]  /*21cd0*/  SYNCS.PHASECHK.TRANS64.TRYWAIT P0, [R3+URZ+0x34440], R0 ;  /* 0x03444000030075a7 */ /* 0x000e64000800017f */
[----:B-1----:R-:W-:Y:S05]  /*21ce0*/  @!P0 BRA `(.L_x_345) ;  /* 0x0000001800308947 */ /* 0x002fea0003800000 */
.L_x_419:
[----:B------:R-:W-:Y:S05]  /*21cf0*/  @!P1 BRA `(.L_x_346) ;  /* 0x0000000000049947 */ /* 0x000fea0003800000 */
[----:B------:R-:W-:Y:S01]  /*21d00*/  BPT.TRAP 0x1 ;  /* 0x000000040000795c */ /* 0x000fe20000300000 */
.L_x_346:
        /* <DEDUP_REMOVED lines=9> */
.L_x_420:
[----:B------:R-:W-:Y:S05]  /*21da0*/  @!P1 BRA `(.L_x_348) ;  /* 0x0000000000049947 */ /* 0x000fea0003800000 */
[----:B------:R-:W-:Y:S01]  /*21db0*/  BPT.TRAP 0x1 ;  /* 0x000000040000795c */ /* 0x000fe20000300000 */
.L_x_348:
        /* <DEDUP_REMOVED lines=9> */
.L_x_421:
[----:B------:R-:W-:Y:S05]  /*21e50*/  @!P1 BRA `(.L_x_350) ;  /* 0x0000000000049947 */ /* 0x000fea0003800000 */
[----:B------:R-:W-:Y:S01]  /*21e60*/  BPT.TRAP 0x1 ;  /* 0x000000040000795c */ /* 0x000fe20000300000 */
.L_x_350:
        /* <DEDUP_REMOVED lines=9> */
.L_x_422:
[----:B------:R-:W-:Y:S05]  /*21f00*/  @!P1 BRA `(.L_x_352) ;  /* 0x0000000000049947 */ /* 0x000fea0003800000 */
[----:B------:R-:W-:Y:S01]  /*21f10*/  BPT.TRAP 0x1 ;  /* 0x000000040000795c */ /* 0x000fe20000300000 */
.L_x_352:
[----:B-1----:R-:W-:-:S05]  /*21f20*/  VIADD R0, R5, 0x1 ;  /* 0x0000000105007836 */ /* 0x002fca0000000000 */
[----:B------:R-:W-:-:S04]  /*21f30*/  ISETP.NE.AND P0, PT, R0, 0x8, PT ;  /* 0x000000080000780c */ /* 0x000fc80003f05270 */
[----:B------:R-:W-:Y:S02]  /*21f40*/  SEL R3, RZ, 0x1, P0 ;  /* 0x00000001ff037807 */ /* 0x000fe40000000000 */
[----:B------:R-:W-:Y:S02]  /*21f50*/  SEL R5, R0, RZ, P0 ;  /* 0x000000ff00057207 */ /* 0x000fe40000000000 */
[----:B----4-:R-:W-:Y:S02]  /*21f60*/  LOP3.LUT R7, R14, R3, RZ, 0x3c, !PT ;  /* 0x000000030e077212 */ /* 0x010fe400078e3cff */
[----:B------:R-:W-:Y:S02]  /*21f70*/  LEA R3, R5, R2, 0x3 ;  /* 0x0000000205037211 */ /* 0x000fe400078e18ff */
[----:B------:R-:W-:-:S04]  /*21f80*/  SHF.L.U32 R0, R7, 0x1f, RZ ;  /* 0x0000001f07007819 */ /* 0x000fc800000006ff */
[----:B------:R-:W1:Y:S02]  /*21f90*/  SYNCS.PHASECHK.TRANS64.TRYWAIT P0, [R3+URZ+0x34440], R0 ;  /* 0x03444000030075a7 */ /* 0x000e64000800017f */
[----:B-1----:R-:W-:Y:S05]  /*21fa0*/  @!P0 BRA `(.L_x_353) ;  /* 0x0000001400d08947 */ /* 0x002fea0003800000 */
.L_x_423:
[----:B------:R-:W-:Y:S05]  /*21fb0*/  @!P1 BRA `(.L_x_354) ;  /* 0x0000000000049947 */ /* 0x000fea0003800000 */
[----:B------:R-:W-:Y:S01]  /*21fc0*/  BPT.TRAP 0x1 ;  /* 0x000000040000795c */ /* 0x000fe20000300000 */
.L_x_354:
[----:B-1----:R-:W-:-:S05]  /*21fd0*/  VIADD R0, R5, 0x1 ;  /* 0x0000000105007836 */ /* 0x002fca0000000000 */
[----:B------:R-:W-:-:S04]  /*21fe0*/  ISETP.NE.AND P0, PT, R0, 0x8, PT ;  /* 0x000000080000780c */ /* 0x000fc80003f05270 */
[----:B------:R-:W-:Y:S02]  /*21ff0*/  SEL R4, RZ, 0x1, P0 ;  /* 0x00000001ff047807 */ /* 0x000fe40000000000 */
[----:B------:R-:W-:Y:S02]  /*22000*/  SEL R3, R0, RZ, P0 ;  /* 0x000000ff00037207 */ /* 0x000fe40000000000 */
[----:B------:R-:W-:Y:S02]  /*22010*/  LOP3.LUT R0, R7, R4, RZ, 0x3c, !PT ;  /* 0x0000000407007212 */ /* 0x000fe400078e3cff */
[----:B------:R-:W-:Y:S02]  /*22020*/  LEA R3, R3, R2, 0x3 ;  /* 0x0000000203037211 */ /* 0x000fe400078e18ff */
[----:B------:R-:W-:-:S07]  /*22030*/  SHF.L.U32 R0, R0, 0x1f, RZ ;  /* 0x0000001f00007819 */ /* 0x000fce00000006ff */
.L_x_355:
[----:B-1----:R1:W2:Y:S02]  /*22040*/  SYNCS.PHASECHK.TRANS64.TRYWAIT P0, [R3+URZ+0x34440], R0 ;  /* 0x03444000030075a7 */ /* 0x0022a4000800017f */
[----:B--2---:R-:W-:Y:S05]  /*22050*/  @!P0 NANOSLEEP.SYNCS 0x989680 ;  /* 0x009896800000895d */ /* 0x004fea0003900000 */
[----:B------:R-:W2:Y:S02]  /*22060*/  @!P0 SYNCS.PHASECHK.TRANS64 P0, [R3+URZ+0x34440], R0 ;  /* 0x03444000030085a7 */ /* 0x000ea4000800007f */
[----:B--2---:R-:W-:Y:S05]  /*22070*/  @P0 EXIT ;  /* 0x000000000000094d */ /* 0x004fea0003800000 */
[----:B------:R-:W-:Y:S05]  /*22080*/  BRA `(.L_x_355) ;  /* 0xfffffffc00ec7947 */ /* 0x000fea000383ffff */
.L_x_21:
[----:B-1----:R-:W-:-:S04]  /*22090*/  IMAD.U32 R12, RZ, RZ, UR11 ;  /* 0x0000000bff0c7e24 */ /* 0x002fc8000f8e00ff */
[----:B------:R1:W2:Y:S03]  /*220a0*/  SYNCS.PHASECHK.TRANS64.TRYWAIT P1, [R12+URZ+0x34400], R3 ;  /* 0x034400030c0075a7 */ /* 0x0002a6000802017f */
[----:B--2---:R-:W-:Y:S05]  /*220b0*/  @!P1 NANOSLEEP.SYNCS 0x989680 ;  /* 0x009896800000995d */ /* 0x004fea0003900000 */
[----:B------:R-:W2:Y:S02]  /*220c0*/  @!P1 SYNCS.PHASECHK.TRANS64 P1, [R12+URZ+0x34400], R3 ;  /* 0x034400030c0095a7 */ /* 0x000ea4000802007f */
[----:B--2---:R-:W-:Y:S05]  /*220d0*/  @!P1 BRA `(.L_x_21) ;  /* 0xfffffffc00ec9947 */ /* 0x004fea000383ffff */
[----:B------:R-:W-:Y:S05]  /*220e0*/  BRA `(.L_x_356) ;  /* 0xfffffe0c00107947 */ /* 0x000fea000383ffff */
.L_x_33:
[----:B------:R-:W-:-:S06]  /*220f0*/  UIADD3 UR4, UR50, UR49, URZ ;  /* 0x0000003132047290 */ /* 0x000fcc000fffe03f */
[----:B-1----:R-:W-:-:S04]  /*22100*/  MOV R0, UR4 ;  /* 0x0000000400007c02 */ /* 0x002fc80008000f00 */
[----:B------:R1:W2:Y:S03]  /*22110*/  SYNCS.PHASECHK.TRANS64.TRYWAIT P0, [R0+URZ], R7 ;  /* 0x00000007000075a7 */ /* 0x0002a6000800017f */
[----:B--2---:R-:W-:Y:S05]  /*22120*/  @!P0 NANOSLEEP.SYNCS 0x989680 ;  /* 0x009896800000895d */ /* 0x004fea0003900000 */
[----:B------:R-:W2:Y:S02]  /*22130*/  @!P0 SYNCS.PHASECHK.TRANS64 P0, [R0+URZ], R7 ;  /* 0x00000007000085a7 */ /* 0x000ea4000800007f */
[----:B--2---:R-:W-:Y:S05]  /*22140*/  @!P0 BRA `(.L_x_33) ;  /* 0xfffffffc00e88947 */ /* 0x004fea000383ffff */
[----:B------:R-:W-:Y:S05]  /*22150*/  BRA `(.L_x_357) ;  /* 0xfffffe18005c7947 */ /* 0x000fea000383ffff */
.L_x_38:
[----:B---3--:R-:W-:-:S04]  /*22160*/  IMAD.U32 R3, RZ, RZ, UR4 ;  /* 0x00000004ff037e24 */ /* 0x008fc8000f8e00ff */
[----:B------:R3:W4:Y:S03]  /*22170*/  SYNCS.PHASECHK.TRANS64.TRYWAIT P0, [R3+URZ+0x34480], R0 ;  /* 0x03448000030075a7 */ /* 0x000726000800017f */
[----:B----4-:R-:W-:Y:S05]  /*22180*/  @!P0 NANOSLEEP.SYNCS 0x989680 ;  /* 0x009896800000895d */ /* 0x010fea0003900000 */
[----:B------:R-:W4:Y:S02]  /*22190*/  @!P0 SYNCS.PHASECHK.TRANS64 P0, [R3+URZ+0x34480], R0 ;  /* 0x03448000030085a7 */ /* 0x000f24000800007f */
[----:B----4-:R-:W-:Y:S05]  /*221a0*/  @!P0 BRA `(.L_x_38) ;  /* 0xfffffffc00ec8947 */ /* 0x010fea000383ffff */
[----:B------:R-:W-:Y:S05]  /*221b0*/  BRA `(.L_x_37) ;  /* 0xfffffe24008c7947 */ /* 0x000fea000383ffff */
.L_x_43:
[----:B---3--:R-:W-:-:S04]  /*221c0*/  MOV R7, UR7 ;  /* 0x0000000700077c02 */ /* 0x008fc80008000f00 */
[----:B------:R3:W4:Y:S03]  /*221d0*/  SYNCS.PHASECHK.TRANS64.TRYWAIT P0, [R7+URZ+0x34480], R3 ;  /* 0x03448003070075a7 */ /* 0x000726000800017f */
[----:B----4-:R-:W-:Y:S05]  /*221e0*/  @!P0 NANOSLEEP.SYNCS 0x989680 ;  /* 0x009896800000895d */ /* 0x010fea0003900000 */
[----:B------:R-:W4:Y:S02]  /*221f0*/  @!P0 SYNCS.PHASECHK.TRANS64 P0, [R7+URZ+0x34480], R3 ;  /* 0x03448003070085a7 */ /* 0x000f24000800007f */
[----:B----4-:R-:W-:Y:S05]  /*22200*/  @!P0 BRA `(.L_x_43) ;  /* 0xfffffffc00ec8947 */ /* 0x010fea000383ffff */
[----:B------:R-:W-:Y:S05]  /*22210*/  BRA `(.L_x_42) ;  /* 0xfffffea000387947 */ /* 0x000fea000383ffff */
.L_x_49:
[----:B------:R-:W-:-:S06]  /*22220*/  UIADD3 UR4, UR50, UR49, URZ ;  /* 0x0000003132047290 */ /* 0x000fcc000fffe03f */
[----:B-1----:R-:W-:-:S04]  /*22230*/  IMAD.U32 R2, RZ, RZ, UR4 ;  /* 0x00000004ff027e24 */ /* 0x002fc8000f8e00ff */
[----:B------:R1:W3:Y:S03]  /*22240*/  SYNCS.PHASECHK.TRANS64.TRYWAIT P0, [R2+URZ+0x10], R0 ;  /* 0x00001000020075a7 */ /* 0x0002e6000800017f */
[----:B---3--:R-:W-:Y:S05]  /*22250*/  @!P0 NANOSLEEP.SYNCS 0x989680 ;  /* 0x009896800000895d */ /* 0x008fea0003900000 */
[----:B------:R-:W3:Y:S02]  /*22260*/  @!P0 SYNCS.PHASECHK.TRANS64 P0, [R2+URZ+0x10], R0 ;  /* 0x00001000020085a7 */ /* 0x000ee4000800007f */
[----:B---3--:R-:W-:Y:S05]  /*22270*/  @!P0 BRA `(.L_x_49) ;  /* 0xfffffffc00e88947 */ /* 0x008fea000383ffff */
[----:B------:R-:W-:Y:S05]  /*22280*/  BRA `(.L_x_358) ;  /* 0xffffff2800407947 */ /* 0x000fea000383ffff */
.L_x_61:
[----:B------:R-:W-:-:S07]  /*22290*/  MOV R15, 0xffffffff ;  /* 0xffffffff000f7802 */ /* 0x000fce0000000f00 */
[----:B-123-5:R-:W-:Y:S05]  /*222a0*/  WARPSYNC.COLLECTIVE R15, `(.L_x_359) ;  /* 0x000000000f0c7348 */ /* 0x02efea0003c00000 */
[----:B------:R-:W-:Y:S02]  /*222b0*/  ELECT P6, UR62, PT ;  /* 0x00000000003e782f */ /* 0x000fe400038c0000 */
[----:B------:R-:W-:Y:S01]  /*222c0*/  MOV R14, UR62 ;  /* 0x0000003e000e7c02 */ /* 0x000fe20008000f00 */
[----:B-123-5:R-:W-:Y:S10]  /*222d0*/  ENDCOLLECTIVE ;  /* 0x000000000000791b */ /* 0x02eff40003800000 */
.L_x_359:
[----:B------:R-:W-:Y:S05]  /*222e0*/  BRA `(.L_x_360) ;  /* 0xffffff2c00c87947 */ /* 0x000fea000383ffff */
.L_x_63:
[----:B-1----:R-:W-:-:S04]  /*222f0*/  IMAD.U32 R3, RZ, RZ, UR47 ;  /* 0x0000002fff037e24 */ /* 0x002fc8000f8e00ff */
[----:B------:R1:W3:Y:S03]  /*22300*/  SYNCS.PHASECHK.TRANS64.TRYWAIT P2, [R3+URZ+0x344a0], R158 ;  /* 0x0344a09e030075a7 */ /* 0x0002e6000804017f */
[----:B---3--:R-:W-:Y:S05]  /*22310*/  @!P2 NANOSLEEP.SYNCS 0x989680 ;  /* 0x009896800000a95d */ /* 0x008fea0003900000 */
[----:B------:R-:W3:Y:S02]  /*22320*/  @!P2 SYNCS.PHASECHK.TRANS64 P2, [R3+URZ+0x344a0], R158 ;  /* 0x0344a09e0300a5a7 */ /* 0x000ee4000804007f */
[----:B---3--:R-:W-:Y:S05]  /*22330*/  @!P2 BRA `(.L_x_63) ;  /* 0xfffffffc00eca947 */ /* 0x008fea000383ffff */
[----:B------:R-:W-:Y:S05]  /*22340*/  BRA `(.L_x_361) ;  /* 0xffffff2c00d87947 */ /* 0x000fea000383ffff */
.L_x_69:
[----:B-1----:R-:W-:-:S04]  /*22350*/  MOV R12, UR47 ;  /* 0x0000002f000c7c02 */ /* 0x002fc80008000f00 */
[----:B------:R1:W2:Y:S03]  /*22360*/  SYNCS.PHASECHK.TRANS64.TRYWAIT P3, [R12+URZ+0x344a8], R158 ;  /* 0x0344a89e0c0075a7 */ /* 0x0002a6000806017f */
[----:B--2---:R-:W-:Y:S05]  /*22370*/  @!P3 NANOSLEEP.SYNCS 0x989680 ;  /* 0x009896800000b95d */ /* 0x004fea0003900000 */
[----:B------:R-:W2:Y:S02]  /*22380*/  @!P3 SYNCS.PHASECHK.TRANS64 P3, [R12+URZ+0x344a8], R158 ;  /* 0x0344a89e0c00b5a7 */ /* 0x000ea4000806007f */
[----:B--2---:R-:W-:Y:S05]  /*22390*/  @!P3 BRA `(.L_x_69) ;  /* 0xfffffffc00ecb947 */ /* 0x004fea000383ffff */
[----:B------:R-:W-:Y:S05]  /*223a0*/  BRA `(.L_x_362) ;  /* 0xffffff3400787947 */ /* 0x000fea000383ffff */
.L_x_74:
[----:B-1----:R-:W-:-:S04]  /*223b0*/  IMAD.U32 R12, RZ, RZ, UR47 ;  /* 0x0000002fff0c7e24 */ /* 0x002fc8000f8e00ff */
[----:B------:R1:W2:Y:S03]  /*223c0*/  SYNCS.PHASECHK.TRANS64.TRYWAIT P3, [R12+URZ+0x344b0], R158 ;  /* 0x0344b09e0c0075a7 */ /* 0x0002a6000806017f */
[----:B--2---:R-:W-:Y:S05]  /*223d0*/  @!P3 NANOSLEEP.SYNCS 0x989680 ;  /* 0x009896800000b95d */ /* 0x004fea0003900000 */
[----:B------:R-:W2:Y:S02]  /*223e0*/  @!P3 SYNCS.PHASECHK.TRANS64 P3, [R12+URZ+0x344b0], R158 ;  /* 0x0344b09e0c00b5a7 */ /* 0x000ea4000806007f */
[----:B--2---:R-:W-:Y:S05]  /*223f0*/  @!P3 BRA `(.L_x_74) ;  /* 0xfffffffc00ecb947 */ /* 0x004fea000383ffff */
[----:B------:R-:W-:Y:S05]  /*22400*/  BRA `(.L_x_363) ;  /* 0xffffff3800c07947 */ /* 0x000fea000383ffff */
.L_x_79:
[----:B-1----:R-:W-:-:S04]  /*22410*/  MOV R13, UR47 ;  /* 0x0000002f000d7c02 */ /* 0x002fc80008000f00 */
[----:B------:R1:W2:Y:S03]  /*22420*/  SYNCS.PHASECHK.TRANS64.TRYWAIT P3, [R13+URZ+0x344b8], R158 ;  /* 0x0344b89e0d0075a7 */ /* 0x0002a6000806017f */
[----:B--2---:R-:W-:Y:S05]  /*22430*/  @!P3 NANOSLEEP.SYNCS 0x989680 ;  /* 0x009896800000b95d */ /* 0x004fea0003900000 */
[----:B------:R-:W2:Y:S02]  /*22440*/  @!P3 SYNCS.PHASECHK.TRANS64 P3, [R13+URZ+0x344b8], R158 ;  /* 0x0344b89e0d00b5a7 */ /* 0x000ea4000806007f */
[----:B--2---:R-:W-:Y:S05]  /*22450*/  @!P3 BRA `(.L_x_79) ;  /* 0xfffffffc00ecb947 */ /* 0x004fea000383ffff */
[----:B------:R-:W-:Y:S05]  /*22460*/  BRA `(.L_x_364) ;  /* 0xffffff4000487947 */ /* 0x000fea000383ffff */
.L_x_84:
[----:B-1----:R-:W-:-:S04]  /*22470*/  IMAD.U32 R13, RZ, RZ, UR47 ;  /* 0x0000002fff0d7e24 */ /* 0x002fc8000f8e00ff */
[----:B------:R1:W2:Y:S03]  /*22480*/  SYNCS.PHASECHK.TRANS64.TRYWAIT P3, [R13+URZ+0x344a0], R20 ;  /* 0x0344a0140d0075a7 */ /* 0x0002a6000806017f */
[----:B--2---:R-:W-:Y:S05]  /*22490*/  @!P3 NANOSLEEP.SYNCS 0x989680 ;  /* 0x009896800000b95d */ /* 0x004fea0003900000 */
[----:B------:R-:W2:Y:S02]  /*224a0*/  @!P3 SYNCS.PHASECHK.TRANS64 P3, [R13+URZ+0x344a0], R20 ;  /* 0x0344a0140d00b5a7 */ /* 0x000ea4000806007f */
[----:B--2---:R-:W-:Y:S05]  /*224b0*/  @!P3 BRA `(.L_x_84) ;  /* 0xfffffffc00ecb947 */ /* 0x004fea000383ffff */
[----:B------:R-:W-:Y:S05]  /*224c0*/  BRA `(.L_x_365) ;  /* 0xffffff4400987947 */ /* 0x000fea000383ffff */
.L_x_89:
[----:B-1----:R-:W-:-:S04]  /*224d0*/  MOV R13, UR47 ;  /* 0x0000002f000d7c02 */ /* 0x002fc80008000f00 */
[----:B------:R1:W2:Y:S03]  /*224e0*/  SYNCS.PHASECHK.TRANS64.TRYWAIT P3, [R13+URZ+0x344a8], R20 ;  /* 0x0344a8140d0075a7 */ /* 0x0002a6000806017f */
[----:B--2---:R-:W-:Y:S05]  /*224f0*/  @!P3 NANOSLEEP.SYNCS 0x989680 ;  /* 0x009896800000b95d */ /* 0x004fea0003900000 */
[----:B------:R-:W2:Y:S02]  /*22500*/  @!P3 SYNCS.PHASECHK.TRANS64 P3, [R13+URZ+0x344a8], R20 ;  /* 0x0344a8140d00b5a7 */ /* 0x000ea4000806007f */
[----:B--2---:R-:W-:Y:S05]  /*22510*/  @!P3 BRA `(.L_x_89) ;  /* 0xfffffffc00ecb947 */ /* 0x004fea000383ffff */
[----:B------:R-:W-:Y:S05]  /*22520*/  BRA `(.L_x_366) ;  /* 0xffffff4c00207947 */ /* 0x000fea000383ffff */
.L_x_94:
[----:B-1----:R-:W-:-:S04]  /*22530*/  IMAD.U32 R13, RZ, RZ, UR47 ;  /* 0x0000002fff0d7e24 */ /* 0x002fc8000f8e00ff */
[----:B------:R1:W2:Y:S03]  /*22540*/  SYNCS.PHASECHK.TRANS64.TRYWAIT P3, [R13+URZ+0x344b0], R20 ;  /* 0x0344b0140d0075a7 */ /* 0x0002a6000806017f */
[----:B--2---:R-:W-:Y:S05]  /*22550*/  @!P3 NANOSLEEP.SYNCS 0x989680 ;  /* 0x009896800000b95d */ /* 0x004fea0003900000 */
[----:B------:R-:W2:Y:S02]  /*22560*/  @!P3 SYNCS.PHASECHK.TRANS64 P3, [R13+URZ+0x344b0], R20 ;  /* 0x0344b0140d00b5a7 */ /* 0x000ea4000806007f */
[----:B--2---:R-:W-:Y:S05]  /*22570*/  @!P3 BRA `(.L_x_94) ;  /* 0xfffffffc00ecb947 */ /* 0x004fea000383ffff */
[----:B------:R-:W-:Y:S05]  /*22580*/  BRA `(.L_x_367) ;  /* 0xffffff5000607947 */ /* 0x000fea000383ffff */
.L_x_99:
[----:B-1----:R-:W-:-:S04]  /*22590*/  MOV R13, UR47 ;  /* 0x0000002f000d7c02 */ /* 0x002fc80008000f00 */
[----:B------:R1:W2:Y:S03]  /*225a0*/  SYNCS.PHASECHK.TRANS64.TRYWAIT P3, [R13+URZ+0x344b8], R20 ;  /* 0x0344b8140d0075a7 */ /* 0x0002a6000806017f */
[----:B--2---:R-:W-:Y:S05]  /*225b0*/  @!P3 NANOSLEEP.SYNCS 0x989680 ;  /* 0x009896800000b95d */ /* 0x004fea0003900000 */
[----:B------:R-:W2:Y:S02]  /*225c0*/  @!P3 SYNCS.PHASECHK.TRANS64 P3, [R13+URZ+0x344b8], R20 ;  /* 0x0344b8140d00b5a7 */ /* 0x000ea4000806007f */
[----:B--2---:R-:W-:Y:S05]  /*225d0*/  @!P3 BRA `(.L_x_99) ;  /* 0xfffffffc00ecb947 */ /* 0x004fea000383ffff */
[----:B------:R-:W-:Y:S05]  /*225e0*/  BRA `(.L_x_368) ;  /* 0xffffff5400e07947 */ /* 0x000fea000383ffff */
.L_x_104:
[----:B-1----:R-:W-:-:S04]  /*225f0*/  IMAD.U32 R13, RZ, RZ, UR47 ;  /* 0x0000002fff0d7e24 */ /* 0x002fc8000f8e00ff */
[----:B------:R1:W2:Y:S03]  /*22600*/  SYNCS.PHASECHK.TRANS64.TRYWAIT P3, [R13+URZ+0x344a0], R158 ;  /* 0x0344a09e0d0075a7 */ /* 0x0002a6000806017f */
[----:B--2---:R-:W-:Y:S05]  /*22610*/  @!P3 NANOSLEEP.SYNCS 0x989680 ;  /* 0x009896800000b95d */ /* 0x004fea0003900000 */
[----:B------:R-:W2:Y:S02]  /*22620*/  @!P3 SYNCS.PHASECHK.TRANS64 P3, [R13+URZ+0x344a0], R158 ;  /* 0x0344a09e0d00b5a7 */ /* 0x000ea4000806007f */
[----:B--2---:R-:W-:Y:S05]  /*22630*/  @!P3 BRA `(.L_x_104) ;  /* 0xfffffffc00ecb947 */ /* 0x004fea000383ffff */
[----:B------:R-:W-:Y:S05]  /*22640*/  BRA `(.L_x_369) ;  /* 0xffffff5c00207947 */ /* 0x000fea000383ffff */
.L_x_109:
[----:B-1----:R-:W-:-:S04]  /*22650*/  MOV R13, UR47 ;  /* 0x0000002f000d7c02 */ /* 0x002fc80008000f00 */
[----:B------:R1:W2:Y:S03]  /*22660*/  SYNCS.PHASECHK.TRANS64.TRYWAIT P3, [R13+URZ+0x344a8], R158 ;  /* 0x0344a89e0d0075a7 */ /* 0x0002a6000806017f */
[----:B--2---:R-:W-:Y:S05]  /*22670*/  @!P3 NANOSLEEP.SYNCS 0x989680 ;  /* 0x009896800000b95d */ /* 0x004fea0003900000 */
[----:B------:R-:W2:Y:S02]  /*22680*/  @!P3 SYNCS.PHASECHK.TRANS64 P3, [R13+URZ+0x344a8], R158 ;  /* 0x0344a89e0d00b5a7 */ /* 0x000ea4000806007f */
[----:B--2---:R-:W-:Y:S05]  /*22690*/  @!P3 BRA `(.L_x_109) ;  /* 0xfffffffc00ecb947 */ /* 0x004fea000383ffff */
[----:B------:R-:W-:Y:S05]  /*226a0*/  BRA `(.L_x_370) ;  /* 0xffffff6000a07947 */ /* 0x000fea000383ffff */
.L_x_114:
[----:B-1----:R-:W-:-:S04]  /*226b0*/  IMAD.U32 R13, RZ, RZ, UR47 ;  /* 0x0000002fff0d7e24 */ /* 0x002fc8000f8e00ff */
[----:B------:R1:W2:Y:S03]  /*226c0*/  SYNCS.PHASECHK.TRANS64.TRYWAIT P3, [R13+URZ+0x344b0], R158 ;  /* 0x0344b09e0d0075a7 */ /* 0x0002a6000806017f */
[----:B--2---:R-:W-:Y:S05]  /*226d0*/  @!P3 NANOSLEEP.SYNCS 0x989680 ;  /* 0x009896800000b95d */ /* 0x004fea0003900000 */
[----:B------:R-:W2:Y:S02]  /*226e0*/  @!P3 SYNCS.PHASECHK.TRANS64 P3, [R13+URZ+0x344b0], R158 ;  /* 0x0344b09e0d00b5a7 */ /* 0x000ea4000806007f */
[----:B--2---:R-:W-:Y:S05]  /*226f0*/  @!P3 BRA `(.L_x_114) ;  /* 0xfffffffc00ecb947 */ /* 0x004fea000383ffff */
[----:B------:R-:W-:Y:S05]  /*22700*/  BRA `(.L_x_371) ;  /* 0xffffff6400e07947 */ /* 0x000fea000383ffff */
.L_x_119:
[----:B-1----:R-:W-:-:S04]  /*22710*/  MOV R13, UR47 ;  /* 0x0000002f000d7c02 */ /* 0x002fc80008000f00 */
[----:B------:R1:W2:Y:S03]  /*22720*/  SYNCS.PHASECHK.TRANS64.TRYWAIT P3, [R13+URZ+0x344b8], R158 ;  /* 0x0344b89e0d0075a7 */ /* 0x0002a6000806017f */
[----:B--2---:R-:W-:Y:S05]  /*22730*/  @!P3 NANOSLEEP.SYNCS 0x989680 ;  /* 0x009896800000b95d */ /* 0x004fea0003900000 */
[----:B------:R-:W2:Y:S02]  /*22740*/  @!P3 SYNCS.PHASECHK.TRANS64 P3, [R13+URZ+0x344b8], R158 ;  /* 0x0344b89e0d00b5a7 */ /* 0x000ea4000806007f */
[----:B--2---:R-:W-:Y:S05]  /*22750*/  @!P3 BRA `(.L_x_119) ;  /* 0xfffffffc00ecb947 */ /* 0x004fea000383ffff */
[----:B------:R-:W-:Y:S05]  /*22760*/  BRA `(.L_x_372) ;  /* 0xffffff6c00607947 */ /* 0x000fea000383ffff */
.L_x_124:
[----:B-1----:R-:W-:-:S04]  /*22770*/  IMAD.U32 R13, RZ, RZ, UR47 ;  /* 0x0000002fff0d7e24 */ /* 0x002fc8000f8e00ff */
[----:B------:R1:W2:Y:S03]  /*22780*/  SYNCS.PHASECHK.TRANS64.TRYWAIT P3, [R13+URZ+0x344a0], R20 ;  /* 0x0344a0140d0075a7 */ /* 0x0002a6000806017f */
[----:B--2---:R-:W-:Y:S05]  /*22790*/  @!P3 NANOSLEEP.SYNCS 0x989680 ;  /* 0x009896800000b95d */ /* 0x004fea0003900000 */
[----:B------:R-:W2:Y:S02]  /*227a0*/  @!P3 SYNCS.PHASECHK.TRANS64 P3, [R13+URZ+0x344a0], R20 ;  /* 0x0344a0140d00b5a7 */ /* 0x000ea4000806007f */
[----:B--2---:R-:W-:Y:S05]  /*227b0*/  @!P3 BRA `(.L_x_124) ;  /* 0xfffffffc00ecb947 */ /* 0x004fea000383ffff */
[----:B------:R-:W-:Y:S05]  /*227c0*/  BRA `(.L_x_373) ;  /* 0xffffff7000a07947 */ /* 0x000fea000383ffff */
.L_x_129:
[----:B-1----:R-:W-:-:S04]  /*227d0*/  MOV R13, UR47 ;  /* 0x0000002f000d7c02 */ /* 0x002fc80008000f00 */
[----:B------:R1:W2:Y:S03]  /*227e0*/  SYNCS.PHASECHK.TRANS64.TRYWAIT P3, [R13+URZ+0x344a8], R20 ;  /* 0x0344a8140d0075a7 */ /* 0x0002a6000806017f */
[----:B--2---:R-:W-:Y:S05]  /*227f0*/  @!P3 NANOSLEEP.SYNCS 0x989680 ;  /* 0x009896800000b95d */ /* 0x004fea0003900000 */
[----:B------:R-:W2:Y:S02]  /*22800*/  @!P3 SYNCS.PHASECHK.TRANS64 P3, [R13+URZ+0x344a8], R20 ;  /* 0x0344a8140d00b5a7 */ /* 0x000ea4000806007f */
[----:B--2---:R-:W-:Y:S05]  /*22810*/  @!P3 BRA `(.L_x_129) ;  /* 0xfffffffc00ecb947 */ /* 0x004fea000383ffff */
[----:B------:R-:W-:Y:S05]  /*22820*/  BRA `(.L_x_374) ;  /* 0xffffff7800207947 */ /* 0x000fea000383ffff */
.L_x_134:
[----:B-1----:R-:W-:-:S04]  /*22830*/  IMAD.U32 R13, RZ, RZ, UR47 ;  /* 0x0000002fff0d7e24 */ /* 0x002fc8000f8e00ff */
[----:B------:R1:W2:Y:S03]  /*22840*/  SYNCS.PHASECHK.TRANS64.TRYWAIT P3, [R13+URZ+0x344b0], R20 ;  /* 0x0344b0140d0075a7 */ /* 0x0002a6000806017f */
[----:B--2---:R-:W-:Y:S05]  /*22850*/  @!P3 NANOSLEEP.SYNCS 0x989680 ;  /* 0x009896800000b95d */ /* 0x004fea0003900000 */
[----:B------:R-:W2:Y:S02]  /*22860*/  @!P3 SYNCS.PHASECHK.TRANS64 P3, [R13+URZ+0x344b0], R20 ;  /* 0x0344b0140d00b5a7 */ /* 0x000ea4000806007f */
[----:B--2---:R-:W-:Y:S05]  /*22870*/  @!P3 BRA `(.L_x_134) ;  /* 0xfffffffc00ecb947 */ /* 0x004fea000383ffff */
[----:B------:R-:W-:Y:S05]  /*22880*/  BRA `(.L_x_375) ;  /* 0xffffff7c00607947 */ /* 0x000fea000383ffff */
.L_x_139:
[----:B-1----:R-:W-:-:S04]  /*22890*/  MOV R13, UR47 ;  /* 0x0000002f000d7c02 */ /* 0x002fc80008000f00 */
[----:B------:R1:W2:Y:S03]  /*228a0*/  SYNCS.PHASECHK.TRANS64.TRYWAIT P3, [R13+URZ+0x344b8], R20 ;  /* 0x0344b8140d0075a7 */ /* 0x0002a6000806017f */
[----:B--2---:R-:W-:Y:S05]  /*228b0*/  @!P3 NANOSLEEP.SYNCS 0x989680 ;  /* 0x009896800000b95d */ /* 0x004fea0003900000 */
[----:B------:R-:W2:Y:S02]  /*228c0*/  @!P3 SYNCS.PHASECHK.TRANS64 P3, [R13+URZ+0x344b8], R20 ;  /* 0x0344b8140d00b5a7 */ /* 0x000ea4000806007f */
[----:B--2---:R-:W-:Y:S05]  /*228d0*/  @!P3 BRA `(.L_x_139) ;  /* 0xfffffffc00ecb947 */ /* 0x004fea000383ffff */
[----:B------:R-:W-:Y:S05]  /*228e0*/  BRA `(.L_x_376) ;  /* 0xffffff8000e07947 */ /* 0x000fea000383ffff */
.L_x_144:
[----:B-1----:R-:W-:-:S04]  /*228f0*/  IMAD.U32 R3, RZ, RZ, UR4 ;  /* 0x00000004ff037e24 */ /* 0x002fc8000f8e00ff */
[----:B------:R1:W2:Y:S03]  /*22900*/  SYNCS.PHASECHK.TRANS64.TRYWAIT P2, [R3+URZ+0x34400], R0 ;  /* 0x03440000030075a7 */ /* 0x0002a6000804017f */
[----:B--2---:R-:W-:Y:S05]  /*22910*/  @!P2 NANOSLEEP.SYNCS 0x989680 ;  /* 0x009896800000a95d */ /* 0x004fea0003900000 */
[----:B------:R-:W2:Y:S02]  /*22920*/  @!P2 SYNCS.PHASECHK.TRANS64 P2, [R3+URZ+0x34400], R0 ;  /* 0x034400000300a5a7 */ /* 0x000ea4000804007f */
[----:B--2---:R-:W-:Y:S05]  /*22930*/  @!P2 BRA `(.L_x_144) ;  /* 0xfffffffc00eca947 */ /* 0x004fea000383ffff */
[----:B------:R-:W-:Y:S05]  /*22940*/  BRA `(.L_x_377) ;  /* 0xffffff8800387947 */ /* 0x000fea000383ffff */
.L_x_148:
[----:B-1----:R-:W-:-:S04]  /*22950*/  MOV R3, UR4 ;  /* 0x0000000400037c02 */ /* 0x002fc80008000f00 */
[----:B------:R1:W2:Y:S03]  /*22960*/  SYNCS.PHASECHK.TRANS64.TRYWAIT P2, [R3+URZ+0x34400], R2 ;  /* 0x03440002030075a7 */ /* 0x0002a6000804017f */
[----:B--2---:R-:W-:Y:S05]  /*22970*/  @!P2 NANOSLEEP.SYNCS 0x989680 ;  /* 0x009896800000a95d */ /* 0x004fea0003900000 */
[----:B------:R-:W2:Y:S02]  /*22980*/  @!P2 SYNCS.PHASECHK.TRANS64 P2, [R3+URZ+0x34400], R2 ;  /* 0x034400020300a5a7 */ /* 0x000ea4000804007f */
[----:B--2---:R-:W-:Y:S05]  /*22990*/  @!P2 BRA `(.L_x_148) ;  /* 0xfffffffc00eca947 */ /* 0x004fea000383ffff */
[----:B------:R-:W-:Y:S05]  /*229a0*/  BRA `(.L_x_378) ;  /* 0xffffff8800d87947 */ /* 0x000fea000383ffff */
.L_x_166:
[----:B-1----:R-:W-:-:S04]  /*229b0*/  IMAD.U32 R3, RZ, RZ, UR6 ;  /* 0x00000006ff037e24 */ /* 0x002fc8000f8e00ff */
[----:B------:R1:W2:Y:S03]  /*229c0*/  SYNCS.PHASECHK.TRANS64.TRYWAIT P0, [R3+URZ+0x344e8], R0 ;  /* 0x0344e800030075a7 */ /* 0x0002a6000800017f */
[----:B--2---:R-:W-:Y:S05]  /*229d0*/  @!P0 NANOSLEEP.SYNCS 0x989680 ;  /* 0x009896800000895d */ /* 0x004fea0003900000 */
[----:B------:R-:W2:Y:S02]  /*229e0*/  @!P0 SYNCS.PHASECHK.TRANS64 P0, [R3+URZ+0x344e8], R0 ;  /* 0x0344e800030085a7 */ /* 0x000ea4000800007f */
[----:B--2---:R-:W-:Y:S05]  /*229f0*/  @!P0 BRA `(.L_x_166) ;  /* 0xfffffffc00ec8947 */ /* 0x004fea000383ffff */
[----:B------:R-:W-:Y:S05]  /*22a00*/  BRA `(.L_x_379) ;  /* 0xffffff9800387947 */ /* 0x000fea000383ffff */
.L_x_168:
[----:B-1----:R-:W-:-:S04]  /*22a10*/  MOV R6, UR7 ;  /* 0x0000000700067c02 */ /* 0x002fc80008000f00 */
[----:B------:R1:W2:Y:S03]  /*22a20*/  SYNCS.PHASECHK.TRANS64.TRYWAIT P0, [R6+URZ+0x34400], R3 ;  /* 0x03440003060075a7 */ /* 0x0002a6000800017f */
[----:B--2---:R-:W-:Y:S05]  /*22a30*/  @!P0 NANOSLEEP.SYNCS 0x989680 ;  /* 0x009896800000895d */ /* 0x004fea0003900000 */
[----:B------:R-:W2:Y:S02]  /*22a40*/  @!P0 SYNCS.PHASECHK.TRANS64 P0, [R6+URZ+0x34400], R3 ;  /* 0x03440003060085a7 */ /* 0x000ea4000800007f */
[----:B--2---:R-:W-:Y:S05]  /*22a50*/  @!P0 BRA `(.L_x_168) ;  /* 0xfffffffc00ec8947 */ /* 0x004fea000383ffff */
[----:B------:R-:W-:Y:S05]  /*22a60*/  BRA `(.L_x_380) ;  /* 0xffffff9800607947 */ /* 0x000fea000383ffff */
.L_x_174:
[----:B--2---:R-:W-:-:S04]  /*22a70*/  IMAD.U32 R3, RZ, RZ, UR6 ;  /* 0x00000006ff037e24 */ /* 0x004fc8000f8e00ff */
[----:B------:R2:W3:Y:S03]  /*22a80*/  SYNCS.PHASECHK.TRANS64.TRYWAIT P1, [R3+URZ+0x344c0], R8 ;  /* 0x0344c008030075a7 */ /* 0x0004e6000802017f */
[----:B---3--:R-:W-:Y:S05]  /*22a90*/  @!P1 NANOSLEEP.SYNCS 0x989680 ;  /* 0x009896800000995d */ /* 0x008fea0003900000 */
[----:B------:R-:W3:Y:S02]  /*22aa0*/  @!P1 SYNCS.PHASECHK.TRANS64 P1, [R3+URZ+0x344c0], R8 ;  /* 0x0344c008030095a7 */ /* 0x000ee4000802007f */
[----:B---3--:R-:W-:Y:S05]  /*22ab0*/  @!P1 BRA `(.L_x_174) ;  /* 0xfffffffc00ec9947 */ /* 0x008fea000383ffff */
[----:B------:R-:W-:Y:S05]  /*22ac0*/  BRA `(.L_x_381) ;  /* 0xffffff9c000c7947 */ /* 0x000fea000383ffff */
.L_x_180:
[----:B--2---:R-:W-:-:S04]  /*22ad0*/  MOV R3, UR6 ;  /* 0x0000000600037c02 */ /* 0x004fc80008000f00 */
[----:B------:R2:W4:Y:S03]  /*22ae0*/  SYNCS.PHASECHK.TRANS64.TRYWAIT P1, [R3+URZ+0x344c8], R8 ;  /* 0x0344c808030075a7 */ /* 0x000526000802017f */
[----:B----4-:R-:W-:Y:S05]  /*22af0*/  @!P1 NANOSLEEP.SYNCS 0x989680 ;  /* 0x009896800000995d */ /* 0x010fea0003900000 */
[----:B------:R-:W4:Y:S02]  /*22b00*/  @!P1 SYNCS.PHASECHK.TRANS64 P1, [R3+URZ+0x344c8], R8 ;  /* 0x0344c808030095a7 */ /* 0x000f24000802007f */
[----:B----4-:R-:W-:Y:S05]  /*22b10*/  @!P1 BRA `(.L_x_180) ;  /* 0xfffffffc00ec9947 */ /* 0x010fea000383ffff */
[----:B------:R-:W-:Y:S05]  /*22b20*/  BRA `(.L_x_382) ;  /* 0xffffff9c00487947 */ /* 0x000fea000383ffff */
.L_x_186:
[----:B--2---:R-:W-:-:S04]  /*22b30*/  IMAD.U32 R3, RZ, RZ, UR6 ;  /* 0x00000006ff037e24 */ /* 0x004fc8000f8e00ff */
[----:B------:R2:W1:Y:S03]  /*22b40*/  SYNCS.PHASECHK.TRANS64.TRYWAIT P1, [R3+URZ+0x344d0], R8 ;  /* 0x0344d008030075a7 */ /* 0x000466000802017f */
[----:B-1----:R-:W-:Y:S05]  /*22b50*/  @!P1 NANOSLEEP.SYNCS 0x989680 ;  /* 0x009896800000995d */ /* 0x002fea0003900000 */
[----:B------:R-:W1:Y:S02]  /*22b60*/  @!P1 SYNCS.PHASECHK.TRANS64 P1, [R3+URZ+0x344d0], R8 ;  /* 0x0344d008030095a7 */ /* 0x000e64000802007f */
[----:B-1----:R-:W-:Y:S05]  /*22b70*/  @!P1 BRA `(.L_x_186) ;  /* 0xfffffffc00ec9947 */ /* 0x002fea000383ffff */
[----:B------:R-:W-:Y:S05]  /*22b80*/  BRA `(.L_x_383) ;  /* 0xffffff9c00907947 */ /* 0x000fea000383ffff */
.L_x_192:
[----:B--2---:R-:W-:-:S04]  /*22b90*/  MOV R3, UR6 ;  /* 0x0000000600037c02 */ /* 0x004fc80008000f00 */
[----:B------:R2:W1:Y:S03]  /*22ba0*/  SYNCS.PHASECHK.TRANS64.TRYWAIT P1, [R3+URZ+0x344d8], R8 ;  /* 0x0344d808030075a7 */ /* 0x000466000802017f */
[----:B-1----:R-:W-:Y:S05]  /*22bb0*/  @!P1 NANOSLEEP.SYNCS 0x989680 ;  /* 0x009896800000995d */ /* 0x002fea0003900000 */
[----:B------:R-:W1:Y:S02]  /*22bc0*/  @!P1 SYNCS.PHASECHK.TRANS64 P1, [R3+URZ+0x344d8], R8 ;  /* 0x0344d808030095a7 */ /* 0x000e64000802007f */
[----:B-1----:R-:W-:Y:S05]  /*22bd0*/  @!P1 BRA `(.L_x_192) ;  /* 0xfffffffc00ec9947 */ /* 0x002fea000383ffff */
[----:B------:R-:W-:Y:S05]  /*22be0*/  BRA `(.L_x_384) ;  /* 0xffffff9c00d07947 */ /* 0x000fea000383ffff */
.L_x_198:
[----:B-12---:R-:W-:-:S04]  /*22bf0*/  IMAD.U32 R3, RZ, RZ, UR6 ;  /* 0x00000006ff037e24 */ /* 0x006fc8000f8e00ff */
[----:B------:R1:W2:Y:S03]  /*22c00*/  SYNCS.PHASECHK.TRANS64.TRYWAIT P1, [R3+URZ+0x344c0], R2 ;  /* 0x0344c002030075a7 */ /* 0x0002a6000802017f */
[----:B--2---:R-:W-:Y:S05]  /*22c10*/  @!P1 NANOSLEEP.SYNCS 0x989680 ;  /* 0x009896800000995d */ /* 0x004fea0003900000 */
[----:B------:R-:W2:Y:S02]  /*22c20*/  @!P1 SYNCS.PHASECHK.TRANS64 P1, [R3+URZ+0x344c0], R2 ;  /* 0x0344c002030095a7 */ /* 0x000ea4000802007f */
[----:B--2---:R-:W-:Y:S05]  /*22c30*/  @!P1 BRA `(.L_x_198) ;  /* 0xfffffffc00ec9947 */ /* 0x004fea000383ffff */
[----:B------:R-:W-:Y:S05]  /*22c40*/  BRA `(.L_x_385) ;  /* 0xffffffa0001c7947 */ /* 0x000fea000383ffff */
.L_x_204:
[----:B-123--:R-:W-:-:S04]  /*22c50*/  MOV R3, UR6 ;  /* 0x0000000600037c02 */ /* 0x00efc80008000f00 */
[----:B------:R1:W2:Y:S03]  /*22c60*/  SYNCS.PHASECHK.TRANS64.TRYWAIT P1, [R3+URZ+0x344c8], R2 ;  /* 0x0344c802030075a7 */ /* 0x0002a6000802017f */
[----:B--2---:R-:W-:Y:S05]  /*22c70*/  @!P1 NANOSLEEP.SYNCS 0x989680 ;  /* 0x009896800000995d */ /* 0x004fea0003900000 */
[----:B------:R-:W2:Y:S02]  /*22c80*/  @!P1 SYNCS.PHASECHK.TRANS64 P1, [R3+URZ+0x344c8], R2 ;  /* 0x0344c802030095a7 */ /* 0x000ea4000802007f */
[----:B--2---:R-:W-:Y:S05]  /*22c90*/  @!P1 BRA `(.L_x_204) ;  /* 0xfffffffc00ec9947 */ /* 0x004fea000383ffff */
[----:B------:R-:W-:Y:S05]  /*22ca0*/  BRA `(.L_x_386) ;  /* 0xffffffa000507947 */ /* 0x000fea000383ffff */
.L_x_210:
[----:B-1234-:R-:W-:-:S04]  /*22cb0*/  IMAD.U32 R3, RZ, RZ, UR6 ;  /* 0x00000006ff037e24 */ /* 0x01efc8000f8e00ff */
[----:B------:R1:W2:Y:S03]  /*22cc0*/  SYNCS.PHASECHK.TRANS64.TRYWAIT P1, [R3+URZ+0x344d0], R2 ;  /* 0x0344d002030075a7 */ /* 0x0002a6000802017f */
[----:B--2---:R-:W-:Y:S05]  /*22cd0*/  @!P1 NANOSLEEP.SYNCS 0x989680 ;  /* 0x009896800000995d */ /* 0x004fea0003900000 */
[----:B------:R-:W2:Y:S02]  /*22ce0*/  @!P1 SYNCS.PHASECHK.TRANS64 P1, [R3+URZ+0x344d0], R2 ;  /* 0x0344d002030095a7 */ /* 0x000ea4000802007f */
[----:B--2---:R-:W-:Y:S05]  /*22cf0*/  @!P1 BRA `(.L_x_210) ;  /* 0xfffffffc00ec9947 */ /* 0x004fea000383ffff */
[----:B------:R-:W-:Y:S05]  /*22d00*/  BRA `(.L_x_387) ;  /* 0xffffffa0008c7947 */ /* 0x000fea000383ffff */
.L_x_216:
[----:B-1234-:R-:W-:-:S04]  /*22d10*/  MOV R3, UR6 ;  /* 0x0000000600037c02 */ /* 0x01efc80008000f00 */
[----:B------:R1:W2:Y:S03]  /*22d20*/  SYNCS.PHASECHK.TRANS64.TRYWAIT P1, [R3+URZ+0x344d8], R2 ;  /* 0x0344d802030075a7 */ /* 0x0002a6000802017f */
[----:B--2---:R-:W-:Y:S05]  /*22d30*/  @!P1 NANOSLEEP.SYNCS 0x989680 ;  /* 0x009896800000995d */ /* 0x004fea0003900000 */
[----:B------:R-:W2:Y:S02]  /*22d40*/  @!P1 SYNCS.PHASECHK.TRANS64 P1, [R3+URZ+0x344d8], R2 ;  /* 0x0344d802030095a7 */ /* 0x000ea4000802007f */
[----:B--2---:R-:W-:Y:S05]  /*22d50*/  @!P1 BRA `(.L_x_216) ;  /* 0xfffffffc00ec9947 */ /* 0x004fea000383ffff */
[----:B------:R-:W-:Y:S05]  /*22d60*/  BRA `(.L_x_388) ;  /* 0xffffffa000c07947 */ /* 0x000fea000383ffff */
.L_x_222:
[----:B-1234-:R-:W-:-:S04]  /*22d70*/  IMAD.U32 R3, RZ, RZ, UR6 ;  /* 0x00000006ff037e24 */ /* 0x01efc8000f8e00ff */
[----:B------:R1:W2:Y:S03]  /*22d80*/  SYNCS.PHASECHK.TRANS64.TRYWAIT P1, [R3+URZ+0x344c0], R8 ;  /* 0x0344c008030075a7 */ /* 0x0002a6000802017f */
[----:B--2---:R-:W-:Y:S05]  /*22d90*/  @!P1 NANOSLEEP.SYNCS 0x989680 ;  /* 0x009896800000995d */ /* 0x004fea0003900000 */
[----:B------:R-:W2:Y:S02]  /*22da0*/  @!P1 SYNCS.PHASECHK.TRANS64 P1, [R3+URZ+0x344c0], R8 ;  /* 0x0344c008030095a7 */ /* 0x000ea4000802007f */
[----:B--2---:R-:W-:Y:S05]  /*22db0*/  @!P1 BRA `(.L_x_222) ;  /* 0xfffffffc00ec9947 */ /* 0x004fea000383ffff */
[----:B------:R-:W-:Y:S05]  /*22dc0*/  BRA `(.L_x_389) ;  /* 0xffffffa000fc7947 */ /* 0x000fea000383ffff */
.L_x_228:
[----:B-1234-:R-:W-:-:S04]  /*22dd0*/  MOV R3, UR6 ;  /* 0x0000000600037c02 */ /* 0x01efc80008000f00 */
[----:B------:R1:W2:Y:S03]  /*22de0*/  SYNCS.PHASECHK.TRANS64.TRYWAIT P1, [R3+URZ+0x344c8], R8 ;  /* 0x0344c808030075a7 */ /* 0x0002a6000802017f */
[----:B--2---:R-:W-:Y:S05]  /*22df0*/  @!P1 NANOSLEEP.SYNCS 0x989680 ;  /* 0x009896800000995d */ /* 0x004fea0003900000 */
[----:B------:R-:W2:Y:S02]  /*22e00*/  @!P1 SYNCS.PHASECHK.TRANS64 P1, [R3+URZ+0x344c8], R8 ;  /* 0x0344c808030095a7 */ /* 0x000ea4000802007f */
[----:B--2---:R-:W-:Y:S05]  /*22e10*/  @!P1 BRA `(.L_x_228) ;  /* 0xfffffffc00ec9947 */ /* 0x004fea000383ffff */
[----:B------:R-:W-:Y:S05]  /*22e20*/  BRA `(.L_x_390) ;  /* 0xffffffa400307947 */ /* 0x000fea000383ffff */
.L_x_234:
[----:B-1234-:R-:W-:-:S04]  /*22e30*/  IMAD.U32 R3, RZ, RZ, UR6 ;  /* 0x00000006ff037e24 */ /* 0x01efc8000f8e00ff */
[----:B------:R1:W2:Y:S03]  /*22e40*/  SYNCS.PHASECHK.TRANS64.TRYWAIT P1, [R3+URZ+0x344d0], R8 ;  /* 0x0344d008030075a7 */ /* 0x0002a6000802017f */
[----:B--2---:R-:W-:Y:S05]  /*22e50*/  @!P1 NANOSLEEP.SYNCS 0x989680 ;  /* 0x009896800000995d */ /* 0x004fea0003900000 */
[----:B------:R-:W2:Y:S02]  /*22e60*/  @!P1 SYNCS.PHASECHK.TRANS64 P1, [R3+URZ+0x344d0], R8 ;  /* 0x0344d008030095a7 */ /* 0x000ea4000802007f */
[----:B--2---:R-:W-:Y:S05]  /*22e70*/  @!P1 BRA `(.L_x_234) ;  /* 0xfffffffc00ec9947 */ /* 0x004fea000383ffff */
[----:B------:R-:W-:Y:S05]  /*22e80*/  BRA `(.L_x_391) ;  /* 0xffffffa4006c7947 */ /* 0x000fea000383ffff */
.L_x_240:
[----:B-1234-:R-:W-:-:S04]  /*22e90*/  MOV R3, UR6 ;  /* 0x0000000600037c02 */ /* 0x01efc80008000f00 */
[----:B------:R1:W2:Y:S03]  /*22ea0*/  SYNCS.PHASECHK.TRANS64.TRYWAIT P1, [R3+URZ+0x344d8], R8 ;  /* 0x0344d808030075a7 */ /* 0x0002a6000802017f */
[----:B--2---:R-:W-:Y:S05]  /*22eb0*/  @!P1 NANOSLEEP.SYNCS 0x989680 ;  /* 0x009896800000995d */ /* 0x004fea0003900000 */
[----:B------:R-:W2:Y:S02]  /*22ec0*/  @!P1 SYNCS.PHASECHK.TRANS64 P1, [R3+URZ+0x344d8], R8 ;  /* 0x0344d808030095a7 */ /* 0x000ea4000802007f */
[----:B--2---:R-:W-:Y:S05]  /*22ed0*/  @!P1 BRA `(.L_x_240) ;  /* 0xfffffffc00ec9947 */ /* 0x004fea000383ffff */
[----:B------:R-:W-:Y:S05]  /*22ee0*/  BRA `(.L_x_392) ;  /* 0xffffffa400a07947 */ /* 0x000fea000383ffff */
.L_x_246:
[----:B-1234-:R-:W-:-:S04]  /*22ef0*/  IMAD.U32 R3, RZ, RZ, UR6 ;  /* 0x00000006ff037e24 */ /* 0x01efc8000f8e00ff */
[----:B------:R1:W2:Y:S03]  /*22f00*/  SYNCS.PHASECHK.TRANS64.TRYWAIT P1, [R3+URZ+0x344c0], R2 ;  /* 0x0344c002030075a7 */ /* 0x0002a6000802017f */
[----:B--2---:R-:W-:Y:S05]  /*22f10*/  @!P1 NANOSLEEP.SYNCS 0x989680 ;  /* 0x009896800000995d */ /* 0x004fea0003900000 */
[----:B------:R-:W2:Y:S02]  /*22f20*/  @!P1 SYNCS.PHASECHK.TRANS64 P1, [R3+URZ+0x344c0], R2 ;  /* 0x0344c002030095a7 */ /* 0x000ea4000802007f */
[----:B--2---:R-:W-:Y:S05]  /*22f30*/  @!P1 BRA `(.L_x_246) ;  /* 0xfffffffc00ec9947 */ /* 0x004fea000383ffff */
[----:B------:R-:W-:Y:S05]  /*22f40*/  BRA `(.L_x_393) ;  /* 0xffffffa400dc7947 */ /* 0x000fea000383ffff */
.L_x_252:
[----:B-1234-:R-:W-:-:S04]  /*22f50*/  MOV R3, UR6 ;  /* 0x0000000600037c02 */ /* 0x01efc80008000f00 */
[----:B------:R1:W2:Y:S03]  /*22f60*/  SYNCS.PHASECHK.TRANS64.TRYWAIT P1, [R3+URZ+0x344c8], R2 ;  /* 0x0344c802030075a7 */ /* 0x0002a6000802017f */
[----:B--2---:R-:W-:Y:S05]  /*22f70*/  @!P1 NANOSLEEP.SYNCS 0x989680 ;  /* 0x009896800000995d */ /* 0x004fea0003900000 */
[----:B------:R-:W2:Y:S02]  /*22f80*/  @!P1 SYNCS.PHASECHK.TRANS64 P1, [R3+URZ+0x344c8], R2 ;  /* 0x0344c802030095a7 */ /* 0x000ea4000802007f */
[----:B--2---:R-:W-:Y:S05]  /*22f90*/  @!P1 BRA `(.L_x_252) ;  /* 0xfffffffc00ec9947 */ /* 0x004fea000383ffff */
[----:B------:R-:W-:Y:S05]  /*22fa0*/  BRA `(.L_x_394) ;  /* 0xffffffa800107947 */ /* 0x000fea000383ffff */
.L_x_258:
[----:B-1234-:R-:W-:-:S04]  /*22fb0*/  IMAD.U32 R3, RZ, RZ, UR6 ;  /* 0x00000006ff037e24 */ /* 0x01efc8000f8e00ff */
[----:B------:R1:W2:Y:S03]  /*22fc0*/  SYNCS.PHASECHK.TRANS64.TRYWAIT P1, [R3+URZ+0x344d0], R2 ;  /* 0x0344d002030075a7 */ /* 0x0002a6000802017f */
[----:B--2---:R-:W-:Y:S05]  /*22fd0*/  @!P1 NANOSLEEP.SYNCS 0x989680 ;  /* 0x009896800000995d */ /* 0x004fea0003900000 */
[----:B------:R-:W2:Y:S02]  /*22fe0*/  @!P1 SYNCS.PHASECHK.TRANS64 P1, [R3+URZ+0x344d0], R2 ;  /* 0x0344d002030095a7 */ /* 0x000ea4000802007f */
[----:B--2---:R-:W-:Y:S05]  /*22ff0*/  @!P1 BRA `(.L_x_258) ;  /* 0xfffffffc00ec9947 */ /* 0x004fea000383ffff */
[----:B------:R-:W-:Y:S05]  /*23000*/  BRA `(.L_x_395) ;  /* 0xffffffa8004c7947 */ /* 0x000fea000383ffff */
.L_x_264:
[----:B-1234-:R-:W-:-:S04]  /*23010*/  MOV R3, UR6 ;  /* 0x0000000600037c02 */ /* 0x01efc80008000f00 */
[----:B------:R1:W2:Y:S03]  /*23020*/  SYNCS.PHASECHK.TRANS64.TRYWAIT P1, [R3+URZ+0x344d8], R2 ;  /* 0x0344d802030075a7 */ /* 0x0002a6000802017f */
[----:B--2---:R-:W-:Y:S05]  /*23030*/  @!P1 NANOSLEEP.SYNCS 0x989680 ;  /* 0x009896800000995d */ /* 0x004fea0003900000 */
[----:B------:R-:W2:Y:S02]  /*23040*/  @!P1 SYNCS.PHASECHK.TRANS64 P1, [R3+URZ+0x344d8], R2 ;  /* 0x0344d802030095a7 */ /* 0x000ea4000802007f */
[----:B--2---:R-:W-:Y:S05]  /*23050*/  @!P1 BRA `(.L_x_264) ;  /* 0xfffffffc00ec9947 */ /* 0x004fea000383ffff */
[----:B------:R-:W-:Y:S05]  /*23060*/  BRA `(.L_x_396) ;  /* 0xffffffa800847947 */ /* 0x000fea000383ffff */
.L_x_279:
[----:B-1----:R-:W-:-:S04]  /*23070*/  IMAD.U32 R3, RZ, RZ, UR6 ;  /* 0x00000006ff037e24 */ /* 0x002fc8000f8e00ff */
[----:B------:R1:W2:Y:S03]  /*23080*/  SYNCS.PHASECHK.TRANS64.TRYWAIT P0, [R3+URZ+0x344c0], R8 ;  /* 0x0344c008030075a7 */ /* 0x0002a6000800017f */
[----:B--2---:R-:W-:Y:S05]  /*23090*/  @!P0 NANOSLEEP.SYNCS 0x989680 ;  /* 0x009896800000895d */ /* 0x004fea0003900000 */
[----:B------:R-:W2:Y:S02]  /*230a0*/  @!P0 SYNCS.PHASECHK.TRANS64 P0, [R3+URZ+0x344c0], R8 ;  /* 0x0344c008030085a7 */ /* 0x000ea4000800007f */
[----:B--2---:R-:W-:Y:S05]  /*230b0*/  @!P0 BRA `(.L_x_279) ;  /* 0xfffffffc00ec8947 */ /* 0x004fea000383ffff */
[----:B------:R-:W-:Y:S05]  /*230c0*/  BRA `(.L_x_397) ;  /* 0xffffffb000087947 */ /* 0x000fea000383ffff */
.L_x_281:
[----:B-1----:R-:W-:-:S04]  /*230d0*/  MOV R3, UR6 ;  /* 0x0000000600037c02 */ /* 0x002fc80008000f00 */
[----:B------:R1:W2:Y:S03]  /*230e0*/  SYNCS.PHASECHK.TRANS64.TRYWAIT P0, [R3+URZ+0x344c8], R8 ;  /* 0x0344c808030075a7 */ /* 0x0002a6000800017f */
[----:B--2---:R-:W-:Y:S05]  /*230f0*/  @!P0 NANOSLEEP.SYNCS 0x989680 ;  /* 0x009896800000895d */ /* 0x004fea0003900000 */
[----:B------:R-:W2:Y:S02]  /*23100*/  @!P0 SYNCS.PHASECHK.TRANS64 P0, [R3+URZ+0x344c8], R8 ;  /* 0x0344c808030085a7 */ /* 0x000ea4000800007f */
[----:B--2---:R-:W-:Y:S05]  /*23110*/  @!P0 BRA `(.L_x_281) ;  /* 0xfffffffc00ec8947 */ /* 0x004fea000383ffff */
[----:B------:R-:W-:Y:S05]  /*23120*/  BRA `(.L_x_398) ;  /* 0xffffffb000007947 */ /* 0x000fea000383ffff */
.L_x_283:
[----:B-1----:R-:W-:-:S04]  /*23130*/  IMAD.U32 R3, RZ, RZ, UR6 ;  /* 0x00000006ff037e24 */ /* 0x002fc8000f8e00ff */
[----:B------:R1:W2:Y:S03]  /*23140*/  SYNCS.PHASECHK.TRANS64.TRYWAIT P0, [R3+URZ+0x344d0], R8 ;  /* 0x0344d008030075a7 */ /* 0x0002a6000800017f */
[----:B--2---:R-:W-:Y:S05]  /*23150*/  @!P0 NANOSLEEP.SYNCS 0x989680 ;  /* 0x009896800000895d */ /* 0x004fea0003900000 */
[----:B------:R-:W2:Y:S02]  /*23160*/  @!P0 SYNCS.PHASECHK.TRANS64 P0, [R3+URZ+0x344d0], R8 ;  /* 0x0344d008030085a7 */ /* 0x000ea4000800007f */
[----:B--2---:R-:W-:Y:S05]  /*23170*/  @!P0 BRA `(.L_x_283) ;  /* 0xfffffffc00ec8947 */ /* 0x004fea000383ffff */
[----:B------:R-:W-:Y:S05]  /*23180*/  BRA `(.L_x_399) ;  /* 0xffffffac00f87947 */ /* 0x000fea000383ffff */
.L_x_295:
[----:B------:R-:W-:Y:S01]  /*23190*/  BSSY B1, `(.L_x_400) ;  /* 0x0000006000017945 */ /* 0x000fe20003800000 */
[----:B------:R-:W-:-:S07]  /*231a0*/  MOV R15, 0xffffffff ;  /* 0xffffffff000f7802 */ /* 0x000fce0000000f00 */
[----:B------:R-:W-:Y:S05]  /*231b0*/  WARPSYNC.COLLECTIVE R15, `(.L_x_401) ;  /* 0x000000000f0c7348 */ /* 0x000fea0003c00000 */
[----:B------:R-:W-:Y:S02]  /*231c0*/  ELECT P6, UR62, PT ;  /* 0x00000000003e782f */ /* 0x000fe400038c0000 */
[----:B------:R-:W-:Y:S01]  /*231d0*/  MOV R14, UR62 ;  /* 0x0000003e000e7c02 */ /* 0x000fe20008000f00 */
[----:B------:R-:W-:Y:S10]  /*231e0*/  ENDCOLLECTIVE ;  /* 0x000000000000791b */ /* 0x000ff40003800000 */
.L_x_401:
[----:B------:R-:W-:Y:S05]  /*231f0*/  BSYNC B1 ;  /* 0x0000000000017941 */ /* 0x000fea0003800000 */
.L_x_400:
[----:B------:R-:W-:Y:S05]  /*23200*/  BRA `(.L_x_402) ;  /* 0xffffffbc00007947 */ /* 0x000fea000383ffff */
.L_x_298:
[----:B--2---:R2:W3:Y:S02]  /*23210*/  SYNCS.PHASECHK.TRANS64.TRYWAIT P0, [R8+URZ+0x34490], R5 ;  /* 0x03449005080075a7 */ /* 0x0044e4000800017f */
[----:B---3--:R-:W-:Y:S05]  /*23220*/  @!P0 NANOSLEEP.SYNCS 0x989680 ;  /* 0x009896800000895d */ /* 0x008fea0003900000 */
[----:B------:R-:W3:Y:S02]  /*23230*/  @!P0 SYNCS.PHASECHK.TRANS64 P0, [R8+URZ+0x34490], R5 ;  /* 0x03449005080085a7 */ /* 0x000ee4000800007f */
[----:B---3--:R-:W-:Y:S05]  /*23240*/  @!P0 BRA `(.L_x_298) ;  /* 0xfffffffc00f08947 */ /* 0x008fea000383ffff */
[----:B------:R-:W-:Y:S05]  /*23250*/  BRA `(.L_x_403) ;  /* 0xffffffbc00287947 */ /* 0x000fea000383ffff */
.L_x_304:
[----:B-1----:R1:W3:Y:S02]  /*23260*/  SYNCS.PHASECHK.TRANS64.TRYWAIT P0, [R3+URZ+0x34400], R2 ;  /* 0x03440002030075a7 */ /* 0x0022e4000800017f */
[----:B---3--:R-:W-:Y:S05]  /*23270*/  @!P0 NANOSLEEP.SYNCS 0x989680 ;  /* 0x009896800000895d */ /* 0x008fea0003900000 */
[----:B------:R-:W3:Y:S02]  /*23280*/  @!P0 SYNCS.PHASECHK.TRANS64 P0, [R3+URZ+0x34400], R2 ;  /* 0x03440002030085a7 */ /* 0x000ee4000800007f */
[----:B---3--:R-:W-:Y:S05]  /*23290*/  @!P0 BRA `(.L_x_304) ;  /* 0xfffffffc00f08947 */ /* 0x008fea000383ffff */
[----:B------:R-:W-:Y:S05]  /*232a0*/  BRA `(.L_x_404) ;  /* 0xffffffc0001c7947 */ /* 0x000fea000383ffff */
.L_x_307:
[----:B------:R-:W-:Y:S01]  /*232b0*/  BSSY B1, `(.L_x_405) ;  /* 0x0000006000017945 */ /* 0x000fe20003800000 */
[----:B------:R-:W-:-:S07]  /*232c0*/  IMAD.MOV.U32 R15, RZ, RZ, -0x1 ;  /* 0xffffffffff0f7424 */ /* 0x000fce00078e00ff */
[----:B-1---5:R-:W-:Y:S05]  /*232d0*/  WARPSYNC.COLLECTIVE R15, `(.L_x_406) ;  /* 0x000000000f0c7348 */ /* 0x022fea0003c00000 */
[----:B------:R-:W-:Y:S02]  /*232e0*/  ELECT P6, UR62, PT ;  /* 0x00000000003e782f */ /* 0x000fe400038c0000 */
[----:B------:R-:W-:Y:S01]  /*232f0*/  MOV R14, UR62 ;  /* 0x0000003e000e7c02 */ /* 0x000fe20008000f00 */
[----:B-1---5:R-:W-:Y:S10]  /*23300*/  ENDCOLLECTIVE ;  /* 0x000000000000791b */ /* 0x022ff40003800000 */
.L_x_406:
[----:B------:R-:W-:Y:S05]  /*23310*/  BSYNC B1 ;  /* 0x0000000000017941 */ /* 0x000fea0003800000 */
.L_x_405:
[----:B------:R-:W-:Y:S05]  /*23320*/  BRA `(.L_x_407) ;  /* 0xffffffc000647947 */ /* 0x000fea000383ffff */
.L_x_310:
[----:B------:R-:W-:Y:S01]  /*23330*/  BSSY B1, `(.L_x_408) ;  /* 0x0000005000017945 */ /* 0x000fe20003800000 */
[----:B--2---:R-:W-:-:S07]  /*23340*/  MOV R15, 0xffffffff ;  /* 0xffffffff000f7802 */ /* 0x004fce0000000f00 */
[----:B-1---5:R-:W-:Y:S05]  /*23350*/  WARPSYNC.COLLECTIVE R15, `(.L_x_409) ;  /* 0x000000000f087348 */ /* 0x022fea0003c00000 */
[----:B------:R-:W-:Y:S01]  /*23360*/  NOP ;  /* 0x0000000000007918 */ /* 0x000fe20000000000 */
[----:B-1---5:R-:W-:Y:S01]  /*23370*/  ENDCOLLECTIVE ;  /* 0x000000000000791b */ /* 0x022fe20003800000 */
.L_x_409:
[----:B------:R-:W-:Y:S05]  /*23380*/  BSYNC B1 ;  /* 0x0000000000017941 */ /* 0x000fea0003800000 */
.L_x_408:
[----:B------:R-:W-:-:S07]  /*23390*/  IMAD.MOV.U32 R15, RZ, RZ, -0x1 ;  /* 0xffffffffff0f7424 */ /* 0x000fce00078e00ff */
[----:B------:R-:W-:Y:S05]  /*233a0*/  WARPSYNC.COLLECTIVE R15, `(.L_x_410) ;  /* 0x000000000f0c7348 */ /* 0x000fea0003c00000 */
[----:B------:R-:W-:Y:S02]  /*233b0*/  ELECT P6, UR62, PT ;  /* 0x00000000003e782f */ /* 0x000fe400038c0000 */
[----:B------:R-:W-:Y:S01]  /*233c0*/  MOV R14, UR62 ;  /* 0x0000003e000e7c02 */ /* 0x000fe20008000f00 */
[----:B------:R-:W-:Y:S10]  /*233d0*/  ENDCOLLECTIVE ;  /* 0x000000000000791b */ /* 0x000ff40003800000 */
.L_x_410:
[----:B------:R-:W-:Y:S05]  /*233e0*/  BRA `(.L_x_411) ;  /* 0xffffffc400847947 */ /* 0x000fea000383ffff */
.L_x_313:
[----:B------:R-:W-:Y:S01]  /*233f0*/  BSSY B0, `(.L_x_412) ;  /* 0x0000006000007945 */ /* 0x000fe20003800000 */
[----:B------:R-:W-:-:S07]  /*23400*/  MOV R15, 0xffffffff ;  /* 0xffffffff000f7802 */ /* 0x000fce0000000f00 */
[----:B-----5:R-:W-:Y:S05]  /*23410*/  WARPSYNC.COLLECTIVE R15, `(.L_x_413) ;  /* 0x000000000f0c7348 */ /* 0x020fea0003c00000 */
[----:B-----5:R-:W-:Y:S02]  /*23420*/  ELECT P6, UR62, PT ;  /* 0x00000000003e782f */ /* 0x020fe400038c0000 */
[----:B------:R-:W-:Y:S01]  /*23430*/  MOV R14, UR62 ;  /* 0x0000003e000e7c02 */ /* 0x000fe20008000f00 */
[----:B------:R-:W-:Y:S10]  /*23440*/  ENDCOLLECTIVE ;  /* 0x000000000000791b */ /* 0x000ff40003800000 */
.L_x_413:
[----:B------:R-:W-:Y:S05]  /*23450*/  BSYNC B0 ;  /* 0x0000000000007941 */ /* 0x000fea0003800000 */
.L_x_412:
[----:B------:R-:W-:Y:S05]  /*23460*/  BRA `(.L_x_414) ;  /* 0xffffffc400d47947 */ /* 0x000fea000383ffff */
.L_x_317:
[----:B-1----:R1:W2:Y:S02]  /*23470*/  SYNCS.PHASECHK.TRANS64.TRYWAIT P0, [R7+URZ], R2 ;  /* 0x00000002070075a7 */ /* 0x0022a4000800017f */
[----:B--2---:R-:W-:Y:S05]  /*23480*/  @!P0 NANOSLEEP.SYNCS 0x989680 ;  /* 0x009896800000895d */ /* 0x004fea0003900000 */
[----:B------:R-:W2:Y:S02]  /*23490*/  @!P0 SYNCS.PHASECHK.TRANS64 P0, [R7+URZ], R2 ;  /* 0x00000002070085a7 */ /* 0x000ea4000800007f */
[----:B--2---:R-:W-:Y:S05]  /*234a0*/  @!P0 BRA `(.L_x_317) ;  /* 0xfffffffc00f08947 */ /* 0x004fea000383ffff */
[----:B------:R-:W-:Y:S05]  /*234b0*/  BRA `(.L_x_415) ;  /* 0xffffffc800087947 */ /* 0x000fea000383ffff */
.L_x_335:
[----:B-1----:R1:W3:Y:S02]  /*234c0*/  SYNCS.PHASECHK.TRANS64.TRYWAIT P2, [R12+URZ+0x34440], R3 ;  /* 0x034440030c0075a7 */ /* 0x0022e4000804017f */
[----:B---3--:R-:W-:Y:S05]  /*234d0*/  @!P2 NANOSLEEP.SYNCS 0x989680 ;  /* 0x009896800000a95d */ /* 0x008fea0003900000 */
[----:B------:R-:W3:Y:S02]  /*234e0*/  @!P2 SYNCS.PHASECHK.TRANS64 P2, [R12+URZ+0x34440], R3 ;  /* 0x034440030c00a5a7 */ /* 0x000ee4000804007f */
[----:B---3--:R-:W-:Y:S05]  /*234f0*/  @!P2 BRA `(.L_x_335) ;  /* 0xfffffffc00f0a947 */ /* 0x008fea000383ffff */
[----:B------:R-:W-:Y:S05]  /*23500*/  BRA `(.L_x_416) ;  /* 0xffffffe400247947 */ /* 0x000fea000383ffff */
.L_x_341:
[----:B-1----:R1:W2:Y:S02]  /*23510*/  SYNCS.PHASECHK.TRANS64.TRYWAIT P0, [R3+URZ+0x34440], R0 ;  /* 0x03444000030075a7 */ /* 0x0022a4000800017f */
[----:B--2---:R-:W-:Y:S05]  /*23520*/  @!P0 NANOSLEEP.SYNCS 0x989680 ;  /* 0x009896800000895d */ /* 0x004fea0003900000 */
[----:B------:R-:W2:Y:S02]  /*23530*/  @!P0 SYNCS.PHASECHK.TRANS64 P0, [R3+URZ+0x34440], R0 ;  /* 0x03444000030085a7 */ /* 0x000ea4000800007f */
[----:B--2---:R-:W-:Y:S05]  /*23540*/  @!P0 BRA `(.L_x_341) ;  /* 0xfffffffc00f08947 */ /* 0x004fea000383ffff */
[----:B------:R-:W-:Y:S05]  /*23550*/  BRA `(.L_x_417) ;  /* 0xffffffe4008c7947 */ /* 0x000fea000383ffff */
.L_x_343:
[----:B-1----:R1:W2:Y:S02]  /*23560*/  SYNCS.PHASECHK.TRANS64.TRYWAIT P0, [R3+URZ+0x34440], R0 ;  /* 0x03444000030075a7 */ /* 0x0022a4000800017f */
[----:B--2---:R-:W-:Y:S05]  /*23570*/  @!P0 NANOSLEEP.SYNCS 0x989680 ;  /* 0x009896800000895d */ /* 0x004fea0003900000 */
[----:B------:R-:W2:Y:S02]  /*23580*/  @!P0 SYNCS.PHASECHK.TRANS64 P0, [R3+URZ+0x34440], R0 ;  /* 0x03444000030085a7 */ /* 0x000ea4000800007f */
[----:B--2---:R-:W-:Y:S05]  /*23590*/  @!P0 BRA `(.L_x_343) ;  /* 0xfffffffc00f08947 */ /* 0x004fea000383ffff */
[----:B------:R-:W-:Y:S05]  /*235a0*/  BRA `(.L_x_418) ;  /* 0xffffffe400a47947 */ /* 0x000fea000383ffff */
.L_x_345:
[----:B-1----:R1:W2:Y:S02]  /*235b0*/  SYNCS.PHASECHK.TRANS64.TRYWAIT P0, [R3+URZ+0x34440], R0 ;  /* 0x03444000030075a7 */ /* 0x0022a4000800017f */
[----:B--2---:R-:W-:Y:S05]  /*235c0*/  @!P0 NANOSLEEP.SYNCS 0x989680 ;  /* 0x009896800000895d */ /* 0x004fea0003900000 */
[----:B------:R-:W2:Y:S02]  /*235d0*/  @!P0 SYNCS.PHASECHK.TRANS64 P0, [R3+URZ+0x34440], R0 ;  /* 0x03444000030085a7 */ /* 0x000ea4000800007f */
[----:B--2---:R-:W-:Y:S05]  /*235e0*/  @!P0 BRA `(.L_x_345) ;  /* 0xfffffffc00f08947 */ /* 0x004fea000383ffff */
[----:B------:R-:W-:Y:S05]  /*235f0*/  BRA `(.L_x_419) ;  /* 0xffffffe400bc7947 */ /* 0x000fea000383ffff */
.L_x_347:
[----:B-1----:R1:W2:Y:S02]  /*23600*/  SYNCS.PHASECHK.TRANS64.TRYWAIT P0, [R3+URZ+0x34440], R0 ;  /* 0x03444000030075a7 */ /* 0x0022a4000800017f */
[----:B--2---:R-:W-:Y:S05]  /*23610*/  @!P0 NANOSLEEP.SYNCS 0x989680 ;  /* 0x009896800000895d */ /* 0x004fea0003900000 */
[----:B------:R-:W2:Y:S02]  /*23620*/  @!P0 SYNCS.PHASECHK.TRANS64 P0, [R3+URZ+0x34440], R0 ;  /* 0x03444000030085a7 */ /* 0x000ea4000800007f */
[----:B--2---:R-:W-:Y:S05]  /*23630*/  @!P0 BRA `(.L_x_347) ;  /* 0xfffffffc00f08947 */ /* 0x004fea000383ffff */
[----:B------:R-:W-:Y:S05]  /*23640*/  BRA `(.L_x_420) ;  /* 0xffffffe400d47947 */ /* 0x000fea000383ffff */
.L_x_349:
[----:B-1----:R1:W2:Y:S02]  /*23650*/  SYNCS.PHASECHK.TRANS64.TRYWAIT P0, [R3+URZ+0x34440], R0 ;  /* 0x03444000030075a7 */ /* 0x0022a4000800017f */
[----:B--2---:R-:W-:Y:S05]  /*23660*/  @!P0 NANOSLEEP.SYNCS 0x989680 ;  /* 0x009896800000895d */ /* 0x004fea0003900000 */
[----:B------:R-:W2:Y:S02]  /*23670*/  @!P0 SYNCS.PHASECHK.TRANS64 P0, [R3+URZ+0x34440], R0 ;  /* 0x03444000030085a7 */ /* 0x000ea4000800007f */
[----:B--2---:R-:W-:Y:S05]  /*23680*/  @!P0 BRA `(.L_x_349) ;  /* 0xfffffffc00f08947 */ /* 0x004fea000383ffff */
[----:B------:R-:W-:Y:S05]  /*23690*/  BRA `(.L_x_421) ;  /* 0xffffffe400ec7947 */ /* 0x000fea000383ffff */
.L_x_351:
[----:B-1----:R1:W2:Y:S02]  /*236a0*/  SYNCS.PHASECHK.TRANS64.TRYWAIT P0, [R3+URZ+0x34440], R0 ;  /* 0x03444000030075a7 */ /* 0x0022a4000800017f */
[----:B--2---:R-:W-:Y:S05]  /*236b0*/  @!P0 NANOSLEEP.SYNCS 0x989680 ;  /* 0x009896800000895d */ /* 0x004fea0003900000 */
[----:B------:R-:W2:Y:S02]  /*236c0*/  @!P0 SYNCS.PHASECHK.TRANS64 P0, [R3+URZ+0x34440], R0 ;  /* 0x03444000030085a7 */ /* 0x000ea4000800007f */
[----:B--2---:R-:W-:Y:S05]  /*236d0*/  @!P0 BRA `(.L_x_351) ;  /* 0xfffffffc00f08947 */ /* 0x004fea000383ffff */
[----:B------:R-:W-:Y:S05]  /*236e0*/  BRA `(.L_x_422) ;  /* 0xffffffe800047947 */ /* 0x000fea000383ffff */
.L_x_353:
[----:B-1----:R1:W2:Y:S02]  /*236f0*/  SYNCS.PHASECHK.TRANS64.TRYWAIT P0, [R3+URZ+0x34440], R0 ;  /* 0x03444000030075a7 */ /* 0x0022a4000800017f */
[----:B--2---:R-:W-:Y:S05]  /*23700*/  @!P0 NANOSLEEP.SYNCS 0x989680 ;  /* 0x009896800000895d */ /* 0x004fea0003900000 */
[----:B------:R-:W2:Y:S02]  /*23710*/  @!P0 SYNCS.PHASECHK.TRANS64 P0, [R3+URZ+0x34440], R0 ;  /* 0x03444000030085a7 */ /* 0x000ea4000800007f */
[----:B--2---:R-:W-:Y:S05]  /*23720*/  @!P0 BRA `(.L_x_353) ;  /* 0xfffffffc00f08947 */ /* 0x004fea000383ffff */
[----:B------:R-:W-:Y:S05]  /*23730*/  BRA `(.L_x_423) ;  /* 0xffffffe8001c7947 */ /* 0x000fea000383ffff */
        .weak           $__internal_0_$__cuda_sm20_div_u64
        .type           $__internal_0_$__cuda_sm20_div_u64,@function
        .size           $__internal_0_$__cuda_sm20_div_u64,(.L_x_332 - $__internal_0_$__cuda_sm20_div_u64)
$__internal_0_$__cuda_sm20_div_u64:
[----:B------:R-:W1:Y:S08]  /*23740*/  I2F.U64.RP R3, R22 ;  /* 0x0000001600037312 */ /* 0x000e700000309000 */
[----:B-1----:R-:W1:Y:S02]  /*23750*/  MUFU.RCP R3, R3 ;  /* 0x0000000300037308 */ /* 0x002e640000001000 */
[----:B-1----:R-:W-:-:S06]  /*23760*/  VIADD R16, R3, 0x1ffffffe ;  /* 0x1ffffffe03107836 */ /* 0x002fcc0000000000 */
[----:B------:R-:W1:Y:S02]  /*23770*/  F2I.U64.TRUNC R16, R16 ;  /* 0x0000001000107311 */ /* 0x000e64000020d800 */
[----:B-1----:R-:W-:-:S04]  /*23780*/  IMAD.WIDE.U32 R18, R16, R22, RZ ;  /* 0x0000001610127225 */ /* 0x002fc800078e00ff */
[C---:B------:R-:W-:Y:S01]  /*23790*/  IMAD R11, R16.reuse, R23, R19 ;  /* 0x00000017100b7224 */ /* 0x040fe200078e0213 */
[----:B------:R-:W-:Y:S01]  /*237a0*/  IADD3 R13, P1, RZ, -R18, RZ ;  /* 0x80000012ff0d7210 */ /* 0x000fe20007f3e0ff */
[----:B------:R-:W-:Y:S02]  /*237b0*/  IMAD.MOV.U32 R19, RZ, RZ, R16 ;  /* 0x000000ffff137224 */ /* 0x000fe400078e0010 */
[----:B------:R-:W-:Y:S02]  /*237c0*/  IMAD R11, R17, R22, R11 ;  /* 0x00000016110b7224 */ /* 0x000fe400078e020b */
[----:B------:R-:W-:-:S03]  /*237d0*/  IMAD.HI.U32 R18, R16, R13, RZ ;  /* 0x0000000d10127227 */ /* 0x000fc600078e00ff */
[----:B------:R-:W-:-:S05]  /*237e0*/  IADD3.X R11, RZ, ~R11, RZ, P1, !PT ;  /* 0x8000000bff0b7210 */ /* 0x000fca0000ffe4ff */
[----:B------:R-:W-:-:S04]  /*237f0*/  IMAD.WIDE.U32 R18, P1, R16, R11, R18 ;  /* 0x0000000b10127225 */ /* 0x000fc80007820012 */
[C---:B------:R-:W-:Y:S02]  /*23800*/  IMAD R25, R17.reuse, R11, RZ ;  /* 0x0000000b11197224 */ /* 0x040fe400078e02ff */
[----:B------:R-:W-:-:S04]  /*23810*/  IMAD.HI.U32 R18, P2, R17, R13, R18 ;  /* 0x0000000d11127227 */ /* 0x000fc80007840012 */
[----:B------:R-:W-:Y:S01]  /*23820*/  IMAD.HI.U32 R3, R17, R11, RZ ;  /* 0x0000000b11037227 */ /* 0x000fe200078e00ff */
[----:B------:R-:W-:-:S04]  /*23830*/  IADD3 R19, P3, R25, R18, RZ ;  /* 0x0000001219137210 */ /* 0x000fc80007f7e0ff */
[----:B------:R-:W-:Y:S01]  /*23840*/  IADD3.X R3, R3, R17, RZ, P1, !PT ;  /* 0x0000001103037210 */ /* 0x000fe20000ffe4ff */
[----:B------:R-:W-:-:S03]  /*23850*/  IMAD.WIDE.U32 R16, R19, R22, RZ ;  /* 0x0000001613107225 */ /* 0x000fc600078e00ff */
[----:B------:R-:W-:Y:S01]  /*23860*/  IADD3.X R3, RZ, RZ, R3, P3, P2 ;  /* 0x000000ffff037210 */ /* 0x000fe20001fe4403 */
[----:B------:R-:W-:Y:S01]  /*23870*/  IMAD R14, R19, R23, R17 ;  /* 0x00000017130e7224 */ /* 0x000fe200078e0211 */
[----:B------:R-:W-:Y:S01]  /*23880*/  IADD3 R11, P1, RZ, -R16, RZ ;  /* 0x80000010ff0b7210 */ /* 0x000fe20007f3e0ff */
[----:B------:R-:W-:Y:S02]  /*23890*/  IMAD.MOV.U32 R17, RZ, RZ, RZ ;  /* 0x000000ffff117224 */ /* 0x000fe400078e00ff */
[----:B------:R-:W-:Y:S02]  /*238a0*/  IMAD R14, R3, R22, R14 ;  /* 0x00000016030e7224 */ /* 0x000fe400078e020e */
[----:B------:R-:W-:-:S04]  /*238b0*/  IMAD.HI.U32 R18, R19, R11, RZ ;  /* 0x0000000b13127227 */ /* 0x000fc800078e00ff */
[----:B------:R-:W-:-:S04]  /*238c0*/  IMAD.X R14, RZ, RZ, ~R14, P1 ;  /* 0x000000ffff0e7224 */ /* 0x000fc800008e0e0e */
[----:B------:R-:W-:-:S04]  /*238d0*/  IMAD.WIDE.U32 R18, P1, R19, R14, R18 ;  /* 0x0000000e13127225 */ /* 0x000fc80007820012 */
[C---:B------:R-:W-:Y:S02]  /*238e0*/  IMAD R16, R3.reuse, R14, RZ ;  /* 0x0000000e03107224 */ /* 0x040fe400078e02ff */
[----:B------:R-:W-:-:S04]  /*238f0*/  IMAD.HI.U32 R11, P2, R3, R11, R18 ;  /* 0x0000000b030b7227 */ /* 0x000fc80007840012 */
[----:B------:R-:W-:Y:S01]  /*23900*/  IMAD.HI.U32 R14, R3, R14, RZ ;  /* 0x0000000e030e7227 */ /* 0x000fe200078e00ff */
[----:B------:R-:W-:-:S04]  /*23910*/  IADD3 R11, P3, R16, R11, RZ ;  /* 0x0000000b100b7210 */ /* 0x000fc80007f7e0ff */
[----:B------:R-:W-:Y:S01]  /*23920*/  IADD3.X R3, R14, R3, RZ, P1, !PT ;  /* 0x000000030e037210 */ /* 0x000fe20000ffe4ff */
[----:B------:R-:W-:-:S03]  /*23930*/  IMAD.HI.U32 R16, R11, UR14, RZ ;  /* 0x0000000e0b107c27 */ /* 0x000fc6000f8e00ff */
[----:B------:R-:W-:Y:S01]  /*23940*/  IADD3.X R3, RZ, RZ, R3, P3, P2 ;  /* 0x000000ffff037210 */ /* 0x000fe20001fe4403 */
[----:B------:R-:W-:-:S04]  /*23950*/  IMAD.WIDE.U32 R16, R11, UR21, R16 ;  /* 0x000000150b107c25 */ /* 0x000fc8000f8e0010 */
[C---:B------:R-:W-:Y:S02]  /*23960*/  IMAD R14, R3.reuse, UR21, RZ ;  /* 0x00000015030e7c24 */ /* 0x040fe4000f8e02ff */
[----:B------:R-:W-:-:S04]  /*23970*/  IMAD.HI.U32 R11, P1, R3, UR14, R16 ;  /* 0x0000000e030b7c27 */ /* 0x000fc8000f820010 */
[----:B------:R-:W-:Y:S01]  /*23980*/  IMAD.HI.U32 R3, R3, UR21, RZ ;  /* 0x0000001503037c27 */ /* 0x000fe2000f8e00ff */
[----:B------:R-:W-:-:S04]  /*23990*/  IADD3 R11, P2, R14, R11, RZ ;  /* 0x0000000b0e0b7210 */ /* 0x000fc80007f5e0ff */
[----:B------:R-:W-:Y:S01]  /*239a0*/  IADD3.X R3, R3, RZ, RZ, P1, !PT ;  /* 0x000000ff03037210 */ /* 0x000fe20000ffe4ff */
[----:B------:R-:W-:-:S04]  /*239b0*/  IMAD.WIDE.U32 R16, R11, R22, RZ ;  /* 0x000000160b107225 */ /* 0x000fc800078e00ff */
[----:B------:R-:W-:Y:S01]  /*239c0*/  IMAD.X R3, RZ, RZ, R3, P2 ;  /* 0x000000ffff037224 */ /* 0x000fe200010e0603 */
[----:B------:R-:W-:Y:S01]  /*239d0*/  IADD3 R16, P2, -R16, UR14, RZ ;  /* 0x0000000e10107c10 */ /* 0x000fe2000ff5e1ff */
[----:B------:R-:W-:-:S03]  /*239e0*/  IMAD R14, R11, R23, R17 ;  /* 0x000000170b0e7224 */ /* 0x000fc600078e0211 */
[-C--:B------:R-:W-:Y:S01]  /*239f0*/  ISETP.GE.U32.AND P1, PT, R16, R22.reuse, PT ;  /* 0x000000161000720c */ /* 0x080fe20003f26070 */
[----:B------:R-:W-:Y:S02]  /*23a00*/  IMAD R3, R3, R22, R14 ;  /* 0x0000001603037224 */ /* 0x000fe400078e020e */
[----:B------:R-:W-:-:S03]  /*23a10*/  VIADD R14, R11, 0x1 ;  /* 0x000000010b0e7836 */ /* 0x000fc60000000000 */
[----:B------:R-:W-:Y:S02]  /*23a20*/  IADD3.X R18, ~R3, UR21, RZ, P2, !PT ;  /* 0x0000001503127c10 */ /* 0x000fe400097fe5ff */
[----:B------:R-:W-:Y:S02]  /*23a30*/  IADD3 R3, P2, -R22, R16, RZ ;  /* 0x0000001016037210 */ /* 0x000fe40007f5e1ff */
[----:B------:R-:W-:Y:S02]  /*23a40*/  ISETP.GE.U32.AND.EX P1, PT, R18, R23, PT, P1 ;  /* 0x000000171200720c */ /* 0x000fe40003f26110 */
[----:B------:R-:W-:Y:S02]  /*23a50*/  IADD3.X R13, ~R23, R18, RZ, P2, !PT ;  /* 0x00000012170d7210 */ /* 0x000fe400017fe5ff */
[----:B------:R-:W-:Y:S02]  /*23a60*/  SEL R3, R3, R16, P1 ;  /* 0x0000001003037207 */ /* 0x000fe40000800000 */
[----:B------:R-:W-:-:S02]  /*23a70*/  SEL R13, R13, R18, P1 ;  /* 0x000000120d0d7207 */ /* 0x000fc40000800000 */
[----:B------:R-:W-:Y:S02]  /*23a80*/  SEL R14, R14, R11, P1 ;  /* 0x0000000b0e0e7207 */ /* 0x000fe40000800000 */
[----:B------:R-:W-:Y:S02]  /*23a90*/  ISETP.GE.U32.AND P1, PT, R3, R22, PT ;  /* 0x000000160300720c */ /* 0x000fe40003f26070 */
[----:B------:R-:W-:Y:S02]  /*23aa0*/  ISETP.NE.U32.AND P2, PT, R22, RZ, PT ;  /* 0x000000ff1600720c */ /* 0x000fe40003f45070 */
[----:B------:R-:W-:Y:S02]  /*23ab0*/  IADD3 R3, R14, 0x1, RZ ;  /* 0x000000010e037810 */ /* 0x000fe40007ffe0ff */
[----:B------:R-:W-:Y:S01]  /*23ac0*/  ISETP.GE.U32.AND.EX P1, PT, R13, R23, PT, P1 ;  /* 0x000000170d00720c */ /* 0x000fe20003f26110 */
[----:B------:R-:W-:Y:S01]  /*23ad0*/  IMAD.MOV.U32 R13, RZ, RZ, 0x0 ;  /* 0x00000000ff0d7424 */ /* 0x000fe200078e00ff */
[----:B------:R-:W-:-:S02]  /*23ae0*/  ISETP.NE.AND.EX P2, PT, R23, RZ, PT, P2 ;  /* 0x000000ff1700720c */ /* 0x000fc40003f45320 */
[----:B------:R-:W-:-:S04]  /*23af0*/  SEL R3, R3, R14, P1 ;  /* 0x0000000e03037207 */ /* 0x000fc80000800000 */
[----:B------:R-:W-:Y:S01]  /*23b00*/  SEL R3, R3, 0xffffffff, P2 ;  /* 0xffffffff03037807 */ /* 0x000fe20001000000 */
[----:B------:R-:W-:Y:S06]  /*23b10*/  RET.REL.NODEC R12 `(_ZN7cutlass13device_kernelINS_4gemm6kernel13GemmUniversalINS1_17GroupProblemShapeIN4cute5tupleIJiiiEEEEENS1_10collective13CollectiveMmaINS1_39MainloopSm90ArrayTmaGmmaWarpSpecializedILi2ENS6_IJNS5_1CILi1EEESD_SD_EEENS1_40KernelPtrArrayTmaWarpSpecializedPingpongEEENS6_IJNSC_ILi128EEENSC_ILi256EEESH_EEENS_10bfloat16_tEPNS6_IJlSD_NSC_ILi0EEEEEESK_SN_NS5_8TiledMMAINS5_8MMA_AtomIJNS5_4SM904GMMA28MMA_64x256x16_F32BF16BF16_SSILNSR_5MajorE0ELST_0ELNSR_7ScaleInE1ELSU_1EEEEEENS5_6LayoutISE_NS6_IJSL_SL_SL_EEEEENS6_IJNS5_10UnderscoreES10_S10_EEEEENS5_13SM90_TMA_LOADENS5_14ComposedLayoutINS5_7SwizzleILi3ELi4ELi3EEENS5_18smem_ptr_flag_bitsILi16EEENSX_INS6_IJNSC_ILi8EEENSC_ILi64EEEEEENS6_IJS1A_SD_EEEEEEEvNS5_8identityES13_S1E_vS1F_EENS_8epilogue10collective18CollectiveEpilogueINS1H_30Sm90PtrArrayTmaWarpSpecializedILi4ELi2ELi16ELb1ELb0ELi2EEEJSJ_NS6_IJS1A_NSC_ILi32EEEEEENS_6half_tEPNS6_IJSD_lSL_EEES1O_S1Q_NS1H_6fusion15FusionCallbacksIS1L_NS1R_17LinearCombinationIS1O_fS1O_fLNS_15FloatRoundStyleE2EEESJ_S1N_JEEES13_NS14_IS16_S18_NSX_INS6_IJS1A_S19_EEENS6_IJSD_S1A_EEEEEEENS5_17SM75_U16x8_LDSM_TENS5_14SM90_TMA_STOREES20_NS5_17SM90_U16x8_STSM_TENS5_9Copy_AtomIJNS5_17SM90_U32x4_STSM_NES1O_EEEvEEEvvEEEEvNT_6ParamsE) ;  /* 0xfffffdc40c387950 */ /* 0x000fec0003c3ffff */
.L_x_332:
[----:B------:R-:W-:Y:S01]  /*23b20*/  UMOV UR30, UR24 ;  /* 0x00000018001e7c82 */ /* 0x000fe20008000000 */
[----:B------:R-:W-:Y:S02]  /*23b30*/  UMOV UR31, UR27 ;  /* 0x0000001b001f7c82 */ /* 0x000fe40008000000 */
[----:B------:R-:W1:Y:S08]  /*23b40*/  I2F.U64.RP R11, UR30 ;  /* 0x0000001e000b7d12 */ /* 0x000e700008309000 */
[----:B-1----:R-:W1:Y:S02]  /*23b50*/  MUFU.RCP R11, R11 ;  /* 0x0000000b000b7308 */ /* 0x002e640000001000 */
[----:B-1----:R-:W-:-:S06]  /*23b60*/  IADD3 R2, R11, 0x1ffffffe, RZ ;  /* 0x1ffffffe0b027810 */ /* 0x002fcc0007ffe0ff */
[----:B------:R-:W1:Y:S02]  /*23b70*/  F2I.U64.TRUNC R2, R2 ;  /* 0x0000000200027311 */ /* 0x000e64000020d800 */
[----:B-1----:R-:W-:Y:S01]  /*23b80*/  R2UR UR30, R2 ;  /* 0x00000000021e72ca */ /* 0x002fe200000e0000 */
[----:B------:R-:W-:Y:S01]  /*23b90*/  IMAD.MOV.U32 R2, RZ, RZ, R12 ;  /* 0x000000ffff027224 */ /* 0x000fe200078e000c */
[----:B------:R-:W-:Y:S02]  /*23ba0*/  R2UR UR31, R3 ;  /* 0x00000000031f72ca */ /* 0x000fe400000e0000 */
[----:B------:R-:W-:-:S09]  /*23bb0*/  MOV R3, 0x0 ;  /* 0x0000000000037802 */ /* 0x000fd20000000f00 */
[----:B------:R-:W-:-:S04]  /*23bc0*/  UIMAD.WIDE.U32 UR32, UR30, UR24, URZ ;  /* 0x000000181e2072a5 */ /* 0x000fc8000f8e003f */
[----:B------:R-:W-:Y:S02]  /*23bd0*/  UIMAD UR33, UR30, UR27, UR33 ;  /* 0x0000001b1e2172a4 */ /* 0x000fe4000f8e0221 */
[----:B------:R-:W-:Y:S02]  /*23be0*/  UIADD3 UR36, UP1, URZ, -UR32, URZ ;  /* 0x800000203f247290 */ /* 0x000fe4000ff3e03f */
[----:B------:R-:W-:Y:S02]  /*23bf0*/  UIMAD UR34, UR31, UR24, UR33 ;  /* 0x000000181f2272a4 */ /* 0x000fe4000f8e0221 */
[----:B------:R-:W-:Y:S02]  /*23c00*/  UIMAD.WIDE.U32 UR32, UR30, UR36, URZ ;  /* 0x000000241e2072a5 */ /* 0x000fe4000f8e003f */
[----:B------:R-:W-:-:S05]  /*23c10*/  UIADD3.X UR37, URZ, ~UR34, URZ, UP1, !UPT ;  /* 0x800000223f257290 */ /* 0x000fca0008ffe43f */
[----:B------:R-:W-:Y:S01]  /*23c20*/  UMOV UR32, UR33 ;  /* 0x0000002100207c82 */ /* 0x000fe20008000000 */
[----:B------:R-:W-:Y:S02]  /*23c30*/  UMOV UR33, UR30 ;  /* 0x0000001e00217c82 */ /* 0x000fe40008000000 */
[----:B------:R-:W-:Y:S02]  /*23c40*/  UIMAD.WIDE.U32 UR34, UP1, UR30, UR37, UR32 ;  /* 0x000000251e2272a5 */ /* 0x000fe4000f820020 */
[----:B------:R-:W-:Y:S02]  /*23c50*/  UIMAD.WIDE.U32 UR32, UR31, UR37, URZ ;  /* 0x000000251f2072a5 */ /* 0x000fe4000f8e003f */
[----:B------:R-:W-:Y:S02]  /*23c60*/  UIMAD.WIDE.U32 UR34, UP2, UR31, UR36, UR34 ;  /* 0x000000241f2272a5 */ /* 0x000fe4000f840022 */
[----:B------:R-:W-:Y:S02]  /*23c70*/  UIMAD UR37, UR31, UR37, URZ ;  /* 0x000000251f2572a4 */ /* 0x000fe4000f8e023f */
[----:B------:R-:W-:-:S02]  /*23c80*/  UIADD3.X UR32, UR33, UR31, URZ, UP1, !UPT ;  /* 0x0000001f21207290 */ /* 0x000fc40008ffe43f */
[----:B------:R-:W-:-:S04]  /*23c90*/  UIADD3 UR35, UP4, UR37, UR35, URZ ;  /* 0x0000002325237290 */ /* 0x000fc8000ff9e03f */
[----:B------:R-:W-:Y:S02]  /*23ca0*/  UIMAD.WIDE.U32 UR30, UR35, UR24, URZ ;  /* 0x00000018231e72a5 */ /* 0x000fe4000f8e003f */
[----:B------:R-:W-:Y:S02]  /*23cb0*/  UIADD3.X UR36, URZ, URZ, UR32, UP4, UP2 ;  /* 0x0000003f3f247290 */ /* 0x000fe4000a7e4420 */
[----:B------:R-:W-:Y:S02]  /*23cc0*/  UIMAD UR31, UR35, UR27, UR31 ;  /* 0x0000001b231f72a4 */ /* 0x000fe4000f8e021f */
[----:B------:R-:W-:Y:S02]  /*23cd0*/  UIADD3 UR37, UP1, URZ, -UR30, URZ ;  /* 0x8000001e3f257290 */ /* 0x000fe4000ff3e03f */
[----:B------:R-:W-:Y:S02]  /*23ce0*/  UIMAD UR32, UR36, UR24, UR31 ;  /* 0x00000018242072a4 */ /* 0x000fe4000f8e021f */
[----:B------:R-:W-:-:S02]  /*23cf0*/  UIMAD.WIDE.U32 UR30, UR35, UR37, URZ ;  /* 0x00000025231e72a5 */ /* 0x000fc4000f8e003f */
[----:B------:R-:W-:-:S05]  /*23d00*/  UIADD3.X UR40, URZ, ~UR32, URZ, UP1, !UPT ;  /* 0x800000203f287290 */ /* 0x000fca0008ffe43f */
[----:B------:R-:W-:Y:S01]  /*23d10*/  UMOV UR34, UR31 ;  /* 0x0000001f00227c82 */ /* 0x000fe20008000000 */
[----:B------:R-:W-:Y:S02]  /*23d20*/  UIMAD.WIDE.U32 UR30, UR36, UR40, URZ ;  /* 0x00000028241e72a5 */ /* 0x000fe4000f8e003f */
[----:B------:R-:W-:Y:S02]  /*23d30*/  UIMAD.WIDE.U32 UR32, UP1, UR35, UR40, UR34 ;  /* 0x00000028232072a5 */ /* 0x000fe4000f820022 */
[----:B------:R-:W-:Y:S02]  /*23d40*/  UIMAD UR34, UR36, UR40, URZ ;  /* 0x00000028242272a4 */ /* 0x000fe4000f8e023f */
[----:B------:R-:W-:Y:S02]  /*23d50*/  UIMAD.WIDE.U32 UR32, UP2, UR36, UR37, UR32 ;  /* 0x00000025242072a5 */ /* 0x000fe4000f840020 */
[----:B------:R-:W-:Y:S02]  /*23d60*/  UIADD3.X UR36, UR31, UR36, URZ, UP1, !UPT ;  /* 0x000000241f247290 */ /* 0x000fe40008ffe43f */
[----:B------:R-:W-:-:S04]  /*23d70*/  UIADD3 UR34, UP4, UR34, UR33, URZ ;  /* 0x0000002122227290 */ /* 0x000fc8000ff9e03f */
[----:B------:R-:W-:Y:S02]  /*23d80*/  UIMAD.WIDE.U32 UR32, UR34, UR25, URZ ;  /* 0x00000019222072a5 */ /* 0x000fe4000f8e003f */
[----:B------:R-:W-:-:S05]  /*23d90*/  UIADD3.X UR36, URZ, URZ, UR36, UP4, UP2 ;  /* 0x0000003f3f247290 */ /* 0x000fca000a7e4424 */
[----:B------:R-:W-:Y:S01]  /*23da0*/  UMOV UR32, UR33 ;  /* 0x0000002100207c82 */ /* 0x000fe20008000000 */
[----:B------:R-:W-:Y:S02]  /*23db0*/  UMOV UR33, URZ ;  /* 0x0000003f00217c82 */ /* 0x000fe40008000000 */
[----:B------:R-:W-:Y:S02]  /*23dc0*/  UIMAD.WIDE.U32 UR30, UR34, UR26, UR32 ;  /* 0x0000001a221e72a5 */ /* 0x000fe4000f8e0020 */
[----:B------:R-:W-:Y:S02]  /*23dd0*/  UIMAD UR34, UR36, UR26, URZ ;  /* 0x0000001a242272a4 */ /* 0x000fe4000f8e023f */
[----:B------:R-:W-:Y:S02]  /*23de0*/  UIMAD.WIDE.U32 UR30, UP1, UR36, UR25, UR30 ;  /* 0x00000019241e72a5 */ /* 0x000fe4000f82001e */
[----:B------:R-:W-:Y:S02]  /*23df0*/  UIMAD.WIDE.U32 UR32, UR36, UR26, URZ ;  /* 0x0000001a242072a5 */ /* 0x000fe4000f8e003f */
[----:B------:R-:W-:-:S02]  /*23e00*/  UIADD3 UR34, UP2, UR34, UR31, URZ ;  /* 0x0000001f22227290 */ /* 0x000fc4000ff5e03f */
[----:B------:R-:W-:Y:S02]  /*23e10*/  UIADD3.X UR32, UR33, URZ, URZ, UP1, !UPT ;  /* 0x0000003f21207290 */ /* 0x000fe40008ffe43f */
[----:B------:R-:W-:Y:S02]  /*23e20*/  UIMAD.WIDE.U32 UR30, UR34, UR24, URZ ;  /* 0x00000018221e72a5 */ /* 0x000fe4000f8e003f */
[----:B------:R-:W-:Y:S02]  /*23e30*/  UIADD3.X UR32, URZ, UR32, URZ, UP2, !UPT ;  /* 0x000000203f207290 */ /* 0x000fe400097fe43f */
[----:B------:R-:W-:Y:S02]  /*23e40*/  UIMAD UR31, UR34, UR27, UR31 ;  /* 0x0000001b221f72a4 */ /* 0x000fe4000f8e021f */
[----:B------:R-:W-:Y:S02]  /*23e50*/  UIADD3 UR33, UP2, -UR30, UR25, URZ ;  /* 0x000000191e217290 */ /* 0x000fe4000ff5e13f */
[----:B------:R-:W-:-:S02]  /*23e60*/  UIMAD UR31, UR32, UR24, UR31 ;  /* 0x00000018201f72a4 */ /* 0x000fc4000f8e021f */
[----:B------:R-:W-:Y:S02]  /*23e70*/  UISETP.GE.U32.AND UP1, UPT, UR33, UR24, UPT ;  /* 0x000000182100728c */ /* 0x000fe4000bf26070 */
[----:B------:R-:W-:Y:S02]  /*23e80*/  UIADD3.X UR32, ~UR31, UR26, URZ, UP2, !UPT ;  /* 0x0000001a1f207290 */ /* 0x000fe400097fe53f */
[----:B------:R-:W-:Y:S02]  /*23e90*/  UIADD3 UR26, UP2, -UR24, UR33, URZ ;  /* 0x00000021181a7290 */ /* 0x000fe4000ff5e13f */
[----:B------:R-:W-:Y:S02]  /*23ea0*/  UISETP.GE.U32.AND.EX UP1, UPT, UR32, UR27, UPT, UP1 ;  /* 0x0000001b2000728c */ /* 0x000fe4000bf26110 */
[----:B------:R-:W-:Y:S02]  /*23eb0*/  UIADD3 UR30, UR34, 0x1, URZ ;  /* 0x00000001221e7890 */ /* 0x000fe4000fffe03f */
[----:B------:R-:W-:-:S02]  /*23ec0*/  UIADD3.X UR31, ~UR27, UR32, URZ, UP2, !UPT ;  /* 0x000000201b1f7290 */ /* 0x000fc400097fe53f */
[----:B------:R-:W-:Y:S02]  /*23ed0*/  USEL UR26, UR26, UR33, UP1 ;  /* 0x000000211a1a7287 */ /* 0x000fe40008800000 */
[----:B------:R-:W-:Y:S02]  /*23ee0*/  USEL UR31, UR31, UR32, UP1 ;  /* 0x000000201f1f7287 */ /* 0x000fe40008800000 */
[----:B------:R-:W-:Y:S02]  /*23ef0*/  USEL UR34, UR30, UR34, UP1 ;  /* 0x000000221e227287 */ /* 0x000fe40008800000 */
[----:B------:R-:W-:Y:S02]  /*23f00*/  UISETP.GE.U32.AND UP1, UPT, UR26, UR24, UPT ;  /* 0x000000181a00728c */ /* 0x000fe4000bf26070 */
[----:B------:R-:W-:Y:S02]  /*23f10*/  UISETP.NE.U32.AND UP2, UPT, UR24, URZ, UPT ;  /* 0x0000003f1800728c */ /* 0x000fe4000bf45070 */
[----:B------:R-:W-:-:S02]  /*23f20*/  UIADD3 UR26, UR34, 0x1, URZ ;  /* 0x00000001221a7890 */ /* 0x000fc4000fffe03f */
[----:B------:R-:W-:Y:S02]  /*23f30*/  UISETP.GE.U32.AND.EX UP1, UPT, UR31, UR27, UPT, UP1 ;  /* 0x0000001b1f00728c */ /* 0x000fe4000bf26110 */
[----:B------:R-:W-:Y:S02]  /*23f40*/  UISETP.NE.AND.EX UP2, UPT, UR27, URZ, UPT, UP2 ;  /* 0x0000003f1b00728c */ /* 0x000fe4000bf45320 */
[----:B------:R-:W-:-:S04]  /*23f50*/  USEL UR26, UR26, UR34, UP1 ;  /* 0x000000221a1a7287 */ /* 0x000fc80008800000 */
[----:B------:R-:W-:Y:S01]  /*23f60*/  USEL UR27, UR26, 0xffffffff, UP2 ;  /* 0xffffffff1a1b7887 */ /* 0x000fe20009000000 */
[----:B------:R-:W-:Y:S11]  /*23f70*/  RET.REL.NODEC R2 `(_ZN7cutlass13device_kernelINS_4gemm6kernel13GemmUniversalINS1_17GroupProblemShapeIN4cute5tupleIJiiiEEEEENS1_10collective13CollectiveMmaINS1_39MainloopSm90ArrayTmaGmmaWarpSpecializedILi2ENS6_IJNS5_1CILi1EEESD_SD_EEENS1_40KernelPtrArrayTmaWarpSpecializedPingpongEEENS6_IJNSC_ILi128EEENSC_ILi256EEESH_EEENS_10bfloat16_tEPNS6_IJlSD_NSC_ILi0EEEEEESK_SN_NS5_8TiledMMAINS5_8MMA_AtomIJNS5_4SM904GMMA28MMA_64x256x16_F32BF16BF16_SSILNSR_5MajorE0ELST_0ELNSR_7ScaleInE1ELSU_1EEEEEENS5_6LayoutISE_NS6_IJSL_SL_SL_EEEEENS6_IJNS5_10UnderscoreES10_S10_EEEEENS5_13SM90_TMA_LOADENS5_14ComposedLayoutINS5_7SwizzleILi3ELi4ELi3EEENS5_18smem_ptr_flag_bitsILi16EEENSX_INS6_IJNSC_ILi8EEENSC_ILi64EEEEEENS6_IJS1A_SD_EEEEEEEvNS5_8identityES13_S1E_vS1F_EENS_8epilogue10collective18CollectiveEpilogueINS1H_30Sm90PtrArrayTmaWarpSpecializedILi4ELi2ELi16ELb1ELb0ELi2EEEJSJ_NS6_IJS1A_NSC_ILi32EEEEEENS_6half_tEPNS6_IJSD_lSL_EEES1O_S1Q_NS1H_6fusion15FusionCallbacksIS1L_NS1R_17LinearCombinationIS1O_fS1O_fLNS_15FloatRoundStyleE2EEESJ_S1N_JEEES13_NS14_IS16_S18_NSX_INS6_IJS1A_S19_EEENS6_IJSD_S1A_EEEEEEENS5_17SM75_U16x8_LDSM_TENS5_14SM90_TMA_STOREES20_NS5_17SM90_U16x8_STSM_TENS5_9Copy_AtomIJNS5_17SM90_U32x4_STSM_NES1O_EEEvEEEvvEEEEvNT_6ParamsE) ;  /* 0xfffffdc002207950 */ /* 0x000ff60003c3ffff */
.L_x_424:
[----:B------:R-:W-:-:S00]  /*23f80*/  BRA `(.L_x_424) ;  /* 0xfffffffc00fc7947 */ /* 0x000fc0000383ffff */
[----:B------:R-:W-:-:S00]  /*23f90*/  NOP ;  /* 0x0000000000007918 */ /* 0x000fc00000000000 */
        /* <DEDUP_REMOVED lines=14> */
.L_x_425:


//--------------------- .nv.global.init           --------------------------
	.section	.nv.global.init,"aw",@progbits
.nv.global.init:
	.type		$str$24,@object
	.size		$str$24,($str$25 - $str$24)
$str$24:
        /*0000*/ 	.byte	0x28, 0x61, 0x64, 0x64, 0x72, 0x65, 0x73, 0x73, 0x20, 0x26, 0x20, 0x6d, 0x61, 0x73, 0x6b, 0x29
        /*0010*/ 	.byte	0x20, 0x3d, 0x3d, 0x20, 0x30, 0x00
	.type		$str$25,@object
	.size		$str$25,(__unnamed_1 - $str$25)
$str$25:
        /*0016*/ 	.byte	0x2f, 0x74, 0x6d, 0x70, 0x2f, 0x63, 0x75, 0x74, 0x6c, 0x61, 0x73, 0x73, 0x5f, 0x73, 0x77, 0x65
        /*0026*/ 	.byte	0x65, 0x70, 0x5f, 0x73, 0x72, 0x63, 0x2f, 0x69, 0x6e, 0x63, 0x6c, 0x75, 0x64, 0x65, 0x2f, 0x63
        /*0036*/ 	.byte	0x75, 0x74, 0x65, 0x2f, 0x70, 0x6f, 0x69, 0x6e, 0x74, 0x65, 0x72, 0x5f, 0x66, 0x6c, 0x61, 0x67
        /*0046*/ 	.byte	0x67, 0x65, 0x64, 0x2e, 0x68, 0x70, 0x70, 0x00
	.type		__unnamed_1,@object
	.size		__unnamed_1,(.L_0 - __unnamed_1)
__unnamed_1:
        /* <DEDUP_REMOVED lines=28> */
        /*020e*/ 	.byte	0x3e, 0x3e, 0x3e, 0x3e, 0x3e, 0x5d, 0x00
.L_0:


//--------------------- .nv.shared._ZN7cutlass13device_kernelINS_4gemm6kernel13GemmUniversalINS1_17GroupProblemShapeIN4cute5tupleIJiiiEEEEENS1_10collective13CollectiveMmaINS1_39MainloopSm90ArrayTmaGmmaWarpSpecializedILi2ENS6_IJNS5_1CILi1EEESD_SD_EEENS1_40KernelPtrArrayTmaWarpSpecializedPingpongEEENS6_IJNSC_ILi128EEENSC_ILi256EEESH_EEENS_10bfloat16_tEPNS6_IJlSD_NSC_ILi0EEEEEESK_SN_NS5_8TiledMMAINS5_8MMA_AtomIJNS5_4SM904GMMA28MMA_64x256x16_F32BF16BF16_SSILNSR_5MajorE0ELST_0ELNSR_7ScaleInE1ELSU_1EEEEEENS5_6LayoutISE_NS6_IJSL_SL_SL_EEEEENS6_IJNS5_10UnderscoreES10_S10_EEEEENS5_13SM90_TMA_LOADENS5_14ComposedLayoutINS5_7SwizzleILi3ELi4ELi3EEENS5_18smem_ptr_flag_bitsILi16EEENSX_INS6_IJNSC_ILi8EEENSC_ILi64EEEEEENS6_IJS1A_SD_EEEEEEEvNS5_8identityES13_S1E_vS1F_EENS_8epilogue10collective18CollectiveEpilogueINS1H_30Sm90PtrArrayTmaWarpSpecializedILi4ELi2ELi16ELb1ELb0ELi2EEEJSJ_NS6_IJS1A_NSC_ILi32EEEEEENS_6half_tEPNS6_IJSD_lSL_EEES1O_S1Q_NS1H_6fusion15FusionCallbacksIS1L_NS1R_17LinearCombinationIS1O_fS1O_fLNS_15FloatRoundStyleE2EEESJ_S1N_JEEES13_NS14_IS16_S18_NSX_INS6_IJS1A_S19_EEENS6_IJSD_S1A_EEEEEEENS5_17SM75_U16x8_LDSM_TENS5_14SM90_TMA_STOREES20_NS5_17SM90_U16x8_STSM_TENS5_9Copy_AtomIJNS5_17SM90_U32x4_STSM_NES1O_EEEvEEEvvEEEEvNT_6ParamsE --------------------------
	.section	.nv.shared._ZN7cutlass13device_kernelINS_4gemm6kernel13GemmUniversalINS1_17GroupProblemShapeIN4cute5tupleIJiiiEEEEENS1_10collective13CollectiveMmaINS1_39MainloopSm90ArrayTmaGmmaWarpSpecializedILi2ENS6_IJNS5_1CILi1EEESD_SD_EEENS1_40KernelPtrArrayTmaWarpSpecializedPingpongEEENS6_IJNSC_ILi128EEENSC_ILi256EEESH_EEENS_10bfloat16_tEPNS6_IJlSD_NSC_ILi0EEEEEESK_SN_NS5_8TiledMMAINS5_8MMA_AtomIJNS5_4SM904GMMA28MMA_64x256x16_F32BF16BF16_SSILNSR_5MajorE0ELST_0ELNSR_7ScaleInE1ELSU_1EEEEEENS5_6LayoutISE_NS6_IJSL_SL_SL_EEEEENS6_IJNS5_10UnderscoreES10_S10_EEEEENS5_13SM90_TMA_LOADENS5_14ComposedLayoutINS5_7SwizzleILi3ELi4ELi3EEENS5_18smem_ptr_flag_bitsILi16EEENSX_INS6_IJNSC_ILi8EEENSC_ILi64EEEEEENS6_IJS1A_SD_EEEEEEEvNS5_8identityES13_S1E_vS1F_EENS_8epilogue10collective18CollectiveEpilogueINS1H_30Sm90PtrArrayTmaWarpSpecializedILi4ELi2ELi16ELb1ELb0ELi2EEEJSJ_NS6_IJS1A_NSC_ILi32EEEEEENS_6half_tEPNS6_IJSD_lSL_EEES1O_S1Q_NS1H_6fusion15FusionCallbacksIS1L_NS1R_17LinearCombinationIS1O_fS1O_fLNS_15FloatRoundStyleE2EEESJ_S1N_JEEES13_NS14_IS16_S18_NSX_INS6_IJS1A_S19_EEENS6_IJSD_S1A_EEEEEEENS5_17SM75_U16x8_LDSM_TENS5_14SM90_TMA_STOREES20_NS5_17SM90_U16x8_STSM_TENS5_9Copy_AtomIJNS5_17SM90_U32x4_STSM_NES1O_EEEvEEEvvEEEEvNT_6ParamsE,"aw",@nobits
	.sectionflags	@""
	.align	16
	.zero		1024


//--------------------- .nv.shared.reserved.0     --------------------------
	.section	.nv.shared.reserved.0,"aw",@nobits
	.weak		__nv_reservedSMEM_offset_0_alias
	.size		__nv_reservedSMEM_offset_0_alias, 0, 0
	.other		__nv_reservedSMEM_offset_0_alias,@"STO_CUDA_RESERVED_SHARED STV_DEFAULT"
__nv_reservedSMEM_offset_0_alias:
	.zero		0


//--------------------- .nv.global                --------------------------
	.section	.nv.global,"aw",@nobits
.nv.global:
	.type		_ZN39_INTERNAL_e0ac2035_4_k_cu_2655d51b_27884cute1_E,@object
	.size		_ZN39_INTERNAL_e0ac2035_4_k_cu_2655d51b_27884cute1_E,(_ZN39_INTERNAL_e0ac2035_4_k_cu_2655d51b_27884cuda3std3__45__cpo6cbeginE - _ZN39_INTERNAL_e0ac2035_4_k_cu_2655d51b_27884cute1_E)
_ZN39_INTERNAL_e0ac2035_4_k_cu_2655d51b_27884cute1_E:
	.zero		1
	.type		_ZN39_INTERNAL_e0ac2035_4_k_cu_2655d51b_27884cuda3std3__45__cpo6cbeginE,@object
	.size		_ZN39_INTERNAL_e0ac2035_4_k_cu_2655d51b_27884cuda3std3__45__cpo6cbeginE,(_ZN39_INTERNAL_e0ac2035_4_k_cu_2655d51b_27884cuda3std3__48in_placeE - _ZN39_INTERNAL_e0ac2035_4_k_cu_2655d51b_27884cuda3std3__45__cpo6cbeginE)
_ZN39_INTERNAL_e0ac2035_4_k_cu_2655d51b_27884cuda3std3__45__cpo6cbeginE:
	.zero		1
	.type		_ZN39_INTERNAL_e0ac2035_4_k_cu_2655d51b_27884cuda3std3__48in_placeE,@object
	.size		_ZN39_INTERNAL_e0ac2035_4_k_cu_2655d51b_27884cuda3std3__48in_placeE,(_ZN39_INTERNAL_e0ac2035_4_k_cu_2655d51b_27884cuda3std6ranges3__45__cpo9iter_moveE - _ZN39_INTERNAL_e0ac2035_4_k_cu_2655d51b_27884cuda3std3__48in_placeE)
_ZN39_INTERNAL_e0ac2035_4_k_cu_2655d51b_27884cuda3std3__48in_placeE:
	.zero		1
	.type		_ZN39_INTERNAL_e0ac2035_4_k_cu_2655d51b_27884cuda3std6ranges3__45__cpo9iter_moveE,@object
	.size		_ZN39_INTERNAL_e0ac2035_4_k_cu_2655d51b_27884cuda3std6ranges3__45__cpo9iter_moveE,(_ZN39_INTERNAL_e0ac2035_4_k_cu_2655d51b_27884cuda3std3__45__cpo5beginE - _ZN39_INTERNAL_e0ac2035_4_k_cu_2655d51b_27884cuda3std6ranges3__45__cpo9iter_moveE)
_ZN39_INTERNAL_e0ac2035_4_k_cu_2655d51b_27884cuda3std6ranges3__45__cpo9iter_moveE:
	.zero		1
	.type		_ZN39_INTERNAL_e0ac2035_4_k_cu_2655d51b_27884cuda3std3__45__cpo5beginE,@object
	.size		_ZN39_INTERNAL_e0ac2035_4_k_cu_2655d51b_27884cuda3std3__45__cpo5beginE,(_ZN39_INTERNAL_e0ac2035_4_k_cu_2655d51b_27884cuda3std3__441_GLOBAL__N__e0ac2035_4_k_cu_2655d51b_27886ignoreE - _ZN39_INTERNAL_e0ac2035_4_k_cu_2655d51b_27884cuda3std3__45__cpo5beginE)
_ZN39_INTERNAL_e0ac2035_4_k_cu_2655d51b_27884cuda3std3__45__cpo5beginE:
	.zero		1
	.type		_ZN39_INTERNAL_e0ac2035_4_k_cu_2655d51b_27884cuda3std3__441_GLOBAL__N__e0ac2035_4_k_cu_2655d51b_27886ignoreE,@object
	.size		_ZN39_INTERNAL_e0ac2035_4_k_cu_2655d51b_27884cuda3std3__441_GLOBAL__N__e0ac2035_4_k_cu_2655d51b_27886ignoreE,(_ZN39_INTERNAL_e0ac2035_4_k_cu_2655d51b_27884cute7productE - _ZN39_INTERNAL_e0ac2035_4_k_cu_2655d51b_27884cuda3std3__441_GLOBAL__N__e0ac2035_4_k_cu_2655d51b_27886ignoreE)
_ZN39_INTERNAL_e0ac2035_4_k_cu_2655d51b_27884cuda3std3__441_GLOBAL__N__e0ac2035_4_k_cu_2655d51b_27886ignoreE:
	.zero		1
	.type		_ZN39_INTERNAL_e0ac2035_4_k_cu_2655d51b_27884cute7productE,@object
	.size		_ZN39_INTERNAL_e0ac2035_4_k_cu_2655d51b_27884cute7productE,(_ZN39_INTERNAL_e0ac2035_4_k_cu_2655d51b_27884cuda3std3__45__cpo3endE - _ZN39_INTERNAL_e0ac2035_4_k_cu_2655d51b_27884cute7productE)
_ZN39_INTERNAL_e0ac2035_4_k_cu_2655d51b_27884cute7productE:
	.zero		1
	.type		_ZN39_INTERNAL_e0ac2035_4_k_cu_2655d51b_27884cuda3std3__45__cpo3endE,@object
	.size		_ZN39_INTERNAL_e0ac2035_4_k_cu_2655d51b_27884cuda3std3__45__cpo3endE,(_ZN39_INTERNAL_e0ac2035_4_k_cu_2655d51b_27884cuda3std3__419piecewise_constructE - _ZN39_INTERNAL_e0ac2035_4_k_cu_2655d51b_27884cuda3std3__45__cpo3endE)
_ZN39_INTERNAL_e0ac2035_4_k_cu_2655d51b_27884cuda3std3__45__cpo3endE:
	.zero		1
	.type		_ZN39_INTERNAL_e0ac2035_4_k_cu_2655d51b_27884cuda3std3__419piecewise_constructE,@object
	.size		_ZN39_INTERNAL_e0ac2035_4_k_cu_2655d51b_27884cuda3std3__419piecewise_constructE,(_ZN39_INTERNAL_e0ac2035_4_k_cu_2655d51b_27884cuda3std3__45__cpo4cendE - _ZN39_INTERNAL_e0ac2035_4_k_cu_2655d51b_27884cuda3std3__419piecewise_constructE)
_ZN39_INTERNAL_e0ac2035_4_k_cu_2655d51b_27884cuda3std3__419piecewise_constructE:
	.zero		1
	.type		_ZN39_INTERNAL_e0ac2035_4_k_cu_2655d51b_27884cuda3std3__45__cpo4cendE,@object
	.size		_ZN39_INTERNAL_e0ac2035_4_k_cu_2655d51b_27884cuda3std3__45__cpo4cendE,(_ZN39_INTERNAL_e0ac2035_4_k_cu_2655d51b_27884cuda3std6ranges3__45__cpo4swapE - _ZN39_INTERNAL_e0ac2035_4_k_cu_2655d51b_27884cuda3std3__45__cpo4cendE)
_ZN39_INTERNAL_e0ac2035_4_k_cu_2655d51b_27884cuda3std3__45__cpo4cendE:
	.zero		1
	.type		_ZN39_INTERNAL_e0ac2035_4_k_cu_2655d51b_27884cuda3std6ranges3__45__cpo4swapE,@object
	.size		_ZN39_INTERNAL_e0ac2035_4_k_cu_2655d51b_27884cuda3std6ranges3__45__cpo4swapE,(.L_8 - _ZN39_INTERNAL_e0ac2035_4_k_cu_2655d51b_27884cuda3std6ranges3__45__cpo4swapE)
_ZN39_INTERNAL_e0ac2035_4_k_cu_2655d51b_27884cuda3std6ranges3__45__cpo4swapE:
	.zero		1
.L_8:


//--------------------- .nv.constant0._ZN7cutlass13device_kernelINS_4gemm6kernel13GemmUniversalINS1_17GroupProblemShapeIN4cute5tupleIJiiiEEEEENS1_10collective13CollectiveMmaINS1_39MainloopSm90ArrayTmaGmmaWarpSpecializedILi2ENS6_IJNS5_1CILi1EEESD_SD_EEENS1_40KernelPtrArrayTmaWarpSpecializedPingpongEEENS6_IJNSC_ILi128EEENSC_ILi256EEESH_EEENS_10bfloat16_tEPNS6_IJlSD_NSC_ILi0EEEEEESK_SN_NS5_8TiledMMAINS5_8MMA_AtomIJNS5_4SM904GMMA28MMA_64x256x16_F32BF16BF16_SSILNSR_5MajorE0ELST_0ELNSR_7ScaleInE1ELSU_1EEEEEENS5_6LayoutISE_NS6_IJSL_SL_SL_EEEEENS6_IJNS5_10UnderscoreES10_S10_EEEEENS5_13SM90_TMA_LOADENS5_14ComposedLayoutINS5_7SwizzleILi3ELi4ELi3EEENS5_18smem_ptr_flag_bitsILi16EEENSX_INS6_IJNSC_ILi8EEENSC_ILi64EEEEEENS6_IJS1A_SD_EEEEEEEvNS5_8identityES13_S1E_vS1F_EENS_8epilogue10collective18CollectiveEpilogueINS1H_30Sm90PtrArrayTmaWarpSpecializedILi4ELi2ELi16ELb1ELb0ELi2EEEJSJ_NS6_IJS1A_NSC_ILi32EEEEEENS_6half_tEPNS6_IJSD_lSL_EEES1O_S1Q_NS1H_6fusion15FusionCallbacksIS1L_NS1R_17LinearCombinationIS1O_fS1O_fLNS_15FloatRoundStyleE2EEESJ_S1N_JEEES13_NS14_IS16_S18_NSX_INS6_IJS1A_S19_EEENS6_IJSD_S1A_EEEEEEENS5_17SM75_U16x8_LDSM_TENS5_14SM90_TMA_STOREES20_NS5_17SM90_U16x8_STSM_TENS5_9Copy_AtomIJNS5_17SM90_U32x4_STSM_NES1O_EEEvEEEvvEEEEvNT_6ParamsE --------------------------
	.section	.nv.constant0._ZN7cutlass13device_kernelINS_4gemm6kernel13GemmUniversalINS1_17GroupProblemShapeIN4cute5tupleIJiiiEEEEENS1_10collective13CollectiveMmaINS1_39MainloopSm90ArrayTmaGmmaWarpSpecializedILi2ENS6_IJNS5_1CILi1EEESD_SD_EEENS1_40KernelPtrArrayTmaWarpSpecializedPingpongEEENS6_IJNSC_ILi128EEENSC_ILi256EEESH_EEENS_10bfloat16_tEPNS6_IJlSD_NSC_ILi0EEEEEESK_SN_NS5_8TiledMMAINS5_8MMA_AtomIJNS5_4SM904GMMA28MMA_64x256x16_F32BF16BF16_SSILNSR_5MajorE0ELST_0ELNSR_7ScaleInE1ELSU_1EEEEEENS5_6LayoutISE_NS6_IJSL_SL_SL_EEEEENS6_IJNS5_10UnderscoreES10_S10_EEEEENS5_13SM90_TMA_LOADENS5_14ComposedLayoutINS5_7SwizzleILi3ELi4ELi3EEENS5_18smem_ptr_flag_bitsILi16EEENSX_INS6_IJNSC_ILi8EEENSC_ILi64EEEEEENS6_IJS1A_SD_EEEEEEEvNS5_8identityES13_S1E_vS1F_EENS_8epilogue10collective18CollectiveEpilogueINS1H_30Sm90PtrArrayTmaWarpSpecializedILi4ELi2ELi16ELb1ELb0ELi2EEEJSJ_NS6_IJS1A_NSC_ILi32EEEEEENS_6half_tEPNS6_IJSD_lSL_EEES1O_S1Q_NS1H_6fusion15FusionCallbacksIS1L_NS1R_17LinearCombinationIS1O_fS1O_fLNS_15FloatRoundStyleE2EEESJ_S1N_JEEES13_NS14_IS16_S18_NSX_INS6_IJS1A_S19_EEENS6_IJSD_S1A_EEEEEEENS5_17SM75_U16x8_LDSM_TENS5_14SM90_TMA_STOREES20_NS5_17SM90_U16x8_STSM_TENS5_9Copy_AtomIJNS5_17SM90_U32x4_STSM_NES1O_EEEvEEEvvEEEEvNT_6ParamsE,"a",@progbits
	.sectionflags	@""
	.align	4
.nv.constant0._ZN7cutlass13device_kernelINS_4gemm6kernel13GemmUniversalINS1_17GroupProblemShapeIN4cute5tupleIJiiiEEEEENS1_10collective13CollectiveMmaINS1_39MainloopSm90ArrayTmaGmmaWarpSpecializedILi2ENS6_IJNS5_1CILi1EEESD_SD_EEENS1_40KernelPtrArrayTmaWarpSpecializedPingpongEEENS6_IJNSC_ILi128EEENSC_ILi256EEESH_EEENS_10bfloat16_tEPNS6_IJlSD_NSC_ILi0EEEEEESK_SN_NS5_8TiledMMAINS5_8MMA_AtomIJNS5_4SM904GMMA28MMA_64x256x16_F32BF16BF16_SSILNSR_5MajorE0ELST_0ELNSR_7ScaleInE1ELSU_1EEEEEENS5_6LayoutISE_NS6_IJSL_SL_SL_EEEEENS6_IJNS5_10UnderscoreES10_S10_EEEEENS5_13SM90_TMA_LOADENS5_14ComposedLayoutINS5_7SwizzleILi3ELi4ELi3EEENS5_18smem_ptr_flag_bitsILi16EEENSX_INS6_IJNSC_ILi8EEENSC_ILi64EEEEEENS6_IJS1A_SD_EEEEEEEvNS5_8identityES13_S1E_vS1F_EENS_8epilogue10collective18CollectiveEpilogueINS1H_30Sm90PtrArrayTmaWarpSpecializedILi4ELi2ELi16ELb1ELb0ELi2EEEJSJ_NS6_IJS1A_NSC_ILi32EEEEEENS_6half_tEPNS6_IJSD_lSL_EEES1O_S1Q_NS1H_6fusion15FusionCallbacksIS1L_NS1R_17LinearCombinationIS1O_fS1O_fLNS_15FloatRoundStyleE2EEESJ_S1N_JEEES13_NS14_IS16_S18_NSX_INS6_IJS1A_S19_EEENS6_IJSD_S1A_EEEEEEENS5_17SM75_U16x8_LDSM_TENS5_14SM90_TMA_STOREES20_NS5_17SM90_U16x8_STSM_TENS5_9Copy_AtomIJNS5_17SM90_U32x4_STSM_NES1O_EEEvEEEvvEEEEvNT_6ParamsE:
	.zero		2432


//--------------------- SYMBOLS --------------------------

	.type		.nv.reservedSmem.offset0,@object
	.size		.nv.reservedSmem.offset0,0x4
	.type		__assertfail,@function
